	.target	sm_80

	.elftype	@"ET_EXEC"


//--------------------- .note.nv.tkinfo           --------------------------
	.section	.note.nv.tkinfo,"",@"SHT_NOTE"
	.sectionflags	@"SHF_NOTE_NV_TKINFO"
	.tkinfo
        /*0018*/ 	.word	0x00000002
        /*0030*/ 	.string	""
        /*0030*/ 	.string	"ptxas"
        /*0030*/ 	.string	"Cuda compilation tools, release 13.0, V13.0.88"
        /*0030*/ 	.string	"Build cuda_13.0.r13.0/compiler.36424714_0"
        /*0030*/ 	.string	"-v  -suppress-debug-info  -lineinfo  -arch sm_80 "



//--------------------- .note.nv.cuinfo           --------------------------
	.section	.note.nv.cuinfo,"",@"SHT_NOTE"
	.sectionflags	@"SHF_NOTE_NV_CUINFO"
        /*0018*/ 	.short	0x0002
        /*001a*/ 	.short	0x0050
        /*001c*/ 	.short	0x0082
	.zero		2


//--------------------- .nv.info                  --------------------------
	.section	.nv.info,"",@"SHT_CUDA_INFO"
	.align	4


	//----- nvinfo : EIATTR_REGCOUNT
	.align		4
        /*0000*/ 	.byte	0x04, 0x2f
        /*0002*/ 	.short	(.L_1 - .L_0)
	.align		4
.L_0:
        /*0004*/ 	.word	index@(matmul_kernel)
        /*0008*/ 	.word	0x000000ff


	//----- nvinfo : EIATTR_FRAME_SIZE
	.align		4
.L_1:
        /*000c*/ 	.byte	0x04, 0x11
        /*000e*/ 	.short	(.L_3 - .L_2)
	.align		4
.L_2:
        /*0010*/ 	.word	index@(matmul_kernel)
        /*0014*/ 	.word	0x00000b68


	//----- nvinfo : EIATTR_MIN_STACK_SIZE
	.align		4
.L_3:
        /*0018*/ 	.byte	0x04, 0x12
        /*001a*/ 	.short	(.L_5 - .L_4)
	.align		4
.L_4:
        /*001c*/ 	.word	index@(matmul_kernel)
        /*0020*/ 	.word	0x00000b68
.L_5:


//--------------------- .nv.info.matmul_kernel    --------------------------
	.section	.nv.info.matmul_kernel,"",@"SHT_CUDA_INFO"
	.sectionflags	@""
	.align	4


	//----- nvinfo : EIATTR_CUDA_API_VERSION
	.align		4
        /*0000*/ 	.byte	0x04, 0x37
        /*0002*/ 	.short	(.L_7 - .L_6)
.L_6:
        /*0004*/ 	.word	0x00000082


	//----- nvinfo : EIATTR_SW2861232_WAR
	.align		4
.L_7:
        /*0008*/ 	.byte	0x01, 0x35
	.zero		2


	//----- nvinfo : EIATTR_PARAM_CBANK
	.align		4
        /*000c*/ 	.byte	0x04, 0x0a
        /*000e*/ 	.short	(.L_9 - .L_8)
	.align		4
.L_8:
        /*0010*/ 	.word	index@(.nv.constant0.matmul_kernel)
        /*0014*/ 	.short	0x0160
        /*0016*/ 	.short	0x0050


	//----- nvinfo : EIATTR_CBANK_PARAM_SIZE
	.align		4
.L_9:
        /*0018*/ 	.byte	0x03, 0x19
        /*001a*/ 	.short	0x0050


	//----- nvinfo : EIATTR_KPARAM_INFO
	.align		4
        /*001c*/ 	.byte	0x04, 0x17
        /*001e*/ 	.short	(.L_11 - .L_10)
.L_10:
        /*0020*/ 	.word	0x00000000
        /*0024*/ 	.short	0x000d
        /*0026*/ 	.short	0x0048
        /*0028*/ 	.byte	0x00, 0xf4, 0x21, 0x00


	//----- nvinfo : EIATTR_KPARAM_INFO
	.align		4
.L_11:
        /*002c*/ 	.byte	0x04, 0x17
        /*002e*/ 	.short	(.L_13 - .L_12)
.L_12:
        /*0030*/ 	.word	0x00000000
        /*0034*/ 	.short	0x000c
        /*0036*/ 	.short	0x0040
        /*0038*/ 	.byte	0x00, 0xf4, 0x21, 0x00


	//----- nvinfo : EIATTR_KPARAM_INFO
	.align		4
.L_13:
        /*003c*/ 	.byte	0x04, 0x17
        /*003e*/ 	.short	(.L_15 - .L_14)
.L_14:
        /*0040*/ 	.word	0x00000000
        /*0044*/ 	.short	0x000b
        /*0046*/ 	.short	0x0038
        /*0048*/ 	.byte	0x00, 0xf0, 0x11, 0x00


	//----- nvinfo : EIATTR_KPARAM_INFO
	.align		4
.L_15:
        /*004c*/ 	.byte	0x04, 0x17
        /*004e*/ 	.short	(.L_17 - .L_16)
.L_16:
        /*0050*/ 	.word	0x00000000
        /*0054*/ 	.short	0x000a
        /*0056*/ 	.short	0x0034
        /*0058*/ 	.byte	0x00, 0xf0, 0x11, 0x00


	//----- nvinfo : EIATTR_KPARAM_INFO
	.align		4
.L_17:
        /*005c*/ 	.byte	0x04, 0x17
        /*005e*/ 	.short	(.L_19 - .L_18)
.L_18:
        /*0060*/ 	.word	0x00000000
        /*0064*/ 	.short	0x0009
        /*0066*/ 	.short	0x0030
        /*0068*/ 	.byte	0x00, 0xf0, 0x11, 0x00


	//----- nvinfo : EIATTR_KPARAM_INFO
	.align		4
.L_19:
        /*006c*/ 	.byte	0x04, 0x17
        /*006e*/ 	.short	(.L_21 - .L_20)
.L_20:
        /*0070*/ 	.word	0x00000000
        /*0074*/ 	.short	0x0008
        /*0076*/ 	.short	0x002c
        /*0078*/ 	.byte	0x00, 0xf0, 0x11, 0x00


	//----- nvinfo : EIATTR_KPARAM_INFO
	.align		4
.L_21:
        /*007c*/ 	.byte	0x04, 0x17
        /*007e*/ 	.short	(.L_23 - .L_22)
.L_22:
        /*0080*/ 	.word	0x00000000
        /*0084*/ 	.short	0x0007
        /*0086*/ 	.short	0x0028
        /*0088*/ 	.byte	0x00, 0xf0, 0x11, 0x00


	//----- nvinfo : EIATTR_KPARAM_INFO
	.align		4
.L_23:
        /*008c*/ 	.byte	0x04, 0x17
        /*008e*/ 	.short	(.L_25 - .L_24)
.L_24:
        /*0090*/ 	.word	0x00000000
        /*0094*/ 	.short	0x0006
        /*0096*/ 	.short	0x0024
        /*0098*/ 	.byte	0x00, 0xf0, 0x11, 0x00


	//----- nvinfo : EIATTR_KPARAM_INFO
	.align		4
.L_25:
        /*009c*/ 	.byte	0x04, 0x17
        /*009e*/ 	.short	(.L_27 - .L_26)
.L_26:
        /*00a0*/ 	.word	0x00000000
        /*00a4*/ 	.short	0x0005
        /*00a6*/ 	.short	0x0020
        /*00a8*/ 	.byte	0x00, 0xf0, 0x11, 0x00


	//----- nvinfo : EIATTR_KPARAM_INFO
	.align		4
.L_27:
        /*00ac*/ 	.byte	0x04, 0x17
        /*00ae*/ 	.short	(.L_29 - .L_28)
.L_28:
        /*00b0*/ 	.word	0x00000000
        /*00b4*/ 	.short	0x0004
        /*00b6*/ 	.short	0x001c
        /*00b8*/ 	.byte	0x00, 0xf0, 0x11, 0x00


	//----- nvinfo : EIATTR_KPARAM_INFO
	.align		4
.L_29:
        /*00bc*/ 	.byte	0x04, 0x17
        /*00be*/ 	.short	(.L_31 - .L_30)
.L_30:
        /*00c0*/ 	.word	0x00000000
        /*00c4*/ 	.short	0x0003
        /*00c6*/ 	.short	0x0018
        /*00c8*/ 	.byte	0x00, 0xf0, 0x11, 0x00


	//----- nvinfo : EIATTR_KPARAM_INFO
	.align		4
.L_31:
        /*00cc*/ 	.byte	0x04, 0x17
        /*00ce*/ 	.short	(.L_33 - .L_32)
.L_32:
        /*00d0*/ 	.word	0x00000000
        /*00d4*/ 	.short	0x0002
        /*00d6*/ 	.short	0x0010
        /*00d8*/ 	.byte	0x00, 0xf4, 0x21, 0x00


	//----- nvinfo : EIATTR_KPARAM_INFO
	.align		4
.L_33:
        /*00dc*/ 	.byte	0x04, 0x17
        /*00de*/ 	.short	(.L_35 - .L_34)
.L_34:
        /*00e0*/ 	.word	0x00000000
        /*00e4*/ 	.short	0x0001
        /*00e6*/ 	.short	0x0008
        /*00e8*/ 	.byte	0x00, 0xf4, 0x21, 0x00


	//----- nvinfo : EIATTR_KPARAM_INFO
	.align		4
.L_35:
        /*00ec*/ 	.byte	0x04, 0x17
        /*00ee*/ 	.short	(.L_37 - .L_36)
.L_36:
        /*00f0*/ 	.word	0x00000000
        /*00f4*/ 	.short	0x0000
        /*00f6*/ 	.short	0x0000
        /*00f8*/ 	.byte	0x00, 0xf4, 0x21, 0x00


	//----- nvinfo : EIATTR_MAXREG_COUNT
	.align		4
.L_37:
        /*00fc*/ 	.byte	0x03, 0x1b
        /*00fe*/ 	.short	0x00ff


	//----- nvinfo : EIATTR_NUM_BARRIERS
	.align		4
        /*0100*/ 	.byte	0x02, 0x4c
        /*0102*/ 	.byte	0x01
	.zero		1


	//----- nvinfo : EIATTR_ANNOTATIONS
	.align		4
        /*0104*/ 	.byte	0x04, 0x55
        /*0106*/ 	.short	(.L_39 - .L_38)


	//   ....[0]....
.L_38:
        /*0108*/ 	.word	0x00000001
        /*010c*/ 	.byte	0xa0, 0x24, 0x00, 0x00, 0x01, 0x00, 0x00, 0x00, 0xe0, 0x24, 0x00, 0x00, 0x01, 0x00, 0x00, 0x00
        /* <DEDUP_REMOVED lines=1197> */
        /*4bec*/ 	.byte	0xb0, 0xfb, 0x01, 0x00, 0x01, 0x00, 0x00, 0x00, 0x10, 0xfc, 0x01, 0x00


	//----- nvinfo : EIATTR_MERCURY_ISA_VERSION
	.align		4
.L_39:
        /*4bf8*/ 	.byte	0x03, 0x5f
        /*4bfa*/ 	.short	0x0000


	//----- nvinfo : EIATTR_EXIT_INSTR_OFFSETS
	.align		4
        /*4bfc*/ 	.byte	0x04, 0x1c
        /*4bfe*/ 	.short	(.L_41 - .L_40)


	//   ....[0]....
.L_40:
        /*4c00*/ 	.word	0x00022d80


	//   ....[1]....
        /*4c04*/ 	.word	0x00022da0


	//----- nvinfo : EIATTR_REQNTID
	.align		4
.L_41:
        /*4c08*/ 	.byte	0x04, 0x10
        /*4c0a*/ 	.short	(.L_43 - .L_42)
.L_42:
        /*4c0c*/ 	.word	0x00000100
        /*4c10*/ 	.word	0x00000001
        /*4c14*/ 	.word	0x00000001
.L_43:


//--------------------- .nv.callgraph             --------------------------
	.section	.nv.callgraph,"",@"SHT_CUDA_CALLGRAPH"
	.align	4
	.sectionentsize	8
	.align		4
        /*0000*/ 	.word	0x00000000
	.align		4
        /*0004*/ 	.word	0xffffffff
	.align		4
        /*0008*/ 	.word	0x00000000
	.align		4
        /*000c*/ 	.word	0xfffffffe
	.align		4
        /*0010*/ 	.word	0x00000000
	.align		4
        /*0014*/ 	.word	0xfffffffd
	.align		4
        /*0018*/ 	.word	0x00000000
	.align		4
        /*001c*/ 	.word	0xfffffffc


//--------------------- .nv.rel.action            --------------------------
	.section	.nv.rel.action,"",@"SHT_CUDA_RELOCINFO"
	.align	8
	.sectionentsize	8
        /*0000*/ 	.byte	0x73, 0x00, 0x00, 0x00, 0x00, 0x00, 0x00, 0x00, 0x00, 0x00, 0x00, 0x11, 0x25, 0x00, 0x05, 0x36


//--------------------- .nv.constant0.matmul_kernel --------------------------
	.section	.nv.constant0.matmul_kernel,"a",@progbits
	.sectionflags	@""
	.align	4
.nv.constant0.matmul_kernel:
	.zero		432


//--------------------- .text.matmul_kernel       --------------------------
	.section	.text.matmul_kernel,"ax",@progbits
	.sectioninfo	@"SHI_REGISTERS=255"
	.align	128
        .global         matmul_kernel
        .type           matmul_kernel,@function
        .size           matmul_kernel,(.L_x_3 - matmul_kernel)
        .other          matmul_kernel,@"STO_CUDA_ENTRY STV_DEFAULT"
matmul_kernel:
.text.matmul_kernel:
[----:B------:R-:W-:Y:S02]  /*0000*/  IMAD.MOV.U32 R1, RZ, RZ, c[0x0][0x28] ;  /* 0x00000a00ff017624 */ /* 0x000fe400078e00ff */
[----:B------:R-:W-:Y:S01]  /*0010*/  IMAD.MOV.U32 R0, RZ, RZ, c[0x0][0x17c] ;  /* 0x00005f00ff007624 */ /* 0x000fe200078e00ff */
[----:B------:R-:W1:Y:S01]  /*0020*/  S2R R5, SR_CTAID.X ;  /* 0x0000000000057919 */ /* 0x000e620000002500 */
[----:B------:R-:W-:Y:S01]  /*0030*/  IABS R14, c[0x0][0x178] ;  /* 0x00005e00000e7a13 */ /* 0x000fe20000000000 */
[----:B------:R-:W-:Y:S01]  /*0040*/  ULDC.64 UR4, c[0x0][0x118] ;  /* 0x0000460000047ab9 */ /* 0x000fe20000000a00 */
[----:B------:R-:W-:Y:S01]  /*0050*/  IMAD.MOV.U32 R193, RZ, RZ, c[0x0][0x188] ;  /* 0x00006200ffc17624 */ /* 0x000fe200078e00ff */
[----:B------:R-:W-:Y:S01]  /*0060*/  IADD3 R0, R0, 0x3f, RZ ;  /* 0x0000003f00007810 */ /* 0x000fe20007ffe0ff */
[----:B------:R-:W2:Y:S01]  /*0070*/  S2R R12, SR_TID.X ;  /* 0x00000000000c7919 */ /* 0x000ea20000002100 */
[----:B------:R-:W-:Y:S01]  /*0080*/  IADD3 R1, R1, -0xb68, RZ ;  /* 0xfffff49801017810 */ /* 0x000fe20007ffe0ff */
[C---:B------:R-:W-:Y:S01]  /*0090*/  IMAD.SHL.U32 R93, R193.reuse, 0x4, RZ ;  /* 0x00000004c15d7824 */ /* 0x040fe200078e00ff */
[----:B------:R-:W-:Y:S01]  /*00a0*/  SHF.R.S32.HI R3, RZ, 0x1f, R0 ;  /* 0x0000001fff037819 */ /* 0x000fe20000011400 */
[C---:B------:R-:W-:Y:S01]  /*00b0*/  IMAD.SHL.U32 R97, R193.reuse, 0x8, RZ ;  /* 0x00000008c1617824 */ /* 0x040fe200078e00ff */
[C---:B------:R-:W-:Y:S01]  /*00c0*/  SHF.L.U32 R121, R193.reuse, 0x5, RZ ;  /* 0x00000005c1797819 */ /* 0x040fe200000006ff */
[----:B------:R-:W-:Y:S01]  /*00d0*/  IMAD R101, R193, 0xc, RZ ;  /* 0x0000000cc1657824 */ /* 0x000fe200078e02ff */
[----:B------:R-:W-:Y:S01]  /*00e0*/  LEA.HI R3, R3, R0, RZ, 0x6 ;  /* 0x0000000003037211 */ /* 0x000fe200078f30ff */
[----:B------:R-:W-:-:S02]  /*00f0*/  IMAD.SHL.U32 R105, R193, 0x10, RZ ;  /* 0x00000010c1697824 */ /* 0x000fc400078e00ff */
[C---:B------:R-:W-:Y:S01]  /*0100*/  IMAD R109, R193.reuse, 0x14, RZ ;  /* 0x00000014c16d7824 */ /* 0x040fe200078e02ff */
[----:B------:R-:W-:Y:S01]  /*0110*/  SHF.R.S32.HI R3, RZ, 0x6, R3 ;  /* 0x00000006ff037819 */ /* 0x000fe20000011403 */
[C---:B------:R-:W-:Y:S02]  /*0120*/  IMAD R113, R193.reuse, 0x18, RZ ;  /* 0x00000018c1717824 */ /* 0x040fe400078e02ff */
[----:B------:R-:W-:Y:S02]  /*0130*/  IMAD R117, R193, 0x1c, RZ ;  /* 0x0000001cc1757824 */ /* 0x000fe400078e02ff */
[----:B------:R-:W-:Y:S02]  /*0140*/  IMAD.SHL.U32 R4, R3, 0x8, RZ ;  /* 0x0000000803047824 */ /* 0x000fe400078e00ff */
[C---:B------:R-:W-:Y:S01]  /*0150*/  IMAD R125, R193.reuse, 0x24, RZ ;  /* 0x00000024c17d7824 */ /* 0x040fe200078e02ff */
[----:B-1----:R-:W-:Y:S01]  /*0160*/  IABS R8, R5 ;  /* 0x0000000500087213 */ /* 0x002fe20000000000 */
[C---:B------:R-:W-:Y:S01]  /*0170*/  IMAD R129, R193.reuse, 0x28, RZ ;  /* 0x00000028c1817824 */ /* 0x040fe200078e02ff */
[-C--:B------:R-:W-:Y:S01]  /*0180*/  IABS R7, R4.reuse ;  /* 0x0000000400077213 */ /* 0x080fe20000000000 */
[C---:B------:R-:W-:Y:S01]  /*0190*/  IMAD R133, R193.reuse, 0x2c, RZ ;  /* 0x0000002cc1857824 */ /* 0x040fe200078e02ff */
[----:B------:R-:W-:Y:S01]  /*01a0*/  IABS R10, R4 ;  /* 0x00000004000a7213 */ /* 0x000fe20000000000 */
[C---:B------:R-:W-:Y:S01]  /*01b0*/  IMAD R137, R193.reuse, 0x30, RZ ;  /* 0x00000030c1897824 */ /* 0x040fe200078e02ff */
[----:B------:R-:W1:Y:S01]  /*01c0*/  I2F.RP R0, R7 ;  /* 0x0000000700007306 */ /* 0x000e620000209400 */
[----:B--2---:R-:W-:Y:S01]  /*01d0*/  LOP3.LUT R30, R12, 0xff, RZ, 0xc0, !PT ;  /* 0x000000ff0c1e7812 */ /* 0x004fe200078ec0ff */
[----:B------:R-:W-:-:S02]  /*01e0*/  IMAD R141, R193, 0x34, RZ ;  /* 0x00000034c18d7824 */ /* 0x000fc400078e02ff */
[C---:B------:R-:W-:Y:S02]  /*01f0*/  IMAD R145, R193.reuse, 0x38, RZ ;  /* 0x00000038c1917824 */ /* 0x040fe400078e02ff */
[----:B------:R-:W-:Y:S02]  /*0200*/  IMAD.SHL.U32 R44, R30, 0x4, RZ ;  /* 0x000000041e2c7824 */ /* 0x000fe400078e00ff */
[C---:B------:R-:W-:Y:S02]  /*0210*/  IMAD R149, R193.reuse, 0x3c, RZ ;  /* 0x0000003cc1957824 */ /* 0x040fe400078e02ff */
[C---:B------:R-:W-:Y:S01]  /*0220*/  IMAD.SHL.U32 R153, R193.reuse, 0x40, RZ ;  /* 0x00000040c1997824 */ /* 0x040fe200078e00ff */
[C---:B------:R-:W-:Y:S01]  /*0230*/  LOP3.LUT R203, R44.reuse, 0x20, RZ, 0x3c, !PT ;  /* 0x000000202ccb7812 */ /* 0x040fe200078e3cff */
[C---:B------:R-:W-:Y:S01]  /*0240*/  IMAD R157, R193.reuse, 0x44, RZ ;  /* 0x00000044c19d7824 */ /* 0x040fe200078e02ff */
[C---:B------:R-:W-:Y:S01]  /*0250*/  LOP3.LUT R202, R44.reuse, 0x40, RZ, 0x3c, !PT ;  /* 0x000000402cca7812 */ /* 0x040fe200078e3cff */
[C---:B------:R-:W-:Y:S01]  /*0260*/  IMAD R161, R193.reuse, 0x48, RZ ;  /* 0x00000048c1a17824 */ /* 0x040fe200078e02ff */
[----:B------:R-:W-:Y:S01]  /*0270*/  LOP3.LUT R201, R44, 0x60, RZ, 0x3c, !PT ;  /* 0x000000602cc97812 */ /* 0x000fe200078e3cff */
[----:B-1----:R-:W1:Y:S01]  /*0280*/  MUFU.RCP R0, R0 ;  /* 0x0000000000007308 */ /* 0x002e620000001000 */
[----:B------:R-:W-:-:S02]  /*0290*/  IMAD R165, R193, 0x4c, RZ ;  /* 0x0000004cc1a57824 */ /* 0x000fc400078e02ff */
[C---:B------:R-:W-:Y:S02]  /*02a0*/  IMAD R169, R193.reuse, 0x50, RZ ;  /* 0x00000050c1a97824 */ /* 0x040fe400078e02ff */
[C---:B------:R-:W-:Y:S02]  /*02b0*/  IMAD R173, R193.reuse, 0x54, RZ ;  /* 0x00000054c1ad7824 */ /* 0x040fe400078e02ff */
[C---:B------:R-:W-:Y:S02]  /*02c0*/  IMAD R177, R193.reuse, 0x58, RZ ;  /* 0x00000058c1b17824 */ /* 0x040fe400078e02ff */
[C---:B------:R-:W-:Y:S02]  /*02d0*/  IMAD R181, R193.reuse, 0x5c, RZ ;  /* 0x0000005cc1b57824 */ /* 0x040fe400078e02ff */
[C---:B------:R-:W-:Y:S02]  /*02e0*/  IMAD R185, R193.reuse, 0x60, RZ ;  /* 0x00000060c1b97824 */ /* 0x040fe400078e02ff */
[----:B------:R-:W-:-:S02]  /*02f0*/  IMAD R189, R193, 0x64, RZ ;  /* 0x00000064c1bd7824 */ /* 0x000fc400078e02ff */
[C---:B------:R-:W-:Y:S01]  /*0300*/  IMAD R195, R193.reuse, 0x68, RZ ;  /* 0x00000068c1c37824 */ /* 0x040fe200078e02ff */
[----:B-1----:R-:W-:Y:S01]  /*0310*/  IADD3 R2, R0, 0xffffffe, RZ ;  /* 0x0ffffffe00027810 */ /* 0x002fe20007ffe0ff */
[----:B------:R-:W-:Y:S02]  /*0320*/  IMAD.MOV R0, RZ, RZ, -R10 ;  /* 0x000000ffff007224 */ /* 0x000fe400078e0a0a */
[C---:B------:R-:W-:Y:S01]  /*0330*/  IMAD R207, R193.reuse, 0x6c, RZ ;  /* 0x0000006cc1cf7824 */ /* 0x040fe200078e02ff */
[----:B------:R1:W2:Y:S01]  /*0340*/  F2I.FTZ.U32.TRUNC.NTZ R3, R2 ;  /* 0x0000000200037305 */ /* 0x0002a2000021f000 */
[C---:B------:R-:W-:Y:S02]  /*0350*/  IMAD R211, R193.reuse, 0x70, RZ ;  /* 0x00000070c1d37824 */ /* 0x040fe400078e02ff */
[C---:B------:R-:W-:Y:S02]  /*0360*/  IMAD R215, R193.reuse, 0x74, RZ ;  /* 0x00000074c1d77824 */ /* 0x040fe400078e02ff */
[----:B------:R-:W-:-:S02]  /*0370*/  IMAD R219, R193, 0x78, RZ ;  /* 0x00000078c1db7824 */ /* 0x000fc400078e02ff */
[C---:B------:R-:W-:Y:S02]  /*0380*/  IMAD R241, R193.reuse, 0x7c, RZ ;  /* 0x0000007cc1f17824 */ /* 0x040fe400078e02ff */
[----:B-1----:R-:W-:Y:S02]  /*0390*/  IMAD.MOV.U32 R2, RZ, RZ, RZ ;  /* 0x000000ffff027224 */ /* 0x002fe400078e00ff */
[C---:B------:R-:W-:Y:S02]  /*03a0*/  IMAD R233, R193.reuse, 0x5, RZ ;  /* 0x00000005c1e97824 */ /* 0x040fe400078e02ff */
[C---:B------:R-:W-:Y:S02]  /*03b0*/  IMAD R229, R193.reuse, 0x9, RZ ;  /* 0x00000009c1e57824 */ /* 0x040fe400078e02ff */
[----:B------:R-:W-:Y:S02]  /*03c0*/  IMAD R225, R193, 0xd, RZ ;  /* 0x0000000dc1e17824 */ /* 0x000fe400078e02ff */
[----:B--2---:R-:W-:-:S02]  /*03d0*/  IMAD.MOV R6, RZ, RZ, -R3 ;  /* 0x000000ffff067224 */ /* 0x004fc400078e0a03 */
[----:B------:R-:W-:Y:S02]  /*03e0*/  IMAD R221, R193, 0x11, RZ ;  /* 0x00000011c1dd7824 */ /* 0x000fe400078e02ff */
[----:B------:R-:W-:Y:S02]  /*03f0*/  IMAD R9, R6, R7, RZ ;  /* 0x0000000706097224 */ /* 0x000fe400078e02ff */
[----:B------:R-:W-:Y:S02]  /*0400*/  IMAD.MOV.U32 R6, RZ, RZ, R8 ;  /* 0x000000ffff067224 */ /* 0x000fe400078e0008 */
[----:B------:R-:W-:-:S04]  /*0410*/  IMAD.HI.U32 R3, R3, R9, R2 ;  /* 0x0000000903037227 */ /* 0x000fc800078e0002 */
[----:B------:R-:W-:Y:S02]  /*0420*/  IMAD R248, R193, 0x65, RZ ;  /* 0x00000065c1f87824 */ /* 0x000fe400078e02ff */
[----:B------:R-:W-:-:S04]  /*0430*/  IMAD.HI.U32 R3, R3, R6, RZ ;  /* 0x0000000603037227 */ /* 0x000fc800078e00ff */
[----:B------:R-:W-:Y:S02]  /*0440*/  IMAD R0, R3, R0, R6 ;  /* 0x0000000003007224 */ /* 0x000fe400078e0206 */
[C---:B------:R-:W-:Y:S02]  /*0450*/  IMAD R82, R193.reuse, 0x79, RZ ;  /* 0x00000079c1527824 */ /* 0x040fe400078e02ff */
[----:B------:R-:W-:Y:S01]  /*0460*/  IMAD R86, R193, 0x7d, RZ ;  /* 0x0000007dc1567824 */ /* 0x000fe200078e02ff */
[----:B------:R-:W-:-:S13]  /*0470*/  ISETP.GT.U32.AND P1, PT, R7, R0, PT ;  /* 0x000000000700720c */ /* 0x000fda0003f24070 */
[----:B------:R-:W-:Y:S01]  /*0480*/  @!P1 IMAD.IADD R0, R0, 0x1, -R7 ;  /* 0x0000000100009824 */ /* 0x000fe200078e0a07 */
[----:B------:R-:W-:Y:S02]  /*0490*/  @!P1 IADD3 R3, R3, 0x1, RZ ;  /* 0x0000000103039810 */ /* 0x000fe40007ffe0ff */
[----:B------:R-:W-:Y:S02]  /*04a0*/  ISETP.NE.AND P1, PT, R4, RZ, PT ;  /* 0x000000ff0400720c */ /* 0x000fe40003f25270 */
[----:B------:R-:W-:Y:S02]  /*04b0*/  ISETP.GE.U32.AND P0, PT, R0, R7, PT ;  /* 0x000000070000720c */ /* 0x000fe40003f06070 */
[----:B------:R-:W-:-:S04]  /*04c0*/  LOP3.LUT R0, R5, R4, RZ, 0x3c, !PT ;  /* 0x0000000405007212 */ /* 0x000fc800078e3cff */
[----:B------:R-:W-:Y:S01]  /*04d0*/  ISETP.GE.AND P2, PT, R0, RZ, PT ;  /* 0x000000ff0000720c */ /* 0x000fe20003f46270 */
[----:B------:R-:W-:-:S05]  /*04e0*/  IMAD.MOV.U32 R0, RZ, RZ, c[0x0][0x178] ;  /* 0x00005e00ff007624 */ /* 0x000fca00078e00ff */
[----:B------:R-:W-:Y:S02]  /*04f0*/  IADD3 R0, R0, 0x1ff, RZ ;  /* 0x000001ff00007810 */ /* 0x000fe40007ffe0ff */
[----:B------:R-:W-:-:S04]  /*0500*/  @P0 IADD3 R3, R3, 0x1, RZ ;  /* 0x0000000103030810 */ /* 0x000fc80007ffe0ff */
[----:B------:R-:W-:Y:S02]  /*0510*/  MOV R2, R3 ;  /* 0x0000000300027202 */ /* 0x000fe40000000f00 */
[----:B------:R-:W-:-:S03]  /*0520*/  SHF.R.S32.HI R3, RZ, 0x1f, R0 ;  /* 0x0000001fff037819 */ /* 0x000fc60000011400 */
[----:B------:R-:W-:Y:S01]  /*0530*/  @!P2 IMAD.MOV R2, RZ, RZ, -R2 ;  /* 0x000000ffff02a224 */ /* 0x000fe200078e0a02 */
[----:B------:R-:W-:Y:S02]  /*0540*/  @!P1 LOP3.LUT R2, RZ, R4, RZ, 0x33, !PT ;  /* 0x00000004ff029212 */ /* 0x000fe400078e33ff */
[----:B------:R-:W-:-:S03]  /*0550*/  LEA.HI R3, R3, R0, RZ, 0x9 ;  /* 0x0000000003037211 */ /* 0x000fc600078f48ff */
[----:B------:R-:W-:Y:S02]  /*0560*/  IMAD.SHL.U32 R9, R2, 0x8, RZ ;  /* 0x0000000802097824 */ /* 0x000fe400078e00ff */
[----:B------:R-:W-:-:S03]  /*0570*/  IMAD.MOV R2, RZ, RZ, -R2 ;  /* 0x000000ffff027224 */ /* 0x000fc600078e0a02 */
[----:B------:R-:W-:Y:S01]  /*0580*/  LEA.HI.SX32 R3, R3, -R9, 0x17 ;  /* 0x8000000903037211 */ /* 0x000fe200078fbaff */
[----:B------:R-:W-:Y:S02]  /*0590*/  IMAD R10, R4, R2, R5 ;  /* 0x00000002040a7224 */ /* 0x000fe400078e0205 */
[----:B------:R-:W-:Y:S01]  /*05a0*/  IMAD.MOV.U32 R2, RZ, RZ, RZ ;  /* 0x000000ffff027224 */ /* 0x000fe200078e00ff */
[----:B------:R-:W-:Y:S02]  /*05b0*/  IMNMX R11, R3, 0x8, PT ;  /* 0x00000008030b7817 */ /* 0x000fe40003800200 */
[----:B------:R-:W-:Y:S02]  /*05c0*/  IABS R4, R10 ;  /* 0x0000000a00047213 */ /* 0x000fe40000000000 */
[-C--:B------:R-:W-:Y:S02]  /*05d0*/  IABS R8, R11.reuse ;  /* 0x0000000b00087213 */ /* 0x080fe40000000000 */
[----:B------:R-:W-:-:S02]  /*05e0*/  IABS R6, R11 ;  /* 0x0000000b00067213 */ /* 0x000fc40000000000 */
[----:B------:R-:W1:Y:S08]  /*05f0*/  I2F.RP R0, R8 ;  /* 0x0000000800007306 */ /* 0x000e700000209400 */
[----:B-1----:R-:W1:Y:S02]  /*0600*/  MUFU.RCP R0, R0 ;  /* 0x0000000000007308 */ /* 0x002e640000001000 */
[----:B-1----:R-:W-:-:S06]  /*0610*/  IADD3 R3, R0, 0xffffffe, RZ ;  /* 0x0ffffffe00037810 */ /* 0x002fcc0007ffe0ff */
[----:B------:R-:W1:Y:S02]  /*0620*/  F2I.FTZ.U32.TRUNC.NTZ R3, R3 ;  /* 0x0000000300037305 */ /* 0x000e64000021f000 */
[----:B-1----:R-:W-:-:S04]  /*0630*/  IMAD.MOV R7, RZ, RZ, -R3 ;  /* 0x000000ffff077224 */ /* 0x002fc800078e0a03 */
[----:B------:R-:W-:-:S04]  /*0640*/  IMAD R5, R7, R8, RZ ;  /* 0x0000000807057224 */ /* 0x000fc800078e02ff */
[----:B------:R-:W-:Y:S01]  /*0650*/  IMAD.HI.U32 R2, R3, R5, R2 ;  /* 0x0000000503027227 */ /* 0x000fe200078e0002 */
[----:B------:R-:W-:-:S03]  /*0660*/  IABS R5, c[0x0][0x17c] ;  /* 0x00005f0000057a13 */ /* 0x000fc60000000000 */
[----:B------:R-:W-:Y:S02]  /*0670*/  IMAD.MOV.U32 R3, RZ, RZ, R4 ;  /* 0x000000ffff037224 */ /* 0x000fe400078e0004 */
[----:B------:R-:W-:Y:S02]  /*0680*/  IMAD.MOV R4, RZ, RZ, -R6 ;  /* 0x000000ffff047224 */ /* 0x000fe400078e0a06 */
[----:B------:R-:W-:Y:S01]  /*0690*/  IMAD.HI.U32 R0, R2, R3, RZ ;  /* 0x0000000302007227 */ /* 0x000fe200078e00ff */
[----:B------:R-:W1:Y:S03]  /*06a0*/  I2F.RP R6, R14 ;  /* 0x0000000e00067306 */ /* 0x000e660000209400 */
[----:B------:R-:W-:Y:S02]  /*06b0*/  IMAD R3, R0, R4, R3 ;  /* 0x0000000400037224 */ /* 0x000fe400078e0203 */
[----:B------:R-:W-:-:S03]  /*06c0*/  IMAD.MOV.U32 R2, RZ, RZ, R5 ;  /* 0x000000ffff027224 */ /* 0x000fc600078e0005 */
[----:B------:R-:W-:Y:S01]  /*06d0*/  ISETP.GT.U32.AND P1, PT, R8, R3, PT ;  /* 0x000000030800720c */ /* 0x000fe20003f24070 */
[----:B------:R-:W2:Y:S08]  /*06e0*/  I2F.RP R7, R2 ;  /* 0x0000000200077306 */ /* 0x000eb00000209400 */
[----:B-1----:R-:W1:Y:S04]  /*06f0*/  MUFU.RCP R6, R6 ;  /* 0x0000000600067308 */ /* 0x002e680000001000 */
[----:B------:R-:W-:Y:S01]  /*0700*/  @!P1 IMAD.IADD R3, R3, 0x1, -R8 ;  /* 0x0000000103039824 */ /* 0x000fe200078e0a08 */
[----:B------:R-:W-:-:S02]  /*0710*/  @!P1 IADD3 R0, R0, 0x1, RZ ;  /* 0x0000000100009810 */ /* 0x000fc40007ffe0ff */
[----:B------:R-:W-:Y:S01]  /*0720*/  ISETP.NE.AND P1, PT, R11, RZ, PT ;  /* 0x000000ff0b00720c */ /* 0x000fe20003f25270 */
[----:B--2---:R-:W2:Y:S01]  /*0730*/  MUFU.RCP R7, R7 ;  /* 0x0000000700077308 */ /* 0x004ea20000001000 */
[----:B------:R-:W-:Y:S02]  /*0740*/  ISETP.GE.U32.AND P0, PT, R3, R8, PT ;  /* 0x000000080300720c */ /* 0x000fe40003f06070 */
[----:B------:R-:W-:Y:S02]  /*0750*/  LOP3.LUT R3, R10, R11, RZ, 0x3c, !PT ;  /* 0x0000000b0a037212 */ /* 0x000fe400078e3cff */
[----:B------:R-:W-:Y:S02]  /*0760*/  SHF.R.U32.HI R8, RZ, 0x7, R12 ;  /* 0x00000007ff087819 */ /* 0x000fe4000001160c */
[----:B------:R-:W-:Y:S02]  /*0770*/  ISETP.GE.AND P2, PT, R3, RZ, PT ;  /* 0x000000ff0300720c */ /* 0x000fe40003f46270 */
[----:B-1----:R-:W-:-:S04]  /*0780*/  IADD3 R4, R6, 0xffffffe, RZ ;  /* 0x0ffffffe06047810 */ /* 0x002fc80007ffe0ff */
[----:B------:R1:W3:Y:S01]  /*0790*/  F2I.FTZ.U32.TRUNC.NTZ R5, R4 ;  /* 0x0000000400057305 */ /* 0x0002e2000021f000 */
[----:B------:R-:W-:Y:S02]  /*07a0*/  @P0 IADD3 R0, R0, 0x1, RZ ;  /* 0x0000000100000810 */ /* 0x000fe40007ffe0ff */
[----:B--2---:R-:W-:Y:S02]  /*07b0*/  IADD3 R6, R7, 0xffffffe, RZ ;  /* 0x0ffffffe07067810 */ /* 0x004fe40007ffe0ff */
[----:B------:R-:W-:-:S03]  /*07c0*/  MOV R199, R0 ;  /* 0x0000000000c77202 */ /* 0x000fc60000000f00 */
[----:B------:R2:W4:Y:S01]  /*07d0*/  F2I.FTZ.U32.TRUNC.NTZ R7, R6 ;  /* 0x0000000600077305 */ /* 0x000522000021f000 */
[----:B-1----:R-:W-:Y:S02]  /*07e0*/  IMAD.MOV.U32 R4, RZ, RZ, RZ ;  /* 0x000000ffff047224 */ /* 0x002fe400078e00ff */
[----:B------:R-:W-:Y:S01]  /*07f0*/  @!P2 IMAD.MOV R199, RZ, RZ, -R199 ;  /* 0x000000ffffc7a224 */ /* 0x000fe200078e0ac7 */
[----:B------:R-:W-:Y:S01]  /*0800*/  @!P1 LOP3.LUT R199, RZ, R11, RZ, 0x33, !PT ;  /* 0x0000000bffc79212 */ /* 0x000fe200078e33ff */
[----:B---3--:R-:W-:Y:S01]  /*0810*/  IMAD.MOV R3, RZ, RZ, -R5 ;  /* 0x000000ffff037224 */ /* 0x008fe200078e0a05 */
[----:B--2---:R-:W-:-:S03]  /*0820*/  SGXT.U32 R6, R8, 0x1 ;  /* 0x000000010806781a */ /* 0x004fc60000000000 */
[----:B------:R-:W-:Y:S02]  /*0830*/  IMAD.MOV R0, RZ, RZ, -R199 ;  /* 0x000000ffff007224 */ /* 0x000fe400078e0ac7 */
[----:B------:R-:W-:Y:S02]  /*0840*/  IMAD.SHL.U32 R199, R199, 0x40, RZ ;  /* 0x00000040c7c77824 */ /* 0x000fe400078e00ff */
[----:B------:R-:W-:Y:S02]  /*0850*/  IMAD R0, R11, R0, R10 ;  /* 0x000000000b007224 */ /* 0x000fe400078e020a */
[----:B------:R-:W-:Y:S01]  /*0860*/  IMAD R3, R3, R14, RZ ;  /* 0x0000000e03037224 */ /* 0x000fe200078e02ff */
[----:B------:R-:W-:Y:S01]  /*0870*/  LOP3.LUT R8, R199, R6, RZ, 0xfc, !PT ;  /* 0x00000006c7087212 */ /* 0x000fe200078efcff */
[----:B------:R-:W-:Y:S02]  /*0880*/  IMAD.IADD R0, R9, 0x1, R0 ;  /* 0x0000000109007824 */ /* 0x000fe400078e0200 */
[----:B----4-:R-:W-:Y:S01]  /*0890*/  IMAD.MOV R11, RZ, RZ, -R7 ;  /* 0x000000ffff0b7224 */ /* 0x010fe200078e0a07 */
[----:B------:R-:W-:Y:S01]  /*08a0*/  LOP3.LUT R20, R8, 0x2, RZ, 0xfc, !PT ;  /* 0x0000000208147812 */ /* 0x000fe200078efcff */
[----:B------:R-:W-:Y:S01]  /*08b0*/  IMAD R200, R0, 0x200, R30 ;  /* 0x0000020000c87824 */ /* 0x000fe200078e021e */
[----:B------:R-:W-:Y:S01]  /*08c0*/  IABS R9, R8 ;  /* 0x0000000800097213 */ /* 0x000fe20000000000 */
[----:B------:R-:W-:Y:S01]  /*08d0*/  IMAD.HI.U32 R4, R5, R3, R4 ;  /* 0x0000000305047227 */ /* 0x000fe200078e0004 */
[----:B------:R-:W-:-:S02]  /*08e0*/  MOV R0, c[0x0][0x180] ;  /* 0x0000600000007a02 */ /* 0x000fc40000000f00 */
[----:B------:R-:W-:Y:S01]  /*08f0*/  IADD3 R204, R200, 0x100, RZ ;  /* 0x00000100c8cc7810 */ /* 0x000fe20007ffe0ff */
[----:B------:R-:W-:Y:S01]  /*0900*/  IMAD R3, R11, R2, RZ ;  /* 0x000000020b037224 */ /* 0x000fe200078e02ff */
[----:B------:R-:W-:Y:S01]  /*0910*/  IABS R11, R200 ;  /* 0x000000c8000b7213 */ /* 0x000fe20000000000 */
[----:B------:R-:W-:Y:S01]  /*0920*/  IMAD.MOV.U32 R6, RZ, RZ, RZ ;  /* 0x000000ffff067224 */ /* 0x000fe200078e00ff */
[----:B------:R-:W-:Y:S02]  /*0930*/  IABS R13, R204 ;  /* 0x000000cc000d7213 */ /* 0x000fe40000000000 */
[----:B------:R-:W-:Y:S01]  /*0940*/  IABS R15, R20 ;  /* 0x00000014000f7213 */ /* 0x000fe20000000000 */
[----:B------:R-:W-:Y:S01]  /*0950*/  IMAD.HI.U32 R6, R7, R3, R6 ;  /* 0x0000000307067227 */ /* 0x000fe200078e0006 */
[----:B------:R-:W-:Y:S02]  /*0960*/  IADD3 R10, R0, -0x1, RZ ;  /* 0xffffffff000a7810 */ /* 0x000fe40007ffe0ff */
[----:B------:R-:W-:Y:S01]  /*0970*/  LOP3.LUT R22, R8, 0x4, RZ, 0xfc, !PT ;  /* 0x0000000408167812 */ /* 0x000fe200078efcff */
[----:B------:R-:W-:Y:S01]  /*0980*/  IMAD.HI.U32 R3, R4, R11, RZ ;  /* 0x0000000b04037227 */ /* 0x000fe200078e00ff */
[----:B------:R-:W-:-:S02]  /*0990*/  ISETP.GE.U32.AND P1, PT, R10, 0x7fffff80, PT ;  /* 0x7fffff800a00780c */ /* 0x000fc40003f26070 */
[----:B------:R-:W-:Y:S01]  /*09a0*/  LOP3.LUT R23, R8, 0x6, RZ, 0xfc, !PT ;  /* 0x0000000608177812 */ /* 0x000fe200078efcff */
[----:B------:R-:W-:Y:S01]  /*09b0*/  IMAD.HI.U32 R5, R6, R9, RZ ;  /* 0x0000000906057227 */ /* 0x000fe200078e00ff */
[C---:B------:R-:W-:Y:S02]  /*09c0*/  LOP3.LUT R26, R8.reuse, 0xc, RZ, 0xfc, !PT ;  /* 0x0000000c081a7812 */ /* 0x040fe400078efcff */
[----:B------:R-:W-:Y:S01]  /*09d0*/  LOP3.LUT R24, R8, 0x8, RZ, 0xfc, !PT ;  /* 0x0000000808187812 */ /* 0x000fe200078efcff */
[----:B------:R-:W-:Y:S01]  /*09e0*/  IMAD.HI.U32 R4, R4, R13, RZ ;  /* 0x0000000d04047227 */ /* 0x000fe200078e00ff */
[----:B------:R-:W-:Y:S02]  /*09f0*/  IABS R21, R26 ;  /* 0x0000001a00157213 */ /* 0x000fe40000000000 */
[----:B------:R-:W-:Y:S01]  /*0a00*/  LOP3.LUT R25, R8, 0xa, RZ, 0xfc, !PT ;  /* 0x0000000a08197812 */ /* 0x000fe200078efcff */
[----:B------:R-:W-:Y:S01]  /*0a10*/  IMAD.HI.U32 R7, R6, R15, RZ ;  /* 0x0000000f06077227 */ /* 0x000fe200078e00ff */
[----:B------:R-:W-:-:S02]  /*0a20*/  IABS R17, R24 ;  /* 0x0000001800117213 */ /* 0x000fc40000000000 */
[----:B------:R-:W-:Y:S01]  /*0a30*/  IABS R19, R25 ;  /* 0x0000001900137213 */ /* 0x000fe20000000000 */
[----:B------:R-:W-:Y:S01]  /*0a40*/  IMAD.MOV R5, RZ, RZ, -R5 ;  /* 0x000000ffff057224 */ /* 0x000fe200078e0a05 */
[----:B------:R-:W-:Y:S01]  /*0a50*/  LOP3.LUT R28, R8, 0x26, RZ, 0xfc, !PT ;  /* 0x00000026081c7812 */ /* 0x000fe200078efcff */
[----:B------:R-:W-:Y:S01]  /*0a60*/  IMAD.MOV R3, RZ, RZ, -R3 ;  /* 0x000000ffff037224 */ /* 0x000fe200078e0a03 */
[C---:B------:R-:W-:Y:S01]  /*0a70*/  IADD3 R42, R0.reuse, -0x1b, RZ ;  /* 0xffffffe5002a7810 */ /* 0x040fe20007ffe0ff */
[----:B------:R-:W-:Y:S01]  /*0a80*/  IMAD.MOV R4, RZ, RZ, -R4 ;  /* 0x000000ffff047224 */ /* 0x000fe200078e0a04 */
[----:B------:R-:W-:Y:S01]  /*0a90*/  IABS R49, R28 ;  /* 0x0000001c00317213 */ /* 0x000fe20000000000 */
[----:B------:R-:W-:Y:S01]  /*0aa0*/  IMAD.MOV R10, RZ, RZ, -R7 ;  /* 0x000000ffff0a7224 */ /* 0x000fe200078e0a07 */
[----:B------:R-:W-:Y:S01]  /*0ab0*/  IADD3 R198, R0, -0x91, RZ ;  /* 0xffffff6f00c67810 */ /* 0x000fe20007ffe0ff */
[----:B------:R-:W-:Y:S01]  /*0ac0*/  IMAD R7, R2, R5, R9 ;  /* 0x0000000502077224 */ /* 0x000fe200078e0209 */
[----:B------:R-:W-:Y:S01]  /*0ad0*/  IADD3 R252, R0, -0x8d, RZ ;  /* 0xffffff7300fc7810 */ /* 0x000fe20007ffe0ff */
[C---:B------:R-:W-:Y:S01]  /*0ae0*/  IMAD R3, R14.reuse, R3, R11 ;  /* 0x000000030e037224 */ /* 0x040fe200078e020b */
[----:B------:R-:W-:Y:S01]  /*0af0*/  IABS R11, R22 ;  /* 0x00000016000b7213 */ /* 0x000fe20000000000 */
[----:B------:R-:W-:Y:S01]  /*0b00*/  IMAD R5, R14, R4, R13 ;  /* 0x000000040e057224 */ /* 0x000fe200078e020d */
[C---:B------:R-:W-:Y:S01]  /*0b10*/  ISETP.GT.U32.AND P5, PT, R2.reuse, R7, PT ;  /* 0x000000070200720c */ /* 0x040fe20003fa4070 */
[----:B------:R-:W-:Y:S01]  /*0b20*/  IMAD R9, R2, R10, R15 ;  /* 0x0000000a02097224 */ /* 0x000fe200078e020f */
[----:B------:R-:W-:Y:S01]  /*0b30*/  IABS R15, R23 ;  /* 0x00000017000f7213 */ /* 0x000fe20000000000 */
[----:B------:R-:W-:Y:S01]  /*0b40*/  IMAD.HI.U32 R4, R6, R11, RZ ;  /* 0x0000000b06047227 */ /* 0x000fe200078e00ff */
[----:B------:R-:W-:-:S02]  /*0b50*/  ISETP.GT.U32.AND P2, PT, R14, R5, PT ;  /* 0x000000050e00720c */ /* 0x000fc40003f44070 */
[----:B------:R-:W-:Y:S01]  /*0b60*/  ISETP.GT.U32.AND P0, PT, R14, R3, PT ;  /* 0x000000030e00720c */ /* 0x000fe20003f04070 */
[----:B------:R-:W-:Y:S01]  /*0b70*/  IMAD.MOV R4, RZ, RZ, -R4 ;  /* 0x000000ffff047224 */ /* 0x000fe200078e0a04 */
[----:B------:R-:W-:Y:S01]  /*0b80*/  ISETP.GT.U32.AND P3, PT, R2, R9, PT ;  /* 0x000000090200720c */ /* 0x000fe20003f64070 */
[----:B------:R-:W-:-:S04]  /*0b90*/  IMAD.HI.U32 R13, R6, R21, RZ ;  /* 0x00000015060d7227 */ /* 0x000fc800078e00ff */
[----:B------:R-:W-:Y:S02]  /*0ba0*/  IMAD R11, R2, R4, R11 ;  /* 0x00000004020b7224 */ /* 0x000fe400078e020b */
[----:B------:R-:W-:-:S04]  /*0bb0*/  IMAD.HI.U32 R4, R6, R15, RZ ;  /* 0x0000000f06047227 */ /* 0x000fc800078e00ff */
[----:B------:R-:W-:Y:S01]  /*0bc0*/  @!P2 IMAD.IADD R5, R5, 0x1, -R14 ;  /* 0x000000010505a824 */ /* 0x000fe200078e0a0e */
[----:B------:R-:W-:Y:S01]  /*0bd0*/  ISETP.GT.U32.AND P2, PT, R2, R11, PT ;  /* 0x0000000b0200720c */ /* 0x000fe20003f44070 */
[----:B------:R-:W-:Y:S02]  /*0be0*/  IMAD.MOV R4, RZ, RZ, -R4 ;  /* 0x000000ffff047224 */ /* 0x000fe400078e0a04 */
[----:B------:R-:W-:Y:S01]  /*0bf0*/  IMAD.MOV R16, RZ, RZ, -R13 ;  /* 0x000000ffff107224 */ /* 0x000fe200078e0a0d */
[----:B------:R-:W-:Y:S01]  /*0c00*/  ISETP.GT.U32.AND P4, PT, R14, R5, PT ;  /* 0x000000050e00720c */ /* 0x000fe20003f84070 */
[C---:B------:R-:W-:Y:S01]  /*0c10*/  IMAD R13, R2.reuse, R4, R15 ;  /* 0x00000004020d7224 */ /* 0x040fe200078e020f */
[----:B------:R-:W-:Y:S01]  /*0c20*/  LOP3.LUT R4, RZ, c[0x0][0x178], RZ, 0x33, !PT ;  /* 0x00005e00ff047a12 */ /* 0x000fe200078e33ff */
[----:B------:R-:W-:Y:S02]  /*0c30*/  @!P5 IMAD.IADD R7, R7, 0x1, -R2 ;  /* 0x000000010707d824 */ /* 0x000fe400078e0a02 */
[----:B------:R-:W-:Y:S01]  /*0c40*/  @!P0 IMAD.IADD R3, R3, 0x1, -R14 ;  /* 0x0000000103038824 */ /* 0x000fe200078e0a0e */
[C---:B------:R-:W-:Y:S01]  /*0c50*/  ISETP.GT.U32.AND P5, PT, R2.reuse, R13, PT ;  /* 0x0000000d0200720c */ /* 0x040fe20003fa4070 */
[----:B------:R-:W-:Y:S01]  /*0c60*/  @!P3 IMAD.IADD R9, R9, 0x1, -R2 ;  /* 0x000000010909b824 */ /* 0x000fe200078e0a02 */
[----:B------:R-:W-:Y:S01]  /*0c70*/  ISETP.GT.U32.AND P6, PT, R2, R7, PT ;  /* 0x000000070200720c */ /* 0x000fe20003fc4070 */
[----:B------:R-:W-:Y:S01]  /*0c80*/  IMAD.HI.U32 R10, R6, R17, RZ ;  /* 0x00000011060a7227 */ /* 0x000fe200078e00ff */
[----:B------:R-:W-:-:S02]  /*0c90*/  ISETP.GT.U32.AND P0, PT, R14, R3, PT ;  /* 0x000000030e00720c */ /* 0x000fc40003f04070 */
[----:B------:R-:W-:Y:S01]  /*0ca0*/  ISETP.GE.AND P3, PT, R204, RZ, PT ;  /* 0x000000ffcc00720c */ /* 0x000fe20003f66270 */
[----:B------:R-:W-:Y:S01]  /*0cb0*/  @!P4 IMAD.IADD R5, R5, 0x1, -R14 ;  /* 0x000000010505c824 */ /* 0x000fe200078e0a0e */
[----:B------:R-:W-:Y:S01]  /*0cc0*/  ISETP.GE.AND P4, PT, R200, RZ, PT ;  /* 0x000000ffc800720c */ /* 0x000fe20003f86270 */
[----:B------:R-:W-:-:S04]  /*0cd0*/  IMAD.HI.U32 R12, R6, R19, RZ ;  /* 0x00000013060c7227 */ /* 0x000fc800078e00ff */
[--C-:B------:R-:W-:Y:S01]  /*0ce0*/  @!P5 IMAD.IADD R13, R13, 0x1, -R2.reuse ;  /* 0x000000010d0dd824 */ /* 0x100fe200078e0a02 */
[----:B------:R-:W-:Y:S01]  /*0cf0*/  IADD3 R12, -R12, RZ, RZ ;  /* 0x000000ff0c0c7210 */ /* 0x000fe20007ffe1ff */
[----:B------:R-:W-:Y:S01]  /*0d00*/  @!P2 IMAD.IADD R11, R11, 0x1, -R2 ;  /* 0x000000010b0ba824 */ /* 0x000fe200078e0a02 */
[----:B------:R-:W-:Y:S01]  /*0d10*/  ISETP.GE.AND P2, PT, R8, RZ, PT ;  /* 0x000000ff0800720c */ /* 0x000fe20003f46270 */
[----:B------:R-:W-:Y:S01]  /*0d20*/  IMAD.MOV R10, RZ, RZ, -R10 ;  /* 0x000000ffff0a7224 */ /* 0x000fe200078e0a0a */
[C---:B------:R-:W-:Y:S01]  /*0d30*/  ISETP.GT.U32.AND P5, PT, R2.reuse, R13, PT ;  /* 0x0000000d0200720c */ /* 0x040fe20003fa4070 */
[----:B------:R-:W-:Y:S01]  /*0d40*/  @!P0 IMAD.IADD R3, R3, 0x1, -R14 ;  /* 0x0000000103038824 */ /* 0x000fe200078e0a0e */
[----:B------:R-:W-:Y:S01]  /*0d50*/  @!P3 IADD3 R5, -R5, RZ, RZ ;  /* 0x000000ff0505b210 */ /* 0x000fe20007ffe1ff */
[----:B------:R-:W-:Y:S01]  /*0d60*/  IMAD R15, R2, R10, R17 ;  /* 0x0000000a020f7224 */ /* 0x000fe200078e0211 */
[----:B------:R-:W-:Y:S01]  /*0d70*/  LOP3.LUT R10, R8, 0xe, RZ, 0xfc, !PT ;  /* 0x0000000e080a7812 */ /* 0x000fe200078efcff */
[----:B------:R-:W-:Y:S01]  /*0d80*/  @!P4 IMAD.MOV R3, RZ, RZ, -R3 ;  /* 0x000000ffff03c224 */ /* 0x000fe200078e0a03 */
[C---:B------:R-:W-:Y:S01]  /*0d90*/  ISETP.GT.U32.AND P4, PT, R2.reuse, R11, PT ;  /* 0x0000000b0200720c */ /* 0x040fe20003f84070 */
[C---:B------:R-:W-:Y:S01]  /*0da0*/  IMAD R17, R2.reuse, R12, R19 ;  /* 0x0000000c02117224 */ /* 0x040fe200078e0213 */
[----:B------:R-:W-:Y:S01]  /*0db0*/  ISETP.NE.AND P0, PT, RZ, c[0x0][0x178], PT ;  /* 0x00005e00ff007a0c */ /* 0x000fe20003f05270 */
[C---:B------:R-:W-:Y:S01]  /*0dc0*/  IMAD R19, R2.reuse, R16, R21 ;  /* 0x0000001002137224 */ /* 0x040fe200078e0215 */
[----:B------:R-:W-:Y:S01]  /*0dd0*/  IABS R21, R10 ;  /* 0x0000000a00157213 */ /* 0x000fe20000000000 */
[--C-:B------:R-:W-:Y:S01]  /*0de0*/  @!P6 IMAD.IADD R7, R7, 0x1, -R2.reuse ;  /* 0x000000010707e824 */ /* 0x100fe200078e0a02 */
[C---:B------:R-:W-:Y:S01]  /*0df0*/  ISETP.GT.U32.AND P6, PT, R2.reuse, R9, PT ;  /* 0x000000090200720c */ /* 0x040fe20003fc4070 */
[----:B------:R-:W-:Y:S01]  /*0e00*/  @!P5 IMAD.IADD R13, R13, 0x1, -R2 ;  /* 0x000000010d0dd824 */ /* 0x000fe200078e0a02 */
[----:B------:R-:W-:Y:S01]  /*0e10*/  ISETP.GT.U32.AND P3, PT, R2, R15, PT ;  /* 0x0000000f0200720c */ /* 0x000fe20003f64070 */
[----:B------:R-:W-:Y:S01]  /*0e20*/  @!P2 IMAD.MOV R7, RZ, RZ, -R7 ;  /* 0x000000ffff07a224 */ /* 0x000fe200078e0a07 */
[----:B------:R-:W-:Y:S01]  /*0e30*/  SEL R16, R4, R3, !P0 ;  /* 0x0000000304107207 */ /* 0x000fe20004000000 */
[----:B------:R-:W-:Y:S01]  /*0e40*/  IMAD.HI.U32 R3, R6, R21, RZ ;  /* 0x0000001506037227 */ /* 0x000fe200078e00ff */
[----:B------:R-:W-:-:S02]  /*0e50*/  ISETP.GE.AND P2, PT, R20, RZ, PT ;  /* 0x000000ff1400720c */ /* 0x000fc40003f46270 */
[----:B------:R-:W-:Y:S01]  /*0e60*/  ISETP.GE.AND P5, PT, R23, RZ, PT ;  /* 0x000000ff1700720c */ /* 0x000fe20003fa6270 */
[--C-:B------:R-:W-:Y:S01]  /*0e70*/  @!P4 IMAD.IADD R11, R11, 0x1, -R2.reuse ;  /* 0x000000010b0bc824 */ /* 0x100fe200078e0a02 */
[----:B------:R-:W-:Y:S01]  /*0e80*/  SEL R18, R4, R5, !P0 ;  /* 0x0000000504127207 */ /* 0x000fe20004000000 */
[----:B------:R-:W-:Y:S01]  /*0e90*/  IMAD.MOV R3, RZ, RZ, -R3 ;  /* 0x000000ffff037224 */ /* 0x000fe200078e0a03 */
[----:B------:R-:W-:Y:S01]  /*0ea0*/  ISETP.GT.U32.AND P0, PT, R2, R17, PT ;  /* 0x000000110200720c */ /* 0x000fe20003f04070 */
[--C-:B------:R-:W-:Y:S01]  /*0eb0*/  @!P6 IMAD.IADD R9, R9, 0x1, -R2.reuse ;  /* 0x000000010909e824 */ /* 0x100fe200078e0a02 */
[----:B------:R-:W-:Y:S01]  /*0ec0*/  ISETP.GE.AND P4, PT, R22, RZ, PT ;  /* 0x000000ff1600720c */ /* 0x000fe20003f86270 */
[----:B------:R-:W-:Y:S01]  /*0ed0*/  @!P3 IMAD.IADD R15, R15, 0x1, -R2 ;  /* 0x000000010f0fb824 */ /* 0x000fe200078e0a02 */
[----:B------:R-:W-:Y:S01]  /*0ee0*/  ISETP.GE.AND P3, PT, R24, RZ, PT ;  /* 0x000000ff1800720c */ /* 0x000fe20003f66270 */
[----:B------:R-:W-:Y:S01]  /*0ef0*/  IMAD R3, R2, R3, R21 ;  /* 0x0000000302037224 */ /* 0x000fe200078e0215 */
[----:B------:R-:W-:Y:S01]  /*0f00*/  LOP3.LUT R12, R8, 0x10, RZ, 0xfc, !PT ;  /* 0x00000010080c7812 */ /* 0x000fe200078efcff */
[----:B------:R-:W-:Y:S01]  /*0f10*/  @!P2 IMAD.MOV R9, RZ, RZ, -R9 ;  /* 0x000000ffff09a224 */ /* 0x000fe200078e0a09 */
[C---:B------:R-:W-:Y:S01]  /*0f20*/  ISETP.GT.U32.AND P2, PT, R2.reuse, R15, PT ;  /* 0x0000000f0200720c */ /* 0x040fe20003f44070 */
[----:B------:R-:W-:Y:S01]  /*0f30*/  @!P5 IMAD.MOV R13, RZ, RZ, -R13 ;  /* 0x000000ffff0dd224 */ /* 0x000fe200078e0a0d */
[----:B------:R-:W-:-:S02]  /*0f40*/  ISETP.GT.U32.AND P5, PT, R2, R3, PT ;  /* 0x000000030200720c */ /* 0x000fc40003fa4070 */
[----:B------:R-:W-:Y:S01]  /*0f50*/  ISETP.GT.U32.AND P6, PT, R2, R19, PT ;  /* 0x000000130200720c */ /* 0x000fe20003fc4070 */
[--C-:B------:R-:W-:Y:S01]  /*0f60*/  @!P0 IMAD.IADD R17, R17, 0x1, -R2.reuse ;  /* 0x0000000111118824 */ /* 0x100fe200078e0a02 */
[----:B------:R-:W-:Y:S02]  /*0f70*/  LOP3.LUT R14, R8, 0x12, RZ, 0xfc, !PT ;  /* 0x00000012080e7812 */ /* 0x000fe400078efcff */
[----:B------:R-:W-:Y:S02]  /*0f80*/  @!P4 IADD3 R11, -R11, RZ, RZ ;  /* 0x000000ff0b0bc210 */ /* 0x000fe40007ffe1ff */
[----:B------:R-:W-:Y:S02]  /*0f90*/  ISETP.GT.U32.AND P4, PT, R2, R17, PT ;  /* 0x000000110200720c */ /* 0x000fe40003f84070 */
[----:B------:R-:W-:Y:S01]  /*0fa0*/  IABS R21, R12 ;  /* 0x0000000c00157213 */ /* 0x000fe20000000000 */
[--C-:B------:R-:W-:Y:S01]  /*0fb0*/  @!P2 IMAD.IADD R15, R15, 0x1, -R2.reuse ;  /* 0x000000010f0fa824 */ /* 0x100fe200078e0a02 */
[----:B------:R-:W-:Y:S01]  /*0fc0*/  IABS R23, R14 ;  /* 0x0000000e00177213 */ /* 0x000fe20000000000 */
[----:B------:R-:W-:Y:S01]  /*0fd0*/  @!P5 IMAD.IADD R3, R3, 0x1, -R2 ;  /* 0x000000010303d824 */ /* 0x000fe200078e0a02 */
[----:B------:R-:W-:Y:S01]  /*0fe0*/  ISETP.GE.AND P0, PT, R25, RZ, PT ;  /* 0x000000ff1900720c */ /* 0x000fe20003f06270 */
[----:B------:R-:W-:Y:S01]  /*0ff0*/  IMAD.HI.U32 R4, R6, R21, RZ ;  /* 0x0000001506047227 */ /* 0x000fe200078e00ff */
[----:B------:R-:W-:-:S02]  /*1000*/  ISETP.GE.AND P2, PT, R26, RZ, PT ;  /* 0x000000ff1a00720c */ /* 0x000fc40003f46270 */
[----:B------:R-:W-:Y:S01]  /*1010*/  ISETP.GE.AND P5, PT, R14, RZ, PT ;  /* 0x000000ff0e00720c */ /* 0x000fe20003fa6270 */
[----:B------:R-:W-:Y:S01]  /*1020*/  IMAD.HI.U32 R5, R6, R23, RZ ;  /* 0x0000001706057227 */ /* 0x000fe200078e00ff */
[C---:B------:R-:W-:Y:S02]  /*1030*/  LOP3.LUT R14, R8.reuse, 0x18, RZ, 0xfc, !PT ;  /* 0x00000018080e7812 */ /* 0x040fe400078efcff */
[----:B------:R-:W-:Y:S01]  /*1040*/  LOP3.LUT R20, R8, 0x1a, RZ, 0xfc, !PT ;  /* 0x0000001a08147812 */ /* 0x000fe200078efcff */
[----:B------:R-:W-:Y:S01]  /*1050*/  @!P3 IMAD.MOV R15, RZ, RZ, -R15 ;  /* 0x000000ffff0fb224 */ /* 0x000fe200078e0a0f */
[----:B------:R-:W-:Y:S01]  /*1060*/  ISETP.GT.U32.AND P3, PT, R2, R3, PT ;  /* 0x000000030200720c */ /* 0x000fe20003f64070 */
[----:B------:R-:W-:Y:S01]  /*1070*/  IMAD.MOV R4, RZ, RZ, -R4 ;  /* 0x000000ffff047224 */ /* 0x000fe200078e0a04 */
[----:B------:R-:W-:Y:S01]  /*1080*/  IABS R27, R14 ;  /* 0x0000000e001b7213 */ /* 0x000fe20000000000 */
[--C-:B------:R-:W-:Y:S01]  /*1090*/  @!P4 IMAD.IADD R17, R17, 0x1, -R2.reuse ;  /* 0x000000011111c824 */ /* 0x100fe200078e0a02 */
[----:B------:R-:W-:Y:S01]  /*10a0*/  ISETP.GE.AND P4, PT, R10, RZ, PT ;  /* 0x000000ff0a00720c */ /* 0x000fe20003f86270 */
[--C-:B------:R-:W-:Y:S01]  /*10b0*/  @!P6 IMAD.IADD R19, R19, 0x1, -R2.reuse ;  /* 0x000000011313e824 */ /* 0x100fe200078e0a02 */
[----:B------:R-:W-:Y:S01]  /*10c0*/  IABS R29, R20 ;  /* 0x00000014001d7213 */ /* 0x000fe20000000000 */
[----:B------:R-:W-:Y:S01]  /*10d0*/  IMAD.MOV R10, RZ, RZ, -R5 ;  /* 0x000000ffff0a7224 */ /* 0x000fe200078e0a05 */
[----:B------:R-:W-:Y:S01]  /*10e0*/  LOP3.LUT R22, R8, 0x1c, RZ, 0xfc, !PT ;  /* 0x0000001c08167812 */ /* 0x000fe200078efcff */
[C---:B------:R-:W-:Y:S01]  /*10f0*/  IMAD R5, R2.reuse, R4, R21 ;  /* 0x0000000402057224 */ /* 0x040fe200078e0215 */
[----:B------:R-:W-:Y:S01]  /*1100*/  ISETP.GT.U32.AND P6, PT, R2, R19, PT ;  /* 0x000000130200720c */ /* 0x000fe20003fc4070 */
[----:B------:R-:W-:Y:S01]  /*1110*/  @!P0 IMAD.MOV R17, RZ, RZ, -R17 ;  /* 0x000000ffff118224 */ /* 0x000fe200078e0a11 */
[----:B------:R-:W-:Y:S01]  /*1120*/  LOP3.LUT R4, R8, 0x14, RZ, 0xfc, !PT ;  /* 0x0000001408047812 */ /* 0x000fe200078efcff */
[C---:B------:R-:W-:Y:S01]  /*1130*/  IMAD R21, R2.reuse, R10, R23 ;  /* 0x0000000a02157224 */ /* 0x040fe200078e0217 */
[----:B------:R-:W-:Y:S01]  /*1140*/  ISETP.GT.U32.AND P0, PT, R2, R5, PT ;  /* 0x000000050200720c */ /* 0x000fe20003f04070 */
[----:B------:R-:W-:Y:S01]  /*1150*/  @!P3 IMAD.IADD R3, R3, 0x1, -R2 ;  /* 0x000000010303b824 */ /* 0x000fe200078e0a02 */
[----:B------:R-:W-:-:S02]  /*1160*/  IABS R23, R4 ;  /* 0x0000000400177213 */ /* 0x000fc40000000000 */
[----:B------:R-:W-:Y:S01]  /*1170*/  LOP3.LUT R10, R8, 0x16, RZ, 0xfc, !PT ;  /* 0x00000016080a7812 */ /* 0x000fe200078efcff */
[----:B------:R-:W-:Y:S01]  /*1180*/  @!P4 IMAD.MOV R3, RZ, RZ, -R3 ;  /* 0x000000ffff03c224 */ /* 0x000fe200078e0a03 */
[----:B------:R-:W-:Y:S02]  /*1190*/  ISETP.GT.U32.AND P4, PT, R2, R21, PT ;  /* 0x000000150200720c */ /* 0x000fe40003f84070 */
[----:B------:R-:W-:Y:S01]  /*11a0*/  IABS R25, R10 ;  /* 0x0000000a00197213 */ /* 0x000fe20000000000 */
[--C-:B------:R-:W-:Y:S01]  /*11b0*/  @!P6 IMAD.IADD R19, R19, 0x1, -R2.reuse ;  /* 0x000000011313e824 */ /* 0x100fe200078e0a02 */
[----:B------:R-:W-:Y:S02]  /*11c0*/  ISETP.GE.AND P6, PT, R12, RZ, PT ;  /* 0x000000ff0c00720c */ /* 0x000fe40003fc6270 */
[----:B------:R-:W-:Y:S01]  /*11d0*/  ISETP.GE.AND P3, PT, R10, RZ, PT ;  /* 0x000000ff0a00720c */ /* 0x000fe20003f66270 */
[----:B------:R-:W-:Y:S01]  /*11e0*/  @!P0 IMAD.IADD R5, R5, 0x1, -R2 ;  /* 0x0000000105058824 */ /* 0x000fe200078e0a02 */
[----:B------:R-:W-:Y:S01]  /*11f0*/  @!P2 IADD3 R19, -R19, RZ, RZ ;  /* 0x000000ff1313a210 */ /* 0x000fe20007ffe1ff */
[----:B------:R-:W-:Y:S01]  /*1200*/  IMAD.HI.U32 R10, R6, R25, RZ ;  /* 0x00000019060a7227 */ /* 0x000fe200078e00ff */
[----:B------:R-:W-:-:S02]  /*1210*/  ISETP.GE.AND P2, PT, R4, RZ, PT ;  /* 0x000000ff0400720c */ /* 0x000fc40003f46270 */
[----:B------:R-:W-:Y:S01]  /*1220*/  ISETP.GT.U32.AND P0, PT, R2, R5, PT ;  /* 0x000000050200720c */ /* 0x000fe20003f04070 */
[----:B------:R-:W-:Y:S01]  /*1230*/  IMAD.HI.U32 R4, R6, R23, RZ ;  /* 0x0000001706047227 */ /* 0x000fe200078e00ff */
[----:B------:R-:W-:Y:S02]  /*1240*/  IABS R39, R22 ;  /* 0x0000001600277213 */ /* 0x000fe40000000000 */
[C---:B------:R-:W-:Y:S01]  /*1250*/  LOP3.LUT R24, R8.reuse, 0x20, RZ, 0xfc, !PT ;  /* 0x0000002008187812 */ /* 0x040fe200078efcff */
[----:B------:R-:W-:Y:S01]  /*1260*/  @!P4 IMAD.IADD R21, R21, 0x1, -R2 ;  /* 0x000000011515c824 */ /* 0x000fe200078e0a02 */
[----:B------:R-:W-:Y:S01]  /*1270*/  LOP3.LUT R26, R8, 0x24, RZ, 0xfc, !PT ;  /* 0x00000024081a7812 */ /* 0x000fe200078efcff */
[----:B------:R-:W-:Y:S01]  /*1280*/  IMAD.MOV R12, RZ, RZ, -R4 ;  /* 0x000000ffff0c7224 */ /* 0x000fe200078e0a04 */
[----:B------:R-:W-:Y:S01]  /*1290*/  IABS R43, R24 ;  /* 0x00000018002b7213 */ /* 0x000fe20000000000 */
[----:B------:R-:W-:Y:S01]  /*12a0*/  IMAD.MOV R10, RZ, RZ, -R10 ;  /* 0x000000ffff0a7224 */ /* 0x000fe200078e0a0a */
[C---:B------:R-:W-:Y:S01]  /*12b0*/  ISETP.GT.U32.AND P4, PT, R2.reuse, R21, PT ;  /* 0x000000150200720c */ /* 0x040fe20003f84070 */
[----:B------:R-:W-:Y:S01]  /*12c0*/  IMAD R23, R2, R12, R23 ;  /* 0x0000000c02177224 */ /* 0x000fe200078e0217 */
[----:B------:R-:W-:Y:S01]  /*12d0*/  LOP3.LUT R12, R8, 0x1e, RZ, 0xfc, !PT ;  /* 0x0000001e080c7812 */ /* 0x000fe200078efcff */
[----:B------:R-:W-:Y:S01]  /*12e0*/  @!P0 IMAD.IADD R5, R5, 0x1, -R2 ;  /* 0x0000000105058824 */ /* 0x000fe200078e0a02 */
[----:B------:R-:W-:Y:S01]  /*12f0*/  IABS R47, R26 ;  /* 0x0000001a002f7213 */ /* 0x000fe20000000000 */
[----:B------:R-:W-:Y:S01]  /*1300*/  IMAD.HI.U32 R4, R6, R27, RZ ;  /* 0x0000001b06047227 */ /* 0x000fe200078e00ff */
[----:B------:R-:W-:-:S02]  /*1310*/  ISETP.GT.U32.AND P0, PT, R2, R23, PT ;  /* 0x000000170200720c */ /* 0x000fc40003f04070 */
[----:B------:R-:W-:Y:S01]  /*1320*/  IABS R41, R12 ;  /* 0x0000000c00297213 */ /* 0x000fe20000000000 */
[C---:B------:R-:W-:Y:S02]  /*1330*/  IMAD R25, R2.reuse, R10, R25 ;  /* 0x0000000a02197224 */ /* 0x040fe400078e0219 */
[----:B------:R-:W-:Y:S02]  /*1340*/  IMAD.MOV R4, RZ, RZ, -R4 ;  /* 0x000000ffff047224 */ /* 0x000fe400078e0a04 */
[--C-:B------:R-:W-:Y:S01]  /*1350*/  @!P4 IMAD.IADD R21, R21, 0x1, -R2.reuse ;  /* 0x000000011515c824 */ /* 0x100fe200078e0a02 */
[C---:B------:R-:W-:Y:S01]  /*1360*/  ISETP.GT.U32.AND P4, PT, R2.reuse, R25, PT ;  /* 0x000000190200720c */ /* 0x040fe20003f84070 */
[C---:B------:R-:W-:Y:S02]  /*1370*/  IMAD R27, R2.reuse, R4, R27 ;  /* 0x00000004021b7224 */ /* 0x040fe400078e021b */
[----:B------:R-:W-:Y:S02]  /*1380*/  @!P6 IMAD.MOV R5, RZ, RZ, -R5 ;  /* 0x000000ffff05e224 */ /* 0x000fe400078e0a05 */
[----:B------:R-:W-:Y:S01]  /*1390*/  @!P0 IMAD.IADD R23, R23, 0x1, -R2 ;  /* 0x0000000117178824 */ /* 0x000fe200078e0a02 */
[----:B------:R-:W-:Y:S01]  /*13a0*/  ISETP.GT.U32.AND P6, PT, R2, R27, PT ;  /* 0x0000001b0200720c */ /* 0x000fe20003fc4070 */
[----:B------:R-:W-:-:S03]  /*13b0*/  IMAD.HI.U32 R4, R6, R29, RZ ;  /* 0x0000001d06047227 */ /* 0x000fc600078e00ff */
[C---:B------:R-:W-:Y:S01]  /*13c0*/  ISETP.GT.U32.AND P0, PT, R2.reuse, R23, PT ;  /* 0x000000170200720c */ /* 0x040fe20003f04070 */
[----:B------:R-:W-:Y:S02]  /*13d0*/  IMAD.MOV R4, RZ, RZ, -R4 ;  /* 0x000000ffff047224 */ /* 0x000fe400078e0a04 */
[----:B------:R-:W-:Y:S02]  /*13e0*/  @!P4 IMAD.IADD R25, R25, 0x1, -R2 ;  /* 0x000000011919c824 */ /* 0x000fe400078e0a02 */
[----:B------:R-:W-:Y:S02]  /*13f0*/  IMAD R29, R2, R4, R29 ;  /* 0x00000004021d7224 */ /* 0x000fe400078e021d */
[----:B------:R-:W-:-:S04]  /*1400*/  IMAD.HI.U32 R4, R6, R41, RZ ;  /* 0x0000002906047227 */ /* 0x000fc800078e00ff */
[--C-:B------:R-:W-:Y:S01]  /*1410*/  @!P6 IMAD.IADD R27, R27, 0x1, -R2.reuse ;  /* 0x000000011b1be824 */ /* 0x100fe200078e0a02 */
[----:B------:R-:W-:Y:S01]  /*1420*/  ISETP.GT.U32.AND P6, PT, R2, R25, PT ;  /* 0x000000190200720c */ /* 0x000fe20003fc4070 */
[----:B------:R-:W-:Y:S01]  /*1430*/  @!P0 IMAD.IADD R23, R23, 0x1, -R2 ;  /* 0x0000000117178824 */ /* 0x000fe200078e0a02 */
[----:B------:R-:W-:Y:S01]  /*1440*/  ISETP.GE.AND P0, PT, R14, RZ, PT ;  /* 0x000000ff0e00720c */ /* 0x000fe20003f06270 */
[----:B------:R-:W-:Y:S01]  /*1450*/  IMAD.MOV R4, RZ, RZ, -R4 ;  /* 0x000000ffff047224 */ /* 0x000fe200078e0a04 */
[----:B------:R-:W-:Y:S01]  /*1460*/  LOP3.LUT R14, R8, 0x22, RZ, 0xfc, !PT ;  /* 0x00000022080e7812 */ /* 0x000fe200078efcff */
[----:B------:R-:W-:Y:S01]  /*1470*/  @!P5 IMAD.MOV R21, RZ, RZ, -R21 ;  /* 0x000000ffff15d224 */ /* 0x000fe200078e0a15 */
[C---:B------:R-:W-:Y:S01]  /*1480*/  ISETP.GT.U32.AND P5, PT, R2.reuse, R29, PT ;  /* 0x0000001d0200720c */ /* 0x040fe20003fa4070 */
[----:B------:R-:W-:Y:S01]  /*1490*/  IMAD R41, R2, R4, R41 ;  /* 0x0000000402297224 */ /* 0x000fe200078e0229 */
[----:B------:R-:W-:Y:S01]  /*14a0*/  MOV R31, R23 ;  /* 0x00000017001f7202 */ /* 0x000fe20000000f00 */
[----:B------:R-:W-:Y:S01]  /*14b0*/  IMAD.HI.U32 R10, R6, R39, RZ ;  /* 0x00000027060a7227 */ /* 0x000fe200078e00ff */
[----:B------:R-:W-:-:S03]  /*14c0*/  IABS R23, R14 ;  /* 0x0000000e00177213 */ /* 0x000fc60000000000 */
[----:B------:R-:W-:Y:S01]  /*14d0*/  @!P6 IMAD.IADD R25, R25, 0x1, -R2 ;  /* 0x000000011919e824 */ /* 0x000fe200078e0a02 */
[----:B------:R-:W-:Y:S01]  /*14e0*/  ISETP.GT.U32.AND P6, PT, R2, R41, PT ;  /* 0x000000290200720c */ /* 0x000fe20003fc4070 */
[----:B------:R-:W-:Y:S01]  /*14f0*/  IMAD.HI.U32 R4, R6, R23, RZ ;  /* 0x0000001706047227 */ /* 0x000fe200078e00ff */
[----:B------:R-:W-:-:S03]  /*1500*/  IADD3 R10, -R10, RZ, RZ ;  /* 0x000000ff0a0a7210 */ /* 0x000fc60007ffe1ff */
[----:B------:R-:W-:Y:S01]  /*1510*/  @!P5 IMAD.IADD R29, R29, 0x1, -R2 ;  /* 0x000000011d1dd824 */ /* 0x000fe200078e0a02 */
[C---:B------:R-:W-:Y:S01]  /*1520*/  ISETP.GT.U32.AND P5, PT, R2.reuse, R27, PT ;  /* 0x0000001b0200720c */ /* 0x040fe20003fa4070 */
[----:B------:R-:W-:Y:S02]  /*1530*/  IMAD.MOV R4, RZ, RZ, -R4 ;  /* 0x000000ffff047224 */ /* 0x000fe400078e0a04 */
[----:B------:R-:W-:Y:S02]  /*1540*/  IMAD R39, R2, R10, R39 ;  /* 0x0000000a02277224 */ /* 0x000fe400078e0227 */
[----:B------:R-:W-:-:S03]  /*1550*/  IMAD.HI.U32 R10, R6, R43, RZ ;  /* 0x0000002b060a7227 */ /* 0x000fc600078e00ff */
[C---:B------:R-:W-:Y:S01]  /*1560*/  ISETP.GT.U32.AND P4, PT, R2.reuse, R39, PT ;  /* 0x000000270200720c */ /* 0x040fe20003f84070 */
[----:B------:R-:W-:Y:S01]  /*1570*/  @!P2 IMAD.MOV R31, RZ, RZ, -R31 ;  /* 0x000000ffff1fa224 */ /* 0x000fe200078e0a1f */
[C---:B------:R-:W-:Y:S01]  /*1580*/  ISETP.GT.U32.AND P2, PT, R2.reuse, R29, PT ;  /* 0x0000001d0200720c */ /* 0x040fe20003f44070 */
[C---:B------:R-:W-:Y:S02]  /*1590*/  IMAD R23, R2.reuse, R4, R23 ;  /* 0x0000000402177224 */ /* 0x040fe400078e0217 */
[----:B------:R-:W-:Y:S02]  /*15a0*/  IMAD.MOV R10, RZ, RZ, -R10 ;  /* 0x000000ffff0a7224 */ /* 0x000fe400078e0a0a */
[--C-:B------:R-:W-:Y:S01]  /*15b0*/  @!P6 IMAD.IADD R41, R41, 0x1, -R2.reuse ;  /* 0x000000012929e824 */ /* 0x100fe200078e0a02 */
[C---:B------:R-:W-:Y:S01]  /*15c0*/  ISETP.GT.U32.AND P6, PT, R2.reuse, R23, PT ;  /* 0x000000170200720c */ /* 0x040fe20003fc4070 */
[----:B------:R-:W-:Y:S02]  /*15d0*/  IMAD R43, R2, R10, R43 ;  /* 0x0000000a022b7224 */ /* 0x000fe400078e022b */
[----:B------:R-:W-:-:S02]  /*15e0*/  @!P5 IMAD.IADD R27, R27, 0x1, -R2 ;  /* 0x000000011b1bd824 */ /* 0x000fc400078e0a02 */
[----:B------:R-:W-:Y:S01]  /*15f0*/  IMAD.HI.U32 R4, R6, R47, RZ ;  /* 0x0000002f06047227 */ /* 0x000fe200078e00ff */
[----:B------:R-:W-:-:S03]  /*1600*/  ISETP.GT.U32.AND P5, PT, R2, R43, PT ;  /* 0x0000002b0200720c */ /* 0x000fc60003fa4070 */
[--C-:B------:R-:W-:Y:S01]  /*1610*/  @!P2 IMAD.IADD R29, R29, 0x1, -R2.reuse ;  /* 0x000000011d1da824 */ /* 0x100fe200078e0a02 */
[----:B------:R-:W-:Y:S01]  /*1620*/  ISETP.GE.AND P2, PT, R20, RZ, PT ;  /* 0x000000ff1400720c */ /* 0x000fe20003f46270 */
[----:B------:R-:W-:Y:S01]  /*1630*/  IMAD.HI.U32 R10, R6, R49, RZ ;  /* 0x00000031060a7227 */ /* 0x000fe200078e00ff */
[----:B------:R-:W-:Y:S02]  /*1640*/  IADD3 R4, -R4, RZ, RZ ;  /* 0x000000ff04047210 */ /* 0x000fe40007ffe1ff */
[----:B------:R-:W-:Y:S01]  /*1650*/  LOP3.LUT R20, R8, 0x2a, RZ, 0xfc, !PT ;  /* 0x0000002a08147812 */ /* 0x000fe200078efcff */
[----:B------:R-:W-:Y:S01]  /*1660*/  @!P6 IMAD.IADD R23, R23, 0x1, -R2 ;  /* 0x000000011717e824 */ /* 0x000fe200078e0a02 */
[----:B------:R-:W-:Y:S01]  /*1670*/  ISETP.GT.U32.AND P6, PT, R2, R41, PT ;  /* 0x000000290200720c */ /* 0x000fe20003fc4070 */
[----:B------:R-:W-:Y:S02]  /*1680*/  IMAD.MOV.U32 R37, RZ, RZ, R29 ;  /* 0x000000ffff257224 */ /* 0x000fe400078e001d */
[----:B------:R-:W-:-:S02]  /*1690*/  IMAD.MOV R10, RZ, RZ, -R10 ;  /* 0x000000ffff0a7224 */ /* 0x000fc400078e0a0a */
[----:B------:R-:W-:Y:S02]  /*16a0*/  IMAD R47, R2, R4, R47 ;  /* 0x00000004022f7224 */ /* 0x000fe400078e022f */
[--C-:B------:R-:W-:Y:S01]  /*16b0*/  @!P5 IMAD.IADD R43, R43, 0x1, -R2.reuse ;  /* 0x000000012b2bd824 */ /* 0x100fe200078e0a02 */
[----:B------:R-:W-:Y:S01]  /*16c0*/  ISETP.GE.AND P5, PT, R12, RZ, PT ;  /* 0x000000ff0c00720c */ /* 0x000fe20003fa6270 */
[----:B------:R-:W-:Y:S01]  /*16d0*/  IMAD R49, R2, R10, R49 ;  /* 0x0000000a02317224 */ /* 0x000fe200078e0231 */
[----:B------:R-:W-:Y:S01]  /*16e0*/  LOP3.LUT R12, R8, 0x28, RZ, 0xfc, !PT ;  /* 0x00000028080c7812 */ /* 0x000fe200078efcff */
[----:B------:R-:W-:Y:S01]  /*16f0*/  IMAD.MOV.U32 R35, RZ, RZ, R27 ;  /* 0x000000ffff237224 */ /* 0x000fe200078e001b */
[----:B------:R-:W-:Y:S01]  /*1700*/  @!P2 IADD3 R37, -R37, RZ, RZ ;  /* 0x000000ff2525a210 */ /* 0x000fe20007ffe1ff */
[--C-:B------:R-:W-:Y:S01]  /*1710*/  @!P6 IMAD.IADD R41, R41, 0x1, -R2.reuse ;  /* 0x000000012929e824 */ /* 0x100fe200078e0a02 */
[C---:B------:R-:W-:Y:S01]  /*1720*/  ISETP.GT.U32.AND P2, PT, R2.reuse, R47, PT ;  /* 0x0000002f0200720c */ /* 0x040fe20003f44070 */
[----:B------:R-:W-:Y:S01]  /*1730*/  IMAD.MOV.U32 R33, RZ, RZ, R25 ;  /* 0x000000ffff217224 */ /* 0x000fe200078e0019 */
[----:B------:R-:W-:Y:S01]  /*1740*/  IABS R4, R12 ;  /* 0x0000000c00047213 */ /* 0x000fe20000000000 */
[----:B------:R-:W-:Y:S01]  /*1750*/  @!P0 IMAD.MOV R35, RZ, RZ, -R35 ;  /* 0x000000ffff238224 */ /* 0x000fe200078e0a23 */
[C---:B------:R-:W-:Y:S01]  /*1760*/  ISETP.GT.U32.AND P6, PT, R2.reuse, R49, PT ;  /* 0x000000310200720c */ /* 0x040fe20003fc4070 */
[----:B------:R-:W-:Y:S01]  /*1770*/  @!P4 IMAD.IADD R39, R39, 0x1, -R2 ;  /* 0x000000012727c824 */ /* 0x000fe200078e0a02 */
[----:B------:R-:W-:Y:S01]  /*1780*/  IABS R10, R20 ;  /* 0x00000014000a7213 */ /* 0x000fe20000000000 */
[----:B------:R-:W-:Y:S01]  /*1790*/  IMAD.MOV.U32 R25, RZ, RZ, R4 ;  /* 0x000000ffff197224 */ /* 0x000fe200078e0004 */
[C---:B------:R-:W-:Y:S01]  /*17a0*/  ISETP.GT.U32.AND P0, PT, R2.reuse, R23, PT ;  /* 0x000000170200720c */ /* 0x040fe20003f04070 */
[----:B------:R-:W-:Y:S01]  /*17b0*/  @!P3 IMAD.MOV R33, RZ, RZ, -R33 ;  /* 0x000000ffff21b224 */ /* 0x000fe200078e0a21 */
[----:B------:R-:W-:Y:S01]  /*17c0*/  ISETP.GT.U32.AND P4, PT, R2, R39, PT ;  /* 0x000000270200720c */ /* 0x000fe20003f84070 */
[----:B------:R-:W-:Y:S01]  /*17d0*/  IMAD.HI.U32 R4, R6, R25, RZ ;  /* 0x0000001906047227 */ /* 0x000fe200078e00ff */
[----:B------:R-:W-:-:S02]  /*17e0*/  ISETP.GT.U32.AND P3, PT, R2, R43, PT ;  /* 0x0000002b0200720c */ /* 0x000fc40003f64070 */
[----:B------:R-:W-:Y:S01]  /*17f0*/  @!P5 IADD3 R41, -R41, RZ, RZ ;  /* 0x000000ff2929d210 */ /* 0x000fe20007ffe1ff */
[----:B------:R-:W-:Y:S01]  /*1800*/  @!P2 IMAD.IADD R47, R47, 0x1, -R2 ;  /* 0x000000012f2fa824 */ /* 0x000fe200078e0a02 */
[----:B------:R-:W-:Y:S01]  /*1810*/  ISETP.GE.AND P2, PT, R28, RZ, PT ;  /* 0x000000ff1c00720c */ /* 0x000fe20003f46270 */
[----:B------:R-:W-:Y:S02]  /*1820*/  IMAD.MOV.U32 R27, RZ, RZ, R10 ;  /* 0x000000ffff1b7224 */ /* 0x000fe400078e000a */
[----:B------:R-:W-:Y:S02]  /*1830*/  IMAD.MOV R10, RZ, RZ, -R4 ;  /* 0x000000ffff0a7224 */ /* 0x000fe400078e0a04 */
[----:B------:R-:W-:Y:S01]  /*1840*/  @!P6 IMAD.IADD R49, R49, 0x1, -R2 ;  /* 0x000000013131e824 */ /* 0x000fe200078e0a02 */
[----:B------:R-:W-:Y:S01]  /*1850*/  ISETP.GT.U32.AND P6, PT, R2, R47, PT ;  /* 0x0000002f0200720c */ /* 0x000fe20003fc4070 */
[----:B------:R-:W-:-:S04]  /*1860*/  IMAD.HI.U32 R4, R6, R27, RZ ;  /* 0x0000001b06047227 */ /* 0x000fc800078e00ff */
[----:B------:R-:W-:Y:S02]  /*1870*/  IMAD R25, R2, R10, R25 ;  /* 0x0000000a02197224 */ /* 0x000fe400078e0219 */
[----:B------:R-:W-:Y:S01]  /*1880*/  @!P0 IMAD.IADD R23, R23, 0x1, -R2 ;  /* 0x0000000117178824 */ /* 0x000fe200078e0a02 */
[----:B------:R-:W-:Y:S01]  /*1890*/  ISETP.GE.AND P0, PT, R26, RZ, PT ;  /* 0x000000ff1a00720c */ /* 0x000fe20003f06270 */
[----:B------:R-:W-:Y:S01]  /*18a0*/  IMAD.MOV R4, RZ, RZ, -R4 ;  /* 0x000000ffff047224 */ /* 0x000fe200078e0a04 */
[C---:B------:R-:W-:Y:S01]  /*18b0*/  ISETP.GT.U32.AND P5, PT, R2.reuse, R25, PT ;  /* 0x000000190200720c */ /* 0x040fe20003fa4070 */
[----:B------:R-:W-:Y:S02]  /*18c0*/  IMAD.MOV.U32 R45, RZ, RZ, R23 ;  /* 0x000000ffff2d7224 */ /* 0x000fe400078e0017 */
[----:B------:R-:W-:Y:S02]  /*18d0*/  IMAD R23, R2, R4, R27 ;  /* 0x0000000402177224 */ /* 0x000fe400078e021b */
[--C-:B------:R-:W-:Y:S01]  /*18e0*/  @!P4 IMAD.IADD R39, R39, 0x1, -R2.reuse ;  /* 0x000000012727c824 */ /* 0x100fe200078e0a02 */
[----:B------:R-:W-:Y:S01]  /*18f0*/  ISETP.GE.AND P4, PT, R22, RZ, PT ;  /* 0x000000ff1600720c */ /* 0x000fe20003f86270 */
[--C-:B------:R-:W-:Y:S01]  /*1900*/  @!P6 IMAD.IADD R47, R47, 0x1, -R2.reuse ;  /* 0x000000012f2fe824 */ /* 0x100fe200078e0a02 */
[----:B------:R-:W-:Y:S01]  /*1910*/  ISETP.GT.U32.AND P6, PT, R2, R23, PT ;  /* 0x000000170200720c */ /* 0x000fe20003fc4070 */
[--C-:B------:R-:W-:Y:S01]  /*1920*/  @!P3 IMAD.IADD R43, R43, 0x1, -R2.reuse ;  /* 0x000000012b2bb824 */ /* 0x100fe200078e0a02 */
[----:B------:R-:W-:Y:S01]  /*1930*/  ISETP.GE.AND P3, PT, R14, RZ, PT ;  /* 0x000000ff0e00720c */ /* 0x000fe20003f66270 */
[----:B------:R-:W-:Y:S01]  /*1940*/  @!P0 IMAD.MOV R47, RZ, RZ, -R47 ;  /* 0x000000ffff2f8224 */ /* 0x000fe200078e0a2f */
[C---:B------:R-:W-:Y:S01]  /*1950*/  LOP3.LUT R14, R8.reuse, 0x2c, RZ, 0xfc, !PT ;  /* 0x0000002c080e7812 */ /* 0x040fe200078efcff */
[----:B------:R-:W-:Y:S01]  /*1960*/  @!P5 IMAD.IADD R25, R25, 0x1, -R2 ;  /* 0x000000011919d824 */ /* 0x000fe200078e0a02 */
[----:B------:R-:W-:-:S02]  /*1970*/  LOP3.LUT R22, R8, 0x2e, RZ, 0xfc, !PT ;  /* 0x0000002e08167812 */ /* 0x000fc400078efcff */
[----:B------:R-:W-:Y:S02]  /*1980*/  IABS R27, R14 ;  /* 0x0000000e001b7213 */ /* 0x000fe40000000000 */
[----:B------:R-:W-:Y:S01]  /*1990*/  ISETP.GT.U32.AND P0, PT, R2, R25, PT ;  /* 0x000000190200720c */ /* 0x000fe20003f04070 */
[----:B------:R-:W-:Y:S01]  /*19a0*/  @!P4 IMAD.MOV R39, RZ, RZ, -R39 ;  /* 0x000000ffff27c224 */ /* 0x000fe200078e0a27 */
[----:B------:R-:W-:Y:S01]  /*19b0*/  ISETP.GE.AND P4, PT, R24, RZ, PT ;  /* 0x000000ff1800720c */ /* 0x000fe20003f86270 */
[----:B------:R-:W-:Y:S01]  /*19c0*/  IMAD.HI.U32 R4, R6, R27, RZ ;  /* 0x0000001b06047227 */ /* 0x000fe200078e00ff */
[----:B------:R-:W-:Y:S02]  /*19d0*/  IABS R29, R22 ;  /* 0x00000016001d7213 */ /* 0x000fe40000000000 */
[----:B------:R-:W-:Y:S01]  /*19e0*/  @!P6 IADD3 R23, R23, -R2, RZ ;  /* 0x800000021717e210 */ /* 0x000fe20007ffe0ff */
[----:B------:R-:W-:Y:S01]  /*19f0*/  IMAD.MOV R4, RZ, RZ, -R4 ;  /* 0x000000ffff047224 */ /* 0x000fe200078e0a04 */
[----:B------:R-:W-:Y:S01]  /*1a00*/  LOP3.LUT R24, R8, 0x36, RZ, 0xfc, !PT ;  /* 0x0000003608187812 */ /* 0x000fe200078efcff */
[----:B------:R-:W-:Y:S01]  /*1a10*/  IMAD.HI.U32 R10, R6, R29, RZ ;  /* 0x0000001d060a7227 */ /* 0x000fe200078e00ff */
[----:B------:R-:W-:-:S02]  /*1a20*/  ISETP.GT.U32.AND P6, PT, R2, R23, PT ;  /* 0x000000170200720c */ /* 0x000fc40003fc4070 */
[----:B------:R-:W-:Y:S01]  /*1a30*/  IABS R67, R24 ;  /* 0x0000001800437213 */ /* 0x000fe20000000000 */
[----:B------:R-:W-:Y:S01]  /*1a40*/  IMAD R27, R2, R4, R27 ;  /* 0x00000004021b7224 */ /* 0x000fe200078e021b */
[----:B------:R-:W-:Y:S01]  /*1a50*/  LOP3.LUT R4, R8, 0x30, RZ, 0xfc, !PT ;  /* 0x0000003008047812 */ /* 0x000fe200078efcff */
[----:B------:R-:W-:Y:S01]  /*1a60*/  IMAD.MOV R10, RZ, RZ, -R10 ;  /* 0x000000ffff0a7224 */ /* 0x000fe200078e0a0a */
[----:B------:R-:W-:Y:S01]  /*1a70*/  ISETP.GE.AND P5, PT, R14, RZ, PT ;  /* 0x000000ff0e00720c */ /* 0x000fe20003fa6270 */
[--C-:B------:R-:W-:Y:S01]  /*1a80*/  @!P0 IMAD.IADD R25, R25, 0x1, -R2.reuse ;  /* 0x0000000119198824 */ /* 0x100fe200078e0a02 */
[C---:B------:R-:W-:Y:S01]  /*1a90*/  ISETP.GT.U32.AND P0, PT, R2.reuse, R27, PT ;  /* 0x0000001b0200720c */ /* 0x040fe20003f04070 */
[----:B------:R-:W-:Y:S01]  /*1aa0*/  @!P4 IMAD.MOV R43, RZ, RZ, -R43 ;  /* 0x000000ffff2bc224 */ /* 0x000fe200078e0a2b */
[C---:B------:R-:W-:Y:S01]  /*1ab0*/  ISETP.GT.U32.AND P4, PT, R2.reuse, R49, PT ;  /* 0x000000310200720c */ /* 0x040fe20003f84070 */
[----:B------:R-:W-:Y:S01]  /*1ac0*/  IMAD R29, R2, R10, R29 ;  /* 0x0000000a021d7224 */ /* 0x000fe200078e021d */
[----:B------:R-:W-:Y:S01]  /*1ad0*/  IABS R55, R4 ;  /* 0x0000000400377213 */ /* 0x000fe20000000000 */
[----:B------:R-:W-:Y:S01]  /*1ae0*/  @!P3 IMAD.MOV R45, RZ, RZ, -R45 ;  /* 0x000000ffff2db224 */ /* 0x000fe200078e0a2d */
[----:B------:R-:W-:Y:S01]  /*1af0*/  ISETP.GE.AND P3, PT, R12, RZ, PT ;  /* 0x000000ff0c00720c */ /* 0x000fe20003f66270 */
[----:B------:R-:W-:Y:S01]  /*1b00*/  @!P6 IMAD.IADD R23, R23, 0x1, -R2 ;  /* 0x000000011717e824 */ /* 0x000fe200078e0a02 */
[----:B------:R-:W-:Y:S01]  /*1b10*/  ISETP.GT.U32.AND P6, PT, R2, R29, PT ;  /* 0x0000001d0200720c */ /* 0x000fe20003fc4070 */
[----:B------:R-:W-:-:S02]  /*1b20*/  IMAD.MOV.U32 R51, RZ, RZ, R25 ;  /* 0x000000ffff337224 */ /* 0x000fc400078e0019 */
[----:B------:R-:W-:Y:S01]  /*1b30*/  IMAD.HI.U32 R14, R6, R67, RZ ;  /* 0x00000043060e7227 */ /* 0x000fe200078e00ff */
[----:B------:R-:W-:-:S03]  /*1b40*/  MOV R53, R23 ;  /* 0x0000001700357202 */ /* 0x000fc60000000f00 */
[--C-:B------:R-:W-:Y:S01]  /*1b50*/  @!P0 IMAD.IADD R27, R27, 0x1, -R2.reuse ;  /* 0x000000011b1b8824 */ /* 0x100fe200078e0a02 */
[----:B------:R-:W-:Y:S01]  /*1b60*/  ISETP.GE.AND P0, PT, R4, RZ, PT ;  /* 0x000000ff0400720c */ /* 0x000fe20003f06270 */
[--C-:B------:R-:W-:Y:S01]  /*1b70*/  @!P4 IMAD.IADD R49, R49, 0x1, -R2.reuse ;  /* 0x000000013131c824 */ /* 0x100fe200078e0a02 */
[----:B------:R-:W-:Y:S01]  /*1b80*/  ISETP.GE.AND P4, PT, R20, RZ, PT ;  /* 0x000000ff1400720c */ /* 0x000fe20003f86270 */
[----:B------:R-:W-:Y:S01]  /*1b90*/  @!P3 IMAD.MOV R51, RZ, RZ, -R51 ;  /* 0x000000ffff33b224 */ /* 0x000fe200078e0a33 */
[----:B------:R-:W-:Y:S01]  /*1ba0*/  LOP3.LUT R20, R8, 0x32, RZ, 0xfc, !PT ;  /* 0x0000003208147812 */ /* 0x000fe200078efcff */
[----:B------:R-:W-:Y:S01]  /*1bb0*/  IMAD.HI.U32 R4, R6, R55, RZ ;  /* 0x0000003706047227 */ /* 0x000fe200078e00ff */
[----:B------:R-:W-:Y:S02]  /*1bc0*/  ISETP.GT.U32.AND P3, PT, R2, R27, PT ;  /* 0x0000001b0200720c */ /* 0x000fe40003f64070 */
[----:B------:R-:W-:Y:S01]  /*1bd0*/  IABS R57, R20 ;  /* 0x0000001400397213 */ /* 0x000fe20000000000 */
[----:B------:R-:W-:-:S02]  /*1be0*/  @!P6 IMAD.IADD R29, R29, 0x1, -R2 ;  /* 0x000000011d1de824 */ /* 0x000fc400078e0a02 */
[----:B------:R-:W-:Y:S01]  /*1bf0*/  @!P2 IMAD.MOV R49, RZ, RZ, -R49 ;  /* 0x000000ffff31a224 */ /* 0x000fe200078e0a31 */
[----:B------:R-:W-:Y:S01]  /*1c00*/  ISETP.GE.AND P2, PT, R22, RZ, PT ;  /* 0x000000ff1600720c */ /* 0x000fe20003f46270 */
[----:B------:R-:W-:Y:S01]  /*1c10*/  IMAD.MOV R4, RZ, RZ, -R4 ;  /* 0x000000ffff047224 */ /* 0x000fe200078e0a04 */
[----:B------:R-:W-:Y:S01]  /*1c20*/  LOP3.LUT R22, R8, 0x34, RZ, 0xfc, !PT ;  /* 0x0000003408167812 */ /* 0x000fe200078efcff */
[----:B------:R-:W-:Y:S01]  /*1c30*/  IMAD.HI.U32 R10, R6, R57, RZ ;  /* 0x00000039060a7227 */ /* 0x000fe200078e00ff */
[C---:B------:R-:W-:Y:S02]  /*1c40*/  ISETP.GT.U32.AND P6, PT, R2.reuse, R29, PT ;  /* 0x0000001d0200720c */ /* 0x040fe40003fc4070 */
[----:B------:R-:W-:Y:S01]  /*1c50*/  IABS R59, R22 ;  /* 0x00000016003b7213 */ /* 0x000fe20000000000 */
[----:B------:R-:W-:Y:S02]  /*1c60*/  IMAD R23, R2, R4, R55 ;  /* 0x0000000402177224 */ /* 0x000fe400078e0237 */
[----:B------:R-:W-:-:S02]  /*1c70*/  IMAD.MOV R10, RZ, RZ, -R10 ;  /* 0x000000ffff0a7224 */ /* 0x000fc400078e0a0a */
[----:B------:R-:W-:Y:S01]  /*1c80*/  @!P3 IMAD.IADD R27, R27, 0x1, -R2 ;  /* 0x000000011b1bb824 */ /* 0x000fe200078e0a02 */
[----:B------:R-:W-:Y:S01]  /*1c90*/  ISETP.GT.U32.AND P3, PT, R2, R23, PT ;  /* 0x000000170200720c */ /* 0x000fe20003f64070 */
[----:B------:R-:W-:-:S04]  /*1ca0*/  IMAD.HI.U32 R12, R6, R59, RZ ;  /* 0x0000003b060c7227 */ /* 0x000fc800078e00ff */
[----:B------:R-:W-:Y:S01]  /*1cb0*/  IMAD R25, R2, R10, R57 ;  /* 0x0000000a02197224 */ /* 0x000fe200078e0239 */
[----:B------:R-:W-:Y:S01]  /*1cc0*/  LOP3.LUT R10, R8, 0x3e, RZ, 0xfc, !PT ;  /* 0x0000003e080a7812 */ /* 0x000fe200078efcff */
[----:B------:R-:W-:Y:S02]  /*1cd0*/  IMAD.MOV R12, RZ, RZ, -R12 ;  /* 0x000000ffff0c7224 */ /* 0x000fe400078e0a0c */
[--C-:B------:R-:W-:Y:S01]  /*1ce0*/  @!P6 IMAD.IADD R29, R29, 0x1, -R2.reuse ;  /* 0x000000011d1de824 */ /* 0x100fe200078e0a02 */
[C---:B------:R-:W-:Y:S01]  /*1cf0*/  ISETP.GT.U32.AND P6, PT, R2.reuse, R25, PT ;  /* 0x000000190200720c */ /* 0x040fe20003fc4070 */
[----:B------:R-:W-:Y:S01]  /*1d00*/  IMAD R57, R2, R12, R59 ;  /* 0x0000000c02397224 */ /* 0x000fe200078e023b */
[----:B------:R-:W-:Y:S01]  /*1d10*/  LOP3.LUT R12, R8, 0x38, RZ, 0xfc, !PT ;  /* 0x00000038080c7812 */ /* 0x000fe200078efcff */
[----:B------:R-:W-:Y:S01]  /*1d20*/  @!P3 IMAD.IADD R23, R23, 0x1, -R2 ;  /* 0x000000011717b824 */ /* 0x000fe200078e0a02 */
[----:B------:R-:W-:Y:S01]  /*1d30*/  MOV R61, R29 ;  /* 0x0000001d003d7202 */ /* 0x000fe20000000f00 */
[----:B------:R-:W-:Y:S01]  /*1d40*/  IMAD.MOV R14, RZ, RZ, -R14 ;  /* 0x000000ffff0e7224 */ /* 0x000fe200078e0a0e */
[C---:B------:R-:W-:Y:S01]  /*1d50*/  ISETP.GT.U32.AND P3, PT, R2.reuse, R57, PT ;  /* 0x000000390200720c */ /* 0x040fe20003f64070 */
[----:B------:R-:W-:Y:S01]  /*1d60*/  @!P4 IMAD.MOV R53, RZ, RZ, -R53 ;  /* 0x000000ffff35c224 */ /* 0x000fe200078e0a35 */
[----:B------:R-:W-:Y:S01]  /*1d70*/  IABS R59, R12 ;  /* 0x0000000c003b7213 */ /* 0x000fe20000000000 */
[----:B------:R-:W-:Y:S01]  /*1d80*/  IMAD R67, R2, R14, R67 ;  /* 0x0000000e02437224 */ /* 0x000fe200078e0243 */
[----:B------:R-:W-:Y:S01]  /*1d90*/  ISETP.GE.AND P4, PT, R20, RZ, PT ;  /* 0x000000ff1400720c */ /* 0x000fe20003f86270 */
[----:B------:R-:W-:Y:S01]  /*1da0*/  @!P2 IMAD.MOV R61, RZ, RZ, -R61 ;  /* 0x000000ffff3da224 */ /* 0x000fe200078e0a3d */
[----:B------:R-:W-:Y:S01]  /*1db0*/  LOP3.LUT R20, R8, 0x3c, RZ, 0xfc, !PT ;  /* 0x0000003c08147812 */ /* 0x000fe200078efcff */
[----:B------:R-:W-:Y:S01]  /*1dc0*/  @!P6 IMAD.IADD R25, R25, 0x1, -R2 ;  /* 0x000000011919e824 */ /* 0x000fe200078e0a02 */
[----:B------:R-:W-:Y:S01]  /*1dd0*/  ISETP.GT.U32.AND P6, PT, R2, R23, PT ;  /* 0x000000170200720c */ /* 0x000fe20003fc4070 */
[----:B------:R-:W-:Y:S01]  /*1de0*/  IMAD.HI.U32 R4, R6, R59, RZ ;  /* 0x0000003b06047227 */ /* 0x000fe200078e00ff */
[----:B------:R-:W-:-:S02]  /*1df0*/  ISETP.GT.U32.AND P2, PT, R2, R67, PT ;  /* 0x000000430200720c */ /* 0x000fc40003f44070 */
[----:B------:R-:W-:Y:S01]  /*1e00*/  IABS R65, R20 ;  /* 0x0000001400417213 */ /* 0x000fe20000000000 */
[----:B------:R-:W-:Y:S01]  /*1e10*/  @!P3 IMAD.IADD R57, R57, 0x1, -R2 ;  /* 0x000000013939b824 */ /* 0x000fe200078e0a02 */
[----:B------:R-:W-:Y:S01]  /*1e20*/  LOP3.LUT R14, R8, 0x3a, RZ, 0xfc, !PT ;  /* 0x0000003a080e7812 */ /* 0x000fe200078efcff */
[----:B------:R-:W-:Y:S01]  /*1e30*/  IMAD.MOV R4, RZ, RZ, -R4 ;  /* 0x000000ffff047224 */ /* 0x000fe200078e0a04 */
[----:B------:R-:W-:Y:S01]  /*1e40*/  IABS R69, R10 ;  /* 0x0000000a00457213 */ /* 0x000fe20000000000 */
[----:B------:R-:W-:Y:S01]  /*1e50*/  IMAD.MOV.U32 R55, RZ, RZ, R27 ;  /* 0x000000ffff377224 */ /* 0x000fe200078e001b */
[C---:B------:R-:W-:Y:S01]  /*1e60*/  ISETP.GT.U32.AND P3, PT, R2.reuse, R57, PT ;  /* 0x000000390200720c */ /* 0x040fe20003f64070 */
[----:B------:R-:W-:Y:S01]  /*1e70*/  IMAD R27, R2, R4, R59 ;  /* 0x00000004021b7224 */ /* 0x000fe200078e023b */
[----:B------:R-:W-:Y:S01]  /*1e80*/  IABS R63, R14 ;  /* 0x0000000e003f7213 */ /* 0x000fe20000000000 */
[----:B------:R-:W-:-:S04]  /*1e90*/  IMAD.HI.U32 R4, R6, R65, RZ ;  /* 0x0000004106047227 */ /* 0x000fc800078e00ff */
[----:B------:R-:W-:Y:S01]  /*1ea0*/  @!P5 IMAD.MOV R55, RZ, RZ, -R55 ;  /* 0x000000ffff37d224 */ /* 0x000fe200078e0a37 */
[C---:B------:R-:W-:Y:S01]  /*1eb0*/  ISETP.GT.U32.AND P5, PT, R2.reuse, R25, PT ;  /* 0x000000190200720c */ /* 0x040fe20003fa4070 */
[----:B------:R-:W-:Y:S01]  /*1ec0*/  @!P6 IMAD.IADD R23, R23, 0x1, -R2 ;  /* 0x000000011717e824 */ /* 0x000fe200078e0a02 */
[----:B------:R-:W-:Y:S01]  /*1ed0*/  ISETP.GT.U32.AND P6, PT, R2, R27, PT ;  /* 0x0000001b0200720c */ /* 0x000fe20003fc4070 */
[----:B------:R-:W-:Y:S02]  /*1ee0*/  IMAD.MOV R4, RZ, RZ, -R4 ;  /* 0x000000ffff047224 */ /* 0x000fe400078e0a04 */
[----:B------:R-:W-:Y:S02]  /*1ef0*/  IMAD.MOV.U32 R59, RZ, RZ, R23 ;  /* 0x000000ffff3b7224 */ /* 0x000fe400078e0017 */
[----:B------:R-:W-:Y:S01]  /*1f00*/  @!P2 IMAD.IADD R67, R67, 0x1, -R2 ;  /* 0x000000014343a824 */ /* 0x000fe200078e0a02 */
[----:B------:R-:W-:Y:S01]  /*1f10*/  ISETP.GE.AND P2, PT, R22, RZ, PT ;  /* 0x000000ff1600720c */ /* 0x000fe20003f46270 */
[----:B------:R-:W-:Y:S01]  /*1f20*/  IMAD R23, R2, R4, R65 ;  /* 0x0000000402177224 */ /* 0x000fe200078e0241 */
[----:B------:R-:W-:Y:S01]  /*1f30*/  @!P0 IADD3 R59, -R59, RZ, RZ ;  /* 0x000000ff3b3b8210 */ /* 0x000fe20007ffe1ff */
[----:B------:R-:W-:Y:S01]  /*1f40*/  IMAD.HI.U32 R8, R6, R63, RZ ;  /* 0x0000003f06087227 */ /* 0x000fe200078e00ff */
[----:B------:R-:W-:-:S03]  /*1f50*/  ISETP.GT.U32.AND P0, PT, R2, R67, PT ;  /* 0x000000430200720c */ /* 0x000fc60003f04070 */
[----:B------:R-:W-:-:S04]  /*1f60*/  IMAD.HI.U32 R6, R6, R69, RZ ;  /* 0x0000004506067227 */ /* 0x000fc800078e00ff */
[----:B------:R-:W-:Y:S01]  /*1f70*/  @!P3 IMAD.IADD R57, R57, 0x1, -R2 ;  /* 0x000000013939b824 */ /* 0x000fe200078e0a02 */
[C---:B------:R-:W-:Y:S01]  /*1f80*/  ISETP.GT.U32.AND P3, PT, R2.reuse, R23, PT ;  /* 0x000000170200720c */ /* 0x040fe20003f64070 */
[----:B------:R-:W-:Y:S02]  /*1f90*/  IMAD.MOV R8, RZ, RZ, -R8 ;  /* 0x000000ffff087224 */ /* 0x000fe400078e0a08 */
[----:B------:R-:W-:Y:S02]  /*1fa0*/  @!P5 IMAD.IADD R25, R25, 0x1, -R2 ;  /* 0x000000011919d824 */ /* 0x000fe400078e0a02 */
[----:B------:R-:W-:Y:S02]  /*1fb0*/  IMAD.MOV R6, RZ, RZ, -R6 ;  /* 0x000000ffff067224 */ /* 0x000fe400078e0a06 */
[----:B------:R-:W-:Y:S02]  /*1fc0*/  IMAD R29, R2, R8, R63 ;  /* 0x00000008021d7224 */ /* 0x000fe400078e023f */
[----:B------:R-:W-:-:S02]  /*1fd0*/  IMAD.MOV.U32 R63, RZ, RZ, R25 ;  /* 0x000000ffff3f7224 */ /* 0x000fc400078e0019 */
[--C-:B------:R-:W-:Y:S01]  /*1fe0*/  @!P6 IMAD.IADD R27, R27, 0x1, -R2.reuse ;  /* 0x000000011b1be824 */ /* 0x100fe200078e0a02 */
[----:B------:R-:W-:Y:S01]  /*1ff0*/  ISETP.GE.AND P6, PT, R24, RZ, PT ;  /* 0x000000ff1800720c */ /* 0x000fe20003fc6270 */
[C---:B------:R-:W-:Y:S01]  /*2000*/  IMAD R25, R2.reuse, R6, R69 ;  /* 0x0000000602197224 */ /* 0x040fe200078e0245 */
[----:B------:R-:W-:Y:S01]  /*2010*/  ISETP.GT.U32.AND P5, PT, R2, R29, PT ;  /* 0x0000001d0200720c */ /* 0x000fe20003fa4070 */
[--C-:B------:R-:W-:Y:S01]  /*2020*/  @!P0 IMAD.IADD R67, R67, 0x1, -R2.reuse ;  /* 0x0000000143438824 */ /* 0x100fe200078e0a02 */
[----:B------:R-:W-:Y:S01]  /*2030*/  IADD3 R6, R0, -0x5, RZ ;  /* 0xfffffffb00067810 */ /* 0x000fe20007ffe0ff */
[--C-:B------:R-:W-:Y:S01]  /*2040*/  @!P3 IMAD.IADD R23, R23, 0x1, -R2.reuse ;  /* 0x000000011717b824 */ /* 0x100fe200078e0a02 */
[----:B------:R-:W-:Y:S01]  /*2050*/  ISETP.GT.U32.AND P0, PT, R2, R25, PT ;  /* 0x000000190200720c */ /* 0x000fe20003f04070 */
[----:B------:R-:W-:Y:S02]  /*2060*/  IMAD.MOV.U32 R65, RZ, RZ, R57 ;  /* 0x000000ffff417224 */ /* 0x000fe400078e0039 */
[----:B------:R-:W-:Y:S01]  /*2070*/  IMAD R4, R16, c[0x0][0x184], RZ ;  /* 0x0000610010047a24 */ /* 0x000fe200078e02ff */
[----:B------:R-:W-:Y:S01]  /*2080*/  ISETP.GT.U32.AND P3, PT, R2, R23, PT ;  /* 0x000000170200720c */ /* 0x000fe20003f64070 */
[----:B------:R-:W-:Y:S01]  /*2090*/  @!P4 IMAD.MOV R63, RZ, RZ, -R63 ;  /* 0x000000ffff3fc224 */ /* 0x000fe200078e0a3f */
[----:B------:R-:W-:Y:S01]  /*20a0*/  @!P2 IADD3 R65, -R65, RZ, RZ ;  /* 0x000000ff4141a210 */ /* 0x000fe20007ffe1ff */
[----:B------:R-:W-:Y:S01]  /*20b0*/  @!P6 IMAD.MOV R67, RZ, RZ, -R67 ;  /* 0x000000ffff43e224 */ /* 0x000fe200078e0a43 */
[----:B------:R-:W-:Y:S01]  /*20c0*/  ISETP.GE.U32.AND P2, PT, R6, 0x7fffff7c, PT ;  /* 0x7fffff7c0600780c */ /* 0x000fe20003f46070 */
[--C-:B------:R-:W-:Y:S01]  /*20d0*/  @!P5 IMAD.IADD R29, R29, 0x1, -R2.reuse ;  /* 0x000000011d1dd824 */ /* 0x100fe200078e0a02 */
[----:B------:R-:W-:Y:S01]  /*20e0*/  LEA R94, P6, R4, c[0x0][0x160], 0x2 ;  /* 0x00005800045e7a11 */ /* 0x000fe200078c10ff */
[----:B------:R-:W-:Y:S01]  /*20f0*/  IMAD R6, R18, c[0x0][0x184], RZ ;  /* 0x0000610012067a24 */ /* 0x000fe200078e02ff */
[----:B------:R-:W-:Y:S01]  /*2100*/  ISETP.GT.U32.AND P4, PT, R2, R27, PT ;  /* 0x0000001b0200720c */ /* 0x000fe20003f84070 */
[--C-:B------:R-:W-:Y:S01]  /*2110*/  @!P0 IMAD.IADD R25, R25, 0x1, -R2.reuse ;  /* 0x0000000119198824 */ /* 0x100fe200078e0a02 */
[----:B------:R-:W-:Y:S01]  /*2120*/  LEA.HI.X.SX32 R95, R4, c[0x0][0x164], 0x2, P6 ;  /* 0x00005900045f7a11 */ /* 0x000fe200030f16ff */
[----:B------:R-:W-:Y:S01]  /*2130*/  IMAD R18, R193, 0x75, RZ ;  /* 0x00000075c1127824 */ /* 0x000fe200078e02ff */
[----:B------:R-:W-:Y:S01]  /*2140*/  ISETP.GE.AND P0, PT, R20, RZ, PT ;  /* 0x000000ff1400720c */ /* 0x000fe20003f06270 */
[----:B------:R-:W-:Y:S01]  /*2150*/  @!P3 IMAD.IADD R23, R23, 0x1, -R2 ;  /* 0x000000011717b824 */ /* 0x000fe200078e0a02 */
[----:B------:R-:W-:Y:S01]  /*2160*/  ISETP.GT.U32.AND P5, PT, R2, R29, PT ;  /* 0x0000001d0200720c */ /* 0x000fe20003fa4070 */
[----:B------:R1:W-:Y:S01]  /*2170*/  LDGSTS.E [R44], [R94.64], !P1 ;  /* 0x000000005e2c7fae */ /* 0x0003e2000c921844 */
[----:B------:R-:W-:Y:S01]  /*2180*/  LEA R90, P6, R6, c[0x0][0x160], 0x2 ;  /* 0x00005800065a7a11 */ /* 0x000fe200078c10ff */
[----:B------:R-:W-:Y:S01]  /*2190*/  IMAD.MOV.U32 R73, RZ, RZ, R23 ;  /* 0x000000ffff497224 */ /* 0x000fe200078e0017 */
[----:B------:R-:W-:Y:S01]  /*21a0*/  IADD3 R4, R0, -0x9, RZ ;  /* 0xfffffff700047810 */ /* 0x000fe20007ffe0ff */
[----:B------:R-:W-:Y:S01]  /*21b0*/  IMAD.WIDE R88, R93, 0x4, R94 ;  /* 0x000000045d587825 */ /* 0x000fe200078e025e */
[----:B------:R-:W-:-:S02]  /*21c0*/  LEA.HI.X.SX32 R91, R6, c[0x0][0x164], 0x2, P6 ;  /* 0x00005900065b7a11 */ /* 0x000fc400030f16ff */
[----:B------:R-:W-:Y:S01]  /*21d0*/  ISETP.GT.U32.AND P6, PT, R2, R25, PT ;  /* 0x000000190200720c */ /* 0x000fe20003fc4070 */
[--C-:B------:R-:W-:Y:S01]  /*21e0*/  @!P4 IMAD.IADD R27, R27, 0x1, -R2.reuse ;  /* 0x000000011b1bc824 */ /* 0x100fe200078e0a02 */
[----:B------:R-:W-:Y:S01]  /*21f0*/  ISETP.GE.AND P4, PT, R12, RZ, PT ;  /* 0x000000ff0c00720c */ /* 0x000fe20003f86270 */
[----:B------:R-:W-:Y:S01]  /*2200*/  @!P0 IMAD.MOV R73, RZ, RZ, -R73 ;  /* 0x000000ffff498224 */ /* 0x000fe200078e0a49 */
[----:B------:R-:W-:Y:S01]  /*2210*/  ISETP.GE.AND P0, PT, R10, RZ, PT ;  /* 0x000000ff0a00720c */ /* 0x000fe20003f06270 */
[----:B------:R-:W-:Y:S01]  /*2220*/  @!P5 IMAD.IADD R29, R29, 0x1, -R2 ;  /* 0x000000011d1dd824 */ /* 0x000fe200078e0a02 */
[----:B------:R-:W-:Y:S01]  /*2230*/  ISETP.GE.AND P5, PT, R14, RZ, PT ;  /* 0x000000ff0e00720c */ /* 0x000fe20003fa6270 */
[----:B------:R-:W-:Y:S01]  /*2240*/  IMAD.MOV.U32 R69, RZ, RZ, R27 ;  /* 0x000000ffff457224 */ /* 0x000fe200078e001b */
[----:B------:R1:W-:Y:S01]  /*2250*/  LDGSTS.E [R44+0x400], [R90.64], !P1 ;  /* 0x004000005a2c7fae */ /* 0x0003e2000c921844 */
[----:B------:R-:W-:Y:S01]  /*2260*/  IMAD.MOV.U32 R71, RZ, RZ, R29 ;  /* 0x000000ffff477224 */ /* 0x000fe200078e001d */
[----:B------:R-:W-:Y:S01]  /*2270*/  ISETP.NE.AND P1, PT, RZ, c[0x0][0x17c], PT ;  /* 0x00005f00ff007a0c */ /* 0x000fe20003f25270 */
[----:B------:R-:W-:Y:S01]  /*2280*/  IMAD.WIDE R92, R93, 0x4, R90 ;  /* 0x000000045d5c7825 */ /* 0x000fe200078e025a */
[----:B------:R-:W-:Y:S01]  /*2290*/  IADD3 R6, R0, -0xd, RZ ;  /* 0xfffffff300067810 */ /* 0x000fe20007ffe0ff */
[----:B------:R1:W-:Y:S01]  /*22a0*/  LDGSTS.E [R44+0x2000], [R88.64], !P2 ;  /* 0x02000000582c7fae */ /* 0x0003e2000d121844 */
[----:B------:R-:W-:Y:S01]  /*22b0*/  ISETP.GE.U32.AND P3, PT, R4, 0x7fffff78, PT ;  /* 0x7fffff780400780c */ /* 0x000fe20003f66070 */
[----:B------:R-:W-:Y:S01]  /*22c0*/  @!P6 IMAD.IADD R25, R25, 0x1, -R2 ;  /* 0x000000011919e824 */ /* 0x000fe200078e0a02 */
[----:B------:R-:W-:Y:S01]  /*22d0*/  IADD3 R2, R0, -0x15, RZ ;  /* 0xffffffeb00027810 */ /* 0x000fe20007ffe0ff */
[----:B------:R-:W-:Y:S01]  /*22e0*/  @!P4 IMAD.MOV R69, RZ, RZ, -R69 ;  /* 0x000000ffff45c224 */ /* 0x000fe200078e0a45 */
[----:B------:R-:W-:Y:S01]  /*22f0*/  ISETP.GE.U32.AND P4, PT, R6, 0x7fffff74, PT ;  /* 0x7fffff740600780c */ /* 0x000fe20003f86070 */
[----:B------:R-:W-:Y:S01]  /*2300*/  IMAD.MOV.U32 R75, RZ, RZ, R25 ;  /* 0x000000ffff4b7224 */ /* 0x000fe200078e0019 */
[----:B------:R-:W-:Y:S01]  /*2310*/  ISETP.GE.U32.AND P6, PT, R2, 0x7fffff6c, PT ;  /* 0x7fffff6c0200780c */ /* 0x000fe20003fc6070 */
[----:B------:R-:W-:Y:S01]  /*2320*/  IMAD.WIDE R102, R97, 0x4, R94 ;  /* 0x0000000461667825 */ /* 0x000fe200078e025e */
[----:B------:R-:W-:Y:S01]  /*2330*/  LOP3.LUT R2, RZ, c[0x0][0x17c], RZ, 0x33, !PT ;  /* 0x00005f00ff027a12 */ /* 0x000fe200078e33ff */
[----:B------:R1:W-:Y:S01]  /*2340*/  LDGSTS.E [R44+0x2400], [R92.64], !P2 ;  /* 0x024000005c2c7fae */ /* 0x0003e2000d121844 */
[----:B------:R-:W-:Y:S01]  /*2350*/  @!P5 IADD3 R71, -R71, RZ, RZ ;  /* 0x000000ff4747d210 */ /* 0x000fe20007ffe1ff */
[----:B------:R-:W-:Y:S01]  /*2360*/  @!P0 IMAD.MOV R75, RZ, RZ, -R75 ;  /* 0x000000ffff4b8224 */ /* 0x000fe200078e0a4b */
[C---:B------:R-:W-:Y:S01]  /*2370*/  SEL R30, R2.reuse, R7, !P1 ;  /* 0x00000007021e7207 */ /* 0x040fe20004800000 */
[----:B------:R-:W-:Y:S01]  /*2380*/  IMAD.WIDE R96, R97, 0x4, R90 ;  /* 0x0000000461607825 */ /* 0x000fe200078e025a */
[C---:B------:R-:W-:Y:S01]  /*2390*/  SEL R22, R2.reuse, R5, !P1 ;  /* 0x0000000502167207 */ /* 0x040fe20004800000 */
[----:B------:R1:W-:Y:S01]  /*23a0*/  LDGSTS.E [R44+0x4000], [R102.64], !P3 ;  /* 0x04000000662c7fae */ /* 0x0003e2000d921844 */
[C---:B------:R-:W-:Y:S01]  /*23b0*/  SEL R7, R2.reuse, R33, !P1 ;  /* 0x0000002102077207 */ /* 0x040fe20004800000 */
[C---:B------:R-:W-:Y:S01]  /*23c0*/  IMAD.WIDE R98, R101.reuse, 0x4, R94 ;  /* 0x0000000465627825 */ /* 0x040fe200078e025e */
[C---:B------:R-:W-:Y:S01]  /*23d0*/  SEL R5, R2.reuse, R37, !P1 ;  /* 0x0000002502057207 */ /* 0x040fe20004800000 */
[----:B------:R1:W-:Y:S01]  /*23e0*/  LDGSTS.E [R44+0x4400], [R96.64], !P3 ;  /* 0x04400000602c7fae */ /* 0x0003e2000d921844 */
        /* <DEDUP_REMOVED lines=11> */
[----:B------:R-:W-:Y:S01]  /*24a0*/  STL.64 [R1+0xb60], R98 ;  /* 0x000b606201007387 */ /* 0x000fe20000100a00 */
[C---:B------:R-:W-:Y:S01]  /*24b0*/  SEL R38, R2.reuse, R53, !P1 ;  /* 0x0000003502267207 */ /* 0x040fe20004800000 */
[C---:B------:R-:W-:Y:S01]  /*24c0*/  IMAD.WIDE R106, R109.reuse, 0x4, R94 ;  /* 0x000000046d6a7825 */ /* 0x040fe200078e025e */
[C---:B------:R-:W-:Y:S01]  /*24d0*/  SEL R49, R2.reuse, R65, !P1 ;  /* 0x0000004102317207 */ /* 0x040fe20004800000 */
[----:B------:R-:W-:Y:S01]  /*24e0*/  STL.64 [R1+0xb58], R110 ;  /* 0x000b586e01007387 */ /* 0x000fe20000100a00 */
[C---:B------:R-:W-:Y:S01]  /*24f0*/  SEL R36, R2.reuse, R69, !P1 ;  /* 0x0000004502247207 */ /* 0x040fe20004800000 */
[----:B------:R-:W-:Y:S01]  /*2500*/  IMAD.WIDE R108, R109, 0x4, R90 ;  /* 0x000000046d6c7825 */ /* 0x000fe200078e025a */
[----:B------:R-:W-:-:S02]  /*2510*/  SEL R29, R2, R9, !P1 ;  /* 0x00000009021d7207 */ /* 0x000fc40004800000 */
[C---:B------:R-:W-:Y:S01]  /*2520*/  SEL R28, R2.reuse, R11, !P1 ;  /* 0x0000000b021c7207 */ /* 0x040fe20004800000 */
[C---:B------:R-:W-:Y:S01]  /*2530*/  IMAD.WIDE R118, R113.reuse, 0x4, R94 ;  /* 0x0000000471767825 */ /* 0x040fe200078e025e */
[C---:B------:R-:W-:Y:S02]  /*2540*/  SEL R27, R2.reuse, R13, !P1 ;  /* 0x0000000d021b7207 */ /* 0x040fe40004800000 */
[C---:B------:R-:W-:Y:S01]  /*2550*/  SEL R26, R2.reuse, R15, !P1 ;  /* 0x0000000f021a7207 */ /* 0x040fe20004800000 */
[----:B------:R-:W-:Y:S01]  /*2560*/  IMAD.WIDE R112, R113, 0x4, R90 ;  /* 0x0000000471707825 */ /* 0x000fe200078e025a */
[C---:B------:R-:W-:Y:S02]  /*2570*/  SEL R25, R2.reuse, R17, !P1 ;  /* 0x0000001102197207 */ /* 0x040fe40004800000 */
[C---:B------:R-:W-:Y:S01]  /*2580*/  SEL R24, R2.reuse, R19, !P1 ;  /* 0x0000001302187207 */ /* 0x040fe20004800000 */
[----:B------:R-:W-:Y:S01]  /*2590*/  IMAD.WIDE R114, R117, 0x4, R94 ;  /* 0x0000000475727825 */ /* 0x000fe200078e025e */
[----:B------:R-:W-:-:S02]  /*25a0*/  SEL R23, R2, R3, !P1 ;  /* 0x0000000302177207 */ /* 0x000fc40004800000 */
[C---:B------:R-:W-:Y:S01]  /*25b0*/  SEL R21, R2.reuse, R21, !P1 ;  /* 0x0000001502157207 */ /* 0x040fe20004800000 */
[----:B------:R-:W-:Y:S01]  /*25c0*/  IMAD.WIDE R116, R117, 0x4, R90 ;  /* 0x0000000475747825 */ /* 0x000fe200078e025a */
[C---:B------:R-:W-:Y:S02]  /*25d0*/  SEL R31, R2.reuse, R43, !P1 ;  /* 0x0000002b021f7207 */ /* 0x040fe40004800000 */
[C---:B------:R-:W-:Y:S01]  /*25e0*/  SEL R41, R2.reuse, R47, !P1 ;  /* 0x0000002f02297207 */ /* 0x040fe20004800000 */
[C---:B------:R-:W-:Y:S01]  /*25f0*/  IMAD.WIDE R126, R121.reuse, 0x4, R94 ;  /* 0x00000004797e7825 */ /* 0x040fe200078e025e */
[C---:B------:R-:W-:Y:S02]  /*2600*/  SEL R34, R2.reuse, R51, !P1 ;  /* 0x0000003302227207 */ /* 0x040fe40004800000 */
        /* <DEDUP_REMOVED lines=12> */
[C---:B------:R-:W-:Y:S01]  /*26d0*/  IADD3 R4, R0.reuse, -0x11, RZ ;  /* 0xffffffef00047810 */ /* 0x040fe20007ffe0ff */
[----:B------:R-:W-:Y:S01]  /*26e0*/  IMAD.WIDE R128, R129, 0x4, R90 ;  /* 0x0000000481807825 */ /* 0x000fe200078e025a */
[----:B------:R-:W-:Y:S02]  /*26f0*/  IADD3 R2, R0, -0x21, RZ ;  /* 0xffffffdf00027810 */ /* 0x000fe40007ffe0ff */
[----:B------:R-:W-:Y:S01]  /*2700*/  ISETP.GE.U32.AND P5, PT, R4, 0x7fffff70, PT ;  /* 0x7fffff700400780c */ /* 0x000fe20003fa6070 */
[C---:B------:R-:W-:Y:S01]  /*2710*/  IMAD.WIDE R130, R133.reuse, 0x4, R94 ;  /* 0x0000000485827825 */ /* 0x040fe200078e025e */
[----:B------:R-:W-:Y:S02]  /*2720*/  ISETP.GE.U32.AND P2, PT, R2, 0x7fffff60, PT ;  /* 0x7fffff600200780c */ /* 0x000fe40003f46070 */
[C---:B------:R-:W-:Y:S01]  /*2730*/  IADD3 R2, R0.reuse, -0x25, RZ ;  /* 0xffffffdb00027810 */ /* 0x040fe20007ffe0ff */
[----:B------:R-:W-:Y:S01]  /*2740*/  IMAD.WIDE R132, R133, 0x4, R90 ;  /* 0x0000000485847825 */ /* 0x000fe200078e025a */
[----:B------:R-:W-:-:S02]  /*2750*/  IADD3 R4, R0, -0x19, RZ ;  /* 0xffffffe700047810 */ /* 0x000fc40007ffe0ff */
[----:B------:R-:W-:Y:S01]  /*2760*/  ISETP.GE.U32.AND P3, PT, R2, 0x7fffff5c, PT ;  /* 0x7fffff5c0200780c */ /* 0x000fe20003f66070 */
[C---:B------:R-:W-:Y:S01]  /*2770*/  IMAD.WIDE R142, R137.reuse, 0x4, R94 ;  /* 0x00000004898e7825 */ /* 0x040fe200078e025e */
[----:B------:R-:W-:Y:S02]  /*2780*/  IADD3 R2, R0, -0x29, RZ ;  /* 0xffffffd700027810 */ /* 0x000fe40007ffe0ff */
[----:B------:R-:W-:Y:S01]  /*2790*/  ISETP.GE.U32.AND P0, PT, R4, 0x7fffff68, PT ;  /* 0x7fffff680400780c */ /* 0x000fe20003f06070 */
[----:B------:R1:W-:Y:S01]  /*27a0*/  LDGSTS.E [R44+0x8000], [R110.64], !P5 ;  /* 0x080000006e2c7fae */ /* 0x0003e2000e921844 */
[----:B------:R-:W-:Y:S01]  /*27b0*/  ISETP.GE.U32.AND P4, PT, R2, 0x7fffff58, PT ;  /* 0x7fffff580200780c */ /* 0x000fe20003f86070 */
[----:B------:R-:W-:Y:S01]  /*27c0*/  IMAD.WIDE R136, R137, 0x4, R90 ;  /* 0x0000000489887825 */ /* 0x000fe200078e025a */
[C---:B------:R-:W-:Y:S01]  /*27d0*/  IADD3 R4, R0.reuse, -0x1d, RZ ;  /* 0xffffffe300047810 */ /* 0x040fe20007ffe0ff */
[----:B------:R1:W-:Y:S01]  /*27e0*/  LDGSTS.E [R44+0x8400], [R104.64], !P5 ;  /* 0x08400000682c7fae */ /* 0x0003e2000e921844 */
[----:B------:R-:W-:Y:S01]  /*27f0*/  IADD3 R2, R0, -0x2d, RZ ;  /* 0xffffffd300027810 */ /* 0x000fe20007ffe0ff */
[C---:B------:R-:W-:Y:S01]  /*2800*/  IMAD.WIDE R138, R141.reuse, 0x4, R94 ;  /* 0x000000048d8a7825 */ /* 0x040fe200078e025e */
        /* <DEDUP_REMOVED lines=10> */
[C---:B------:R-:W-:Y:S01]  /*28b0*/  IADD3 R2, R0.reuse, -0x35, RZ ;  /* 0xffffffcb00027810 */ /* 0x040fe20007ffe0ff */
[----:B------:R-:W-:Y:S01]  /*28c0*/  IMAD.WIDE R144, R145, 0x4, R90 ;  /* 0x0000000491907825 */ /* 0x000fe200078e025a */
[----:B------:R-:W-:Y:S01]  /*28d0*/  IADD3 R4, R0, -0x7, RZ ;  /* 0xfffffff900047810 */ /* 0x000fe20007ffe0ff */
[----:B------:R1:W-:Y:S01]  /*28e0*/  LDGSTS.E [R44+0xc400], [R112.64], !P0 ;  /* 0x0c400000702c7fae */ /* 0x0003e2000c121844 */
[----:B------:R-:W-:Y:S01]  /*28f0*/  ISETP.GE.U32.AND P0, PT, R2, 0x7fffff4c, PT ;  /* 0x7fffff4c0200780c */ /* 0x000fe20003f06070 */
[C---:B------:R-:W-:Y:S01]  /*2900*/  IMAD.WIDE R146, R149.reuse, 0x4, R94 ;  /* 0x0000000495927825 */ /* 0x040fe200078e025e */
[C---:B------:R-:W-:Y:S01]  /*2910*/  IADD3 R2, R0.reuse, -0x39, RZ ;  /* 0xffffffc700027810 */ /* 0x040fe20007ffe0ff */
[----:B------:R1:W-:Y:S01]  /*2920*/  LDGSTS.E [R44+0xe000], [R114.64], !P1 ;  /* 0x0e000000722c7fae */ /* 0x0003e2000c921844 */
[----:B------:R-:W-:Y:S01]  /*2930*/  IADD3 R43, R0, -0x78, RZ ;  /* 0xffffff88002b7810 */ /* 0x000fe20007ffe0ff */
[----:B------:R-:W-:-:S02]  /*2940*/  IMAD.WIDE R148, R149, 0x4, R90 ;  /* 0x0000000495947825 */ /* 0x000fc400078e025a */
[----:B------:R1:W-:Y:S01]  /*2950*/  LDGSTS.E [R44+0xe400], [R116.64], !P1 ;  /* 0x0e400000742c7fae */ /* 0x0003e2000c921844 */
[----:B------:R-:W-:Y:S01]  /*2960*/  ISETP.GE.U32.AND P1, PT, R2, 0x7fffff48, PT ;  /* 0x7fffff480200780c */ /* 0x000fe20003f26070 */
[C---:B------:R-:W-:Y:S01]  /*2970*/  IMAD.WIDE R158, R153.reuse, 0x4, R94 ;  /* 0x00000004999e7825 */ /* 0x040fe200078e025e */
[----:B------:R-:W-:Y:S01]  /*2980*/  IADD3 R2, R0, -0x3d, RZ ;  /* 0xffffffc300027810 */ /* 0x000fe20007ffe0ff */
[----:B------:R1:W-:Y:S02]  /*2990*/  LDGSTS.E [R44+0x10000], [R126.64], !P2 ;  /* 0x100000007e2c7fae */ /* 0x0003e4000d121844 */
[----:B------:R-:W-:Y:S02]  /*29a0*/  IMAD.WIDE R152, R153, 0x4, R90 ;  /* 0x0000000499987825 */ /* 0x000fe400078e025a */
[----:B------:R1:W-:Y:S01]  /*29b0*/  LDGSTS.E [R44+0x10400], [R120.64], !P2 ;  /* 0x10400000782c7fae */ /* 0x0003e2000d121844 */
[----:B------:R-:W-:Y:S01]  /*29c0*/  ISETP.GE.U32.AND P2, PT, R2, 0x7fffff44, PT ;  /* 0x7fffff440200780c */ /* 0x000fe20003f46070 */
[C---:B------:R-:W-:Y:S01]  /*29d0*/  IMAD.WIDE R154, R157.reuse, 0x4, R94 ;  /* 0x000000049d9a7825 */ /* 0x040fe200078e025e */
[----:B------:R-:W-:Y:S01]  /*29e0*/  IADD3 R2, R0, -0x41, RZ ;  /* 0xffffffbf00027810 */ /* 0x000fe20007ffe0ff */
[----:B------:R1:W-:Y:S02]  /*29f0*/  LDGSTS.E [R44+0x12000], [R122.64], !P3 ;  /* 0x120000007a2c7fae */ /* 0x0003e4000d921844 */
        /* <DEDUP_REMOVED lines=117> */
[----:B------:R-:W-:Y:S01]  /*3150*/  IMAD R9, R193, 0x1d, RZ ;  /* 0x0000001dc1097824 */ /* 0x000fe200078e02ff */
[----:B------:R-:W-:Y:S01]  /*3160*/  IADD3 R2, R0, -0x12, RZ ;  /* 0xffffffee00027810 */ /* 0x000fe20007ffe0ff */
[----:B------:R1:W-:Y:S01]  /*3170*/  LDGSTS.E [R44+0x3a000], [R212.64], !P2 ;  /* 0x3a000000d42c7fae */ /* 0x0003e2000d121844 */
[----:B------:R-:W-:-:S03]  /*3180*/  IMAD.WIDE R250, R248, 0x4, R94 ;  /* 0x00000004f8fa7825 */ /* 0x000fc600078e025e */
        /* <DEDUP_REMOVED lines=8> */
[----:B------:R-:W-:-:S02]  /*3210*/  IMAD R3, R193, 0x15, RZ ;  /* 0x00000015c1037824 */ /* 0x000fc400078e02ff */
[----:B------:R1:W-:Y:S01]  /*3220*/  LDGSTS.E [R44+0x3e000], [R238.64], !P4 ;  /* 0x3e000000ee2c7fae */ /* 0x0003e2000e121844 */
[----:B------:R-:W-:Y:S02]  /*3230*/  IMAD R9, R193, 0x25, RZ ;  /* 0x00000025c1097824 */ /* 0x000fe400078e02ff */
[C---:B------:R-:W-:Y:S01]  /*3240*/  IMAD.WIDE R78, R3.reuse, 0x4, R94 ;  /* 0x00000004034e7825 */ /* 0x040fe200078e025e */
[----:B------:R1:W-:Y:S01]  /*3250*/  LDGSTS.E [R44+0x3e400], [R240.64], !P4 ;  /* 0x3e400000f02c7fae */ /* 0x0003e2000e121844 */
[----:B------:R-:W-:Y:S02]  /*3260*/  ISETP.GE.U32.AND P4, PT, R2, 0x7fffff67, PT ;  /* 0x7fffff670200780c */ /* 0x000fe40003f86070 */
[----:B------:R-:W-:Y:S01]  /*3270*/  IADD3 R2, R0, -0x1e, RZ ;  /* 0xffffffe200027810 */ /* 0x000fe20007ffe0ff */
[----:B------:R2:W-:Y:S01]  /*3280*/  LDGSTS.E [R203+0x800], [R244.64], !P5 ;  /* 0x00800000f4cb7fae */ /* 0x0005e2000e921844 */
[----:B------:R-:W-:-:S03]  /*3290*/  IMAD.WIDE R76, R3, 0x4, R90 ;  /* 0x00000004034c7825 */ /* 0x000fc600078e025a */
        /* <DEDUP_REMOVED lines=20> */
[----:B------:R-:W-:Y:S01]  /*33e0*/  IMAD.WIDE R82, R82, 0x4, R90 ;  /* 0x0000000452527825 */ /* 0x000fe200078e025a */
[----:B------:R-:W-:Y:S01]  /*33f0*/  IADD3 R2, R0, -0x2e, RZ ;  /* 0xffffffd200027810 */ /* 0x000fe20007ffe0ff */
[----:B------:R2:W-:Y:S02]  /*3400*/  LDGSTS.E [R203+0x8800], [R222.64], !P2 ;  /* 0x08800000decb7fae */ /* 0x0005e4000d121844 */
[----:B------:R-:W-:Y:S02]  /*3410*/  IMAD.WIDE R84, R86, 0x4, R94 ;  /* 0x0000000456547825 */ /* 0x000fe400078e025e */
[----:B------:R2:W-:Y:S01]  /*3420*/  LDGSTS.E [R203+0x8c00], [R220.64], !P2 ;  /* 0x08c00000dccb7fae */ /* 0x0005e2000d121844 */
[----:B------:R-:W-:Y:S01]  /*3430*/  ISETP.GE.U32.AND P2, PT, R2, 0x7fffff53, PT ;  /* 0x7fffff530200780c */ /* 0x000fe20003f46070 */
[----:B------:R-:W-:Y:S01]  /*3440*/  IMAD.WIDE R86, R86, 0x4, R90 ;  /* 0x0000000456567825 */ /* 0x000fe200078e025a */
[----:B------:R-:W-:Y:S01]  /*3450*/  IADD3 R2, R0, -0x32, RZ ;  /* 0xffffffce00027810 */ /* 0x000fe20007ffe0ff */
[----:B------:R2:W-:Y:S02]  /*3460*/  LDGSTS.E [R203+0xa800], [R78.64], !P3 ;  /* 0x0a8000004ecb7fae */ /* 0x0005e4000d921844 */
[----:B-1----:R-:W-:-:S02]  /*3470*/  IMAD R44, R193, 0x6b, RZ ;  /* 0x0000006bc12c7824 */ /* 0x002fc400078e02ff */
[----:B------:R1:W-:Y:S01]  /*3480*/  LDGSTS.E [R203+0xac00], [R76.64], !P3 ;  /* 0x0ac000004ccb7fae */ /* 0x0003e2000d921844 */
[----:B------:R-:W-:Y:S01]  /*3490*/  ISETP.GE.U32.AND P3, PT, R2, 0x7fffff4f, PT ;  /* 0x7fffff4f0200780c */ /* 0x000fe20003f66070 */
[----:B------:R-:W-:Y:S01]  /*34a0*/  IMAD R30, R30, c[0x0][0x190], RZ ;  /* 0x000064001e1e7a24 */ /* 0x000fe200078e02ff */
[----:B------:R-:W-:Y:S01]  /*34b0*/  IADD3 R2, R0, -0x36, RZ ;  /* 0xffffffca00027810 */ /* 0x000fe20007ffe0ff */
[----:B------:R1:W-:Y:S01]  /*34c0*/  LDGSTS.E [R203+0xc800], [R16.64], !P4 ;  /* 0x0c80000010cb7fae */ /* 0x0003e2000e121844 */
[----:B------:R-:W-:Y:S02]  /*34d0*/  IMAD R26, R26, c[0x0][0x190], RZ ;  /* 0x000064001a1a7a24 */ /* 0x000fe400078e02ff */
[----:B------:R-:W-:Y:S01]  /*34e0*/  IMAD R67, R23, c[0x0][0x190], RZ ;  /* 0x0000640017437a24 */ /* 0x000fe200078e02ff */
[----:B------:R1:W-:Y:S01]  /*34f0*/  LDGSTS.E [R203+0xcc00], [R14.64], !P4 ;  /* 0x0cc000000ecb7fae */ /* 0x0003e2000e121844 */
[----:B------:R-:W-:Y:S01]  /*3500*/  ISETP.GE.U32.AND P4, PT, R2, 0x7fffff4b, PT ;  /* 0x7fffff4b0200780c */ /* 0x000fe20003f86070 */
[----:B------:R-:W-:Y:S01]  /*3510*/  IMAD R23, R6, c[0x0][0x190], RZ ;  /* 0x0000640006177a24 */ /* 0x000fe200078e02ff */
[----:B------:R-:W-:Y:S01]  /*3520*/  IADD3 R2, R0, -0x3a, RZ ;  /* 0xffffffc600027810 */ /* 0x000fe20007ffe0ff */
[----:B------:R-:W-:Y:S01]  /*3530*/  STL.64 [R1+0x138], R78 ;  /* 0x0001384e01007387 */ /* 0x000fe20000100a00 */
[----:B------:R-:W-:-:S02]  /*3540*/  IMAD R56, R20, c[0x0][0x190], RZ ;  /* 0x0000640014387a24 */ /* 0x000fc400078e02ff */
[----:B------:R-:W-:Y:S01]  /*3550*/  IMAD R72, R7, c[0x0][0x190], RZ ;  /* 0x0000640007487a24 */ /* 0x000fe200078e02ff */
[----:B------:R-:W-:Y:S01]  /*3560*/  STL.64 [R1+0x130], R76 ;  /* 0x0001304c01007387 */ /* 0x000fe20000100a00 */
[----:B------:R-:W-:Y:S02]  /*3570*/  IMAD R31, R31, c[0x0][0x190], RZ ;  /* 0x000064001f1f7a24 */ /* 0x000fe400078e02ff */
[----:B------:R-:W-:Y:S01]  /*3580*/  IMAD R34, R34, c[0x0][0x190], RZ ;  /* 0x0000640022227a24 */ /* 0x000fe200078e02ff */
[----:B------:R1:W-:Y:S01]  /*3590*/  STL.64 [R1+0x128], R16 ;  /* 0x0001281001007387 */ /* 0x0003e20000100a00 */
[----:B------:R-:W-:Y:S02]  /*35a0*/  IMAD R35, R35, c[0x0][0x190], RZ ;  /* 0x0000640023237a24 */ /* 0x000fe400078e02ff */
[----:B------:R-:W-:Y:S01]  /*35b0*/  IMAD R36, R36, c[0x0][0x190], RZ ;  /* 0x0000640024247a24 */ /* 0x000fe200078e02ff */
[----:B------:R2:W-:Y:S01]  /*35c0*/  STL.64 [R1+0x120], R14 ;  /* 0x0001200e01007387 */ /* 0x0005e20000100a00 */
[----:B------:R-:W-:-:S02]  /*35d0*/  IMAD R52, R28, c[0x0][0x190], RZ ;  /* 0x000064001c347a24 */ /* 0x000fc400078e02ff */
[----:B------:R-:W-:Y:S01]  /*35e0*/  IMAD R68, R27, c[0x0][0x190], RZ ;  /* 0x000064001b447a24 */ /* 0x000fe200078e02ff */
[----:B------:R3:W-:Y:S01]  /*35f0*/  LDGSTS.E [R203+0xe800], [R12.64], !P5 ;  /* 0x0e8000000ccb7fae */ /* 0x0007e2000e921844 */
[----:B------:R-:W-:Y:S02]  /*3600*/  IMAD R71, R32, c[0x0][0x190], RZ ;  /* 0x0000640020477a24 */ /* 0x000fe400078e02ff */
[----:B------:R-:W-:Y:S01]  /*3610*/  IMAD R60, R41, c[0x0][0x190], RZ ;  /* 0x00006400293c7a24 */ /* 0x000fe200078e02ff */
[----:B------:R3:W-:Y:S01]  /*3620*/  LDGSTS.E [R203+0xec00], [R10.64], !P5 ;  /* 0x0ec000000acb7fae */ /* 0x0007e2000e921844 */
[C---:B-1----:R-:W-:Y:S01]  /*3630*/  IMAD.WIDE R16, R3.reuse, 0x4, R94 ;  /* 0x0000000403107825 */ /* 0x042fe200078e025e */
[----:B------:R-:W-:Y:S02]  /*3640*/  ISETP.GE.U32.AND P5, PT, R2, 0x7fffff47, PT ;  /* 0x7fffff470200780c */ /* 0x000fe40003fa6070 */
[----:B------:R-:W-:Y:S01]  /*3650*/  IADD3 R2, R0, -0x3e, RZ ;  /* 0xffffffc200027810 */ /* 0x000fe20007ffe0ff */
[----:B--2---:R-:W-:Y:S01]  /*3660*/  IMAD.WIDE R14, R3, 0x4, R90 ;  /* 0x00000004030e7825 */ /* 0x004fe200078e025a */
[----:B------:R3:W-:Y:S03]  /*3670*/  STL.64 [R1+0x118], R12 ;  /* 0x0001180c01007387 */ /* 0x0007e60000100a00 */
[----:B------:R-:W-:Y:S01]  /*3680*/  IMAD R3, R193, 0x29, RZ ;  /* 0x00000029c1037824 */ /* 0x000fe200078e02ff */
[----:B------:R1:W-:Y:S01]  /*3690*/  STL.64 [R1+0x110], R10 ;  /* 0x0001100a01007387 */ /* 0x0003e20000100a00 */
[----:B------:R-:W-:-:S02]  /*36a0*/  IMAD R66, R53, c[0x0][0x190], RZ ;  /* 0x0000640035427a24 */ /* 0x000fc400078e02ff */
[----:B------:R-:W-:Y:S01]  /*36b0*/  IMAD R73, R57, c[0x0][0x190], RZ ;  /* 0x0000640039497a24 */ /* 0x000fe200078e02ff */
[----:B------:R2:W-:Y:S01]  /*36c0*/  LDGSTS.E [R203+0x10800], [R16.64], !P6 ;  /* 0x1080000010cb7fae */ /* 0x0005e2000f121844 */
[----:B------:R-:W-:Y:S02]  /*36d0*/  IMAD R75, R61, c[0x0][0x190], RZ ;  /* 0x000064003d4b7a24 */ /* 0x000fe400078e02ff */
[----:B------:R-:W-:Y:S01]  /*36e0*/  IMAD R77, R65, c[0x0][0x190], RZ ;  /* 0x00006400414d7a24 */ /* 0x000fe200078e02ff */
[----:B------:R2:W-:Y:S01]  /*36f0*/  LDGSTS.E [R203+0x10c00], [R14.64], !P6 ;  /* 0x10c000000ecb7fae */ /* 0x0005e2000f121844 */
[C---:B---3--:R-:W-:Y:S01]  /*3700*/  IMAD.WIDE R12, R9.reuse, 0x4, R94 ;  /* 0x00000004090c7825 */ /* 0x048fe200078e025e */
[----:B------:R-:W-:Y:S02]  /*3710*/  ISETP.GE.U32.AND P6, PT, R2, 0x7fffff43, PT ;  /* 0x7fffff430200780c */ /* 0x000fe40003fc6070 */
[----:B------:R-:W-:Y:S01]  /*3720*/  IADD3 R2, R0, -0x42, RZ ;  /* 0xffffffbe00027810 */ /* 0x000fe20007ffe0ff */
[----:B-1----:R-:W-:Y:S01]  /*3730*/  IMAD.WIDE R10, R9, 0x4, R90 ;  /* 0x00000004090a7825 */ /* 0x002fe200078e025a */
[----:B------:R2:W-:Y:S03]  /*3740*/  STL.64 [R1+0x108], R16 ;  /* 0x0001081001007387 */ /* 0x0005e60000100a00 */
[----:B------:R-:W-:Y:S01]  /*3750*/  IMAD R9, R193, 0x2d, RZ ;  /* 0x0000002dc1097824 */ /* 0x000fe200078e02ff */
[----:B------:R1:W-:Y:S01]  /*3760*/  STL.64 [R1+0x100], R14 ;  /* 0x0001000e01007387 */ /* 0x0003e20000100a00 */
[----:B------:R-:W-:-:S03]  /*3770*/  IMAD R192, R69, c[0x0][0x190], RZ ;  /* 0x0000640045c07a24 */ /* 0x000fc600078e02ff */
[----:B------:R3:W-:Y:S01]  /*3780*/  LDGSTS.E [R203+0x12800], [R12.64], !P0 ;  /* 0x128000000ccb7fae */ /* 0x0007e2000c121844 */
[----:B--2---:R-:W-:-:S03]  /*3790*/  IMAD.WIDE R16, R3, 0x4, R94 ;  /* 0x0000000403107825 */ /* 0x004fc600078e025e */
[----:B------:R2:W-:Y:S01]  /*37a0*/  LDGSTS.E [R203+0x12c00], [R10.64], !P0 ;  /* 0x12c000000acb7fae */ /* 0x0005e2000c121844 */
[----:B------:R-:W-:Y:S01]  /*37b0*/  ISETP.GE.U32.AND P0, PT, R2, 0x7fffff3f, PT ;  /* 0x7fffff3f0200780c */ /* 0x000fe20003f06070 */
[----:B-1----:R-:W-:Y:S01]  /*37c0*/  IMAD.WIDE R14, R3, 0x4, R90 ;  /* 0x00000004030e7825 */ /* 0x002fe200078e025a */
[----:B------:R-:W-:Y:S01]  /*37d0*/  IADD3 R2, R0, -0x46, RZ ;  /* 0xffffffba00027810 */ /* 0x000fe20007ffe0ff */
[----:B------:R3:W-:Y:S02]  /*37e0*/  STL.64 [R1+0xf8], R12 ;  /* 0x0000f80c01007387 */ /* 0x0007e40000100a00 */
[----:B------:R-:W-:Y:S02]  /*37f0*/  IMAD R3, R193, 0x31, RZ ;  /* 0x00000031c1037824 */ /* 0x000fe400078e02ff */
[----:B------:R2:W-:Y:S04]  /*3800*/  STL.64 [R1+0xf0], R10 ;  /* 0x0000f00a01007387 */ /* 0x0005e80000100a00 */
[----:B------:R1:W-:Y:S01]  /*3810*/  LDGSTS.E [R203+0x14800], [R16.64], !P1 ;  /* 0x1480000010cb7fae */ /* 0x0003e2000c921844 */
[----:B---3--:R-:W-:-:S03]  /*3820*/  IMAD.WIDE R12, R9, 0x4, R94 ;  /* 0x00000004090c7825 */ /* 0x008fc600078e025e */
[----:B------:R3:W-:Y:S01]  /*3830*/  LDGSTS.E [R203+0x14c00], [R14.64], !P1 ;  /* 0x14c000000ecb7fae */ /* 0x0007e2000c921844 */
[----:B------:R-:W-:Y:S01]  /*3840*/  ISETP.GE.U32.AND P1, PT, R2, 0x7fffff3b, PT ;  /* 0x7fffff3b0200780c */ /* 0x000fe20003f26070 */
[----:B--2---:R-:W-:Y:S01]  /*3850*/  IMAD.WIDE R10, R9, 0x4, R90 ;  /* 0x00000004090a7825 */ /* 0x004fe200078e025a */
[----:B------:R-:W-:Y:S01]  /*3860*/  IADD3 R2, R0, -0x4a, RZ ;  /* 0xffffffb600027810 */ /* 0x000fe20007ffe0ff */
[----:B------:R1:W-:Y:S02]  /*3870*/  STL.64 [R1+0xe8], R16 ;  /* 0x0000e81001007387 */ /* 0x0003e40000100a00 */
[----:B------:R-:W-:Y:S02]  /*3880*/  IMAD R9, R193, 0x35, RZ ;  /* 0x00000035c1097824 */ /* 0x000fe400078e02ff */
[----:B------:R3:W-:Y:S04]  /*3890*/  STL.64 [R1+0xe0], R14 ;  /* 0x0000e00e01007387 */ /* 0x0007e80000100a00 */
[----:B------:R2:W-:Y:S01]  /*38a0*/  LDGSTS.E [R203+0x16800], [R12.64], !P2 ;  /* 0x168000000ccb7fae */ /* 0x0005e2000d121844 */
[----:B-1----:R-:W-:-:S03]  /*38b0*/  IMAD.WIDE R16, R3, 0x4, R94 ;  /* 0x0000000403107825 */ /* 0x002fc600078e025e */
[----:B------:R1:W-:Y:S01]  /*38c0*/  LDGSTS.E [R203+0x16c00], [R10.64], !P2 ;  /* 0x16c000000acb7fae */ /* 0x0003e2000d121844 */
[----:B------:R-:W-:Y:S01]  /*38d0*/  ISETP.GE.U32.AND P2, PT, R2, 0x7fffff37, PT ;  /* 0x7fffff370200780c */ /* 0x000fe20003f46070 */
[----:B---3--:R-:W-:Y:S01]  /*38e0*/  IMAD.WIDE R14, R3, 0x4, R90 ;  /* 0x00000004030e7825 */ /* 0x008fe200078e025a */
[----:B------:R-:W-:Y:S01]  /*38f0*/  IADD3 R2, R0, -0x4e, RZ ;  /* 0xffffffb200027810 */ /* 0x000fe20007ffe0ff */
[----:B------:R2:W-:Y:S02]  /*3900*/  STL.64 [R1+0xd8], R12 ;  /* 0x0000d80c01007387 */ /* 0x0005e40000100a00 */
[----:B------:R-:W-:Y:S02]  /*3910*/  IMAD R3, R193, 0x39, RZ ;  /* 0x00000039c1037824 */ /* 0x000fe400078e02ff */
[----:B------:R1:W-:Y:S04]  /*3920*/  STL.64 [R1+0xd0], R10 ;  /* 0x0000d00a01007387 */ /* 0x0003e80000100a00 */
        /* <DEDUP_REMOVED lines=60> */
[----:B------:R3:W-:Y:S04]  /*3cf0*/  STL.64 [R1+0x68], R16 ;  /* 0x0000681001007387 */ /* 0x0007e80000100a00 */
[----:B------:R1:W-:Y:S04]  /*3d00*/  LDGSTS.E [R203+0x26800], [R12.64], !P3 ;  /* 0x268000000ccb7fae */ /* 0x0003e8000d921844 */
[----:B------:R2:W-:Y:S04]  /*3d10*/  STL.64 [R1+0x60], R14 ;  /* 0x0000600e01007387 */ /* 0x0005e80000100a00 */
[----:B------:R1:W-:Y:S01]  /*3d20*/  LDGSTS.E [R203+0x26c00], [R10.64], !P3 ;  /* 0x26c000000acb7fae */ /* 0x0003e2000d921844 */
[----:B------:R-:W-:Y:S01]  /*3d30*/  ISETP.GE.U32.AND P3, PT, R2, 0x7fffff17, PT ;  /* 0x7fffff170200780c */ /* 0x000fe20003f66070 */
[----:B------:R-:W-:-:S02]  /*3d40*/  IMAD R2, R193, 0x55, RZ ;  /* 0x00000055c1027824 */ /* 0x000fc400078e02ff */
[----:B------:R1:W-:Y:S01]  /*3d50*/  STL.64 [R1+0x58], R12 ;  /* 0x0000580c01007387 */ /* 0x0003e20000100a00 */
[----:B---3--:R-:W-:-:S03]  /*3d60*/  IMAD.WIDE R16, R18, 0x4, R94 ;  /* 0x0000000412107825 */ /* 0x008fc600078e025e */
[----:B------:R3:W-:Y:S01]  /*3d70*/  STL.64 [R1+0x50], R10 ;  /* 0x0000500a01007387 */ /* 0x0007e20000100a00 */
[----:B--2---:R-:W-:-:S03]  /*3d80*/  IMAD.WIDE R14, R3, 0x4, R94 ;  /* 0x00000004030e7825 */ /* 0x004fc600078e025e */
[----:B------:R-:W2:Y:S01]  /*3d90*/  S2R R111, SR_TID.X ;  /* 0x00000000006f7919 */ /* 0x000ea20000002100 */
[----:B------:R-:W-:-:S03]  /*3da0*/  IMAD.WIDE R8, R2, 0x4, R90 ;  /* 0x0000000402087825 */ /* 0x000fc600078e025a */
[----:B------:R4:W-:Y:S01]  /*3db0*/  LDGSTS.E [R203+0x28800], [R14.64], !P4 ;  /* 0x288000000ecb7fae */ /* 0x0009e2000e121844 */
[----:B-1----:R-:W-:Y:S01]  /*3dc0*/  IMAD.WIDE R12, R3, 0x4, R90 ;  /* 0x00000004030c7825 */ /* 0x002fe200078e025a */
[----:B------:R-:W-:Y:S02]  /*3dd0*/  IADD3 R3, R0, -0x6e, RZ ;  /* 0xffffff9200037810 */ /* 0x000fe40007ffe0ff */
[----:B------:R4:W-:Y:S01]  /*3de0*/  STL.64 [R1+0x48], R14 ;  /* 0x0000480e01007387 */ /* 0x0009e20000100a00 */
[----:B---3--:R-:W-:-:S03]  /*3df0*/  IMAD.WIDE R10, R2, 0x4, R94 ;  /* 0x00000004020a7825 */ /* 0x008fc600078e025e */
[----:B------:R1:W-:Y:S01]  /*3e00*/  LDGSTS.E [R203+0x28c00], [R12.64], !P4 ;  /* 0x28c000000ccb7fae */ /* 0x0003e2000e121844 */
[----:B------:R-:W-:Y:S01]  /*3e10*/  ISETP.GE.U32.AND P4, PT, R3, 0x7fffff13, PT ;  /* 0x7fffff130300780c */ /* 0x000fe20003f86070 */
[----:B------:R-:W-:Y:S01]  /*3e20*/  IMAD R2, R193, 0x59, RZ ;  /* 0x00000059c1027824 */ /* 0x000fe200078e02ff */
[----:B------:R-:W-:Y:S01]  /*3e30*/  IADD3 R3, R0, -0x72, RZ ;  /* 0xffffff8e00037810 */ /* 0x000fe20007ffe0ff */
[----:B------:R3:W-:Y:S01]  /*3e40*/  LDGSTS.E [R203+0x2a800], [R10.64], !P5 ;  /* 0x2a8000000acb7fae */ /* 0x0007e2000e921844 */
[----:B------:R-:W-:-:S03]  /*3e50*/  IMAD.WIDE R18, R18, 0x4, R90 ;  /* 0x0000000412127825 */ /* 0x000fc600078e025a */
[----:B------:R1:W-:Y:S01]  /*3e60*/  STL.64 [R1+0x40], R12 ;  /* 0x0000400c01007387 */ /* 0x0003e20000100a00 */
[----:B----4-:R-:W-:-:S03]  /*3e70*/  IMAD.WIDE R14, R2, 0x4, R94 ;  /* 0x00000004020e7825 */ /* 0x010fc600078e025e */
[----:B------:R4:W-:Y:S01]  /*3e80*/  LDGSTS.E [R203+0x2ac00], [R8.64], !P5 ;  /* 0x2ac0000008cb7fae */ /* 0x0009e2000e921844 */
[----:B------:R-:W-:Y:S01]  /*3e90*/  ISETP.GE.U32.AND P5, PT, R3, 0x7fffff0f, PT ;  /* 0x7fffff0f0300780c */ /* 0x000fe20003fa6070 */
[----:B------:R-:W-:Y:S01]  /*3ea0*/  IMAD R3, R193, 0x5d, RZ ;  /* 0x0000005dc1037824 */ /* 0x000fe200078e02ff */
[----:B--2---:R-:W-:Y:S01]  /*3eb0*/  LOP3.LUT R48, R111, 0x7f, RZ, 0xc0, !PT ;  /* 0x0000007f6f307812 */ /* 0x004fe200078ec0ff */
[----:B------:R3:W-:Y:S01]  /*3ec0*/  STL.64 [R1+0x38], R10 ;  /* 0x0000380a01007387 */ /* 0x0007e20000100a00 */
[----:B-1----:R-:W-:Y:S01]  /*3ed0*/  IMAD.WIDE R12, R2, 0x4, R90 ;  /* 0x00000004020c7825 */ /* 0x002fe200078e025a */
[----:B------:R-:W-:Y:S02]  /*3ee0*/  IADD3 R2, R0, -0x76, RZ ;  /* 0xffffff8a00027810 */ /* 0x000fe40007ffe0ff */
[----:B------:R1:W-:Y:S01]  /*3ef0*/  LDGSTS.E [R203+0x2c800], [R14.64], !P6 ;  /* 0x2c8000000ecb7fae */ /* 0x0003e2000f121844 */
[----:B------:R-:W-:-:S03]  /*3f00*/  IMAD R79, R48, c[0x0][0x18c], RZ ;  /* 0x00006300304f7a24 */ /* 0x000fc600078e02ff */
[----:B------:R4:W-:Y:S01]  /*3f10*/  STL.64 [R1+0x30], R8 ;  /* 0x0000300801007387 */ /* 0x0009e20000100a00 */
[----:B------:R-:W-:Y:S02]  /*3f20*/  IMAD.SHL.U32 R205, R48, 0x4, RZ ;  /* 0x0000000430cd7824 */ /* 0x000fe400078e00ff */
[----:B---3--:R-:W-:Y:S01]  /*3f30*/  IMAD.WIDE R10, R3, 0x4, R94 ;  /* 0x00000004030a7825 */ /* 0x008fe200078e025e */
[----:B------:R2:W-:Y:S01]  /*3f40*/  LDGSTS.E [R203+0x2cc00], [R12.64], !P6 ;  /* 0x2cc000000ccb7fae */ /* 0x0005e2000f121844 */
[----:B------:R-:W-:Y:S02]  /*3f50*/  ISETP.GE.U32.AND P6, PT, R2, 0x7fffff0b, PT ;  /* 0x7fffff0b0200780c */ /* 0x000fe40003fc6070 */
[----:B------:R-:W-:Y:S01]  /*3f60*/  IMAD R2, R193, 0x61, RZ ;  /* 0x00000061c1027824 */ /* 0x000fe200078e02ff */
[----:B------:R1:W-:Y:S01]  /*3f70*/  STL.64 [R1+0x28], R14 ;  /* 0x0000280e01007387 */ /* 0x0003e20000100a00 */
[----:B----4-:R-:W-:-:S03]  /*3f80*/  IMAD.WIDE R8, R3, 0x4, R90 ;  /* 0x0000000403087825 */ /* 0x010fc600078e025a */
[----:B------:R2:W-:Y:S01]  /*3f90*/  STL.64 [R1+0x20], R12 ;  /* 0x0000200c01007387 */ /* 0x0005e20000100a00 */
[----:B------:R-:W-:-:S03]  /*3fa0*/  IADD3 R3, R0, -0x7a, RZ ;  /* 0xffffff8600037810 */ /* 0x000fc60007ffe0ff */
[----:B------:R3:W-:Y:S01]  /*3fb0*/  STL.64 [R1+0x18], R10 ;  /* 0x0000180a01007387 */ /* 0x0007e20000100a00 */
[----:B-1----:R-:W-:-:S03]  /*3fc0*/  IMAD R14, R193, 0x71, RZ ;  /* 0x00000071c10e7824 */ /* 0x002fc600078e02ff */
[----:B------:R3:W-:Y:S04]  /*3fd0*/  LDGSTS.E [R203+0x2e800], [R10.64], !P0 ;  /* 0x2e8000000acb7fae */ /* 0x0007e8000c121844 */
[----:B------:R1:W-:Y:S01]  /*3fe0*/  STL.64 [R1+0x10], R8 ;  /* 0x0000100801007387 */ /* 0x0003e20000100a00 */
[----:B--2---:R-:W-:-:S03]  /*3ff0*/  IMAD.WIDE R12, R14, 0x4, R94 ;  /* 0x000000040e0c7825 */ /* 0x004fc600078e025e */
[----:B------:R1:W-:Y:S01]  /*4000*/  LDGSTS.E [R203+0x2ec00], [R8.64], !P0 ;  /* 0x2ec0000008cb7fae */ /* 0x0003e2000c121844 */
[----:B------:R-:W-:Y:S01]  /*4010*/  ISETP.GE.U32.AND P0, PT, R3, 0x7fffff07, PT ;  /* 0x7fffff070300780c */ /* 0x000fe20003f06070 */
[----:B------:R-:W-:Y:S01]  /*4020*/  IMAD.WIDE R14, R14, 0x4, R90 ;  /* 0x000000040e0e7825 */ /* 0x000fe200078e025a */
[----:B------:R-:W-:-:S03]  /*4030*/  IADD3 R3, R0, -0x3, RZ ;  /* 0xfffffffd00037810 */ /* 0x000fc60007ffe0ff */
[----:B---3--:R-:W-:-:S05]  /*4040*/  IMAD.WIDE R10, R2, 0x4, R94 ;  /* 0x00000004020a7825 */ /* 0x008fca00078e025e */
[----:B------:R2:W-:Y:S01]  /*4050*/  LDGSTS.E [R203+0x30800], [R10.64], !P1 ;  /* 0x308000000acb7fae */ /* 0x0005e2000c921844 */
[----:B-1----:R-:W-:Y:S01]  /*4060*/  IMAD.WIDE R8, R2, 0x4, R90 ;  /* 0x0000000402087825 */ /* 0x002fe200078e025a */
[----:B------:R-:W-:Y:S02]  /*4070*/  IADD3 R2, R0, -0x7e, RZ ;  /* 0xffffff8200027810 */ /* 0x000fe40007ffe0ff */
[----:B------:R2:W-:Y:S04]  /*4080*/  STL.64 [R1+0x8], R10 ;  /* 0x0000080a01007387 */ /* 0x0005e80000100a00 */
[----:B------:R1:W-:Y:S01]  /*4090*/  LDGSTS.E [R203+0x30c00], [R8.64], !P1 ;  /* 0x30c0000008cb7fae */ /* 0x0003e2000c921844 */
[----:B------:R-:W-:Y:S01]  /*40a0*/  ISETP.GE.U32.AND P1, PT, R2, 0x7fffff03, PT ;  /* 0x7fffff030200780c */ /* 0x000fe20003f26070 */
[----:B------:R-:W-:-:S02]  /*40b0*/  IMAD R2, R193, 0x69, RZ ;  /* 0x00000069c1027824 */ /* 0x000fc400078e02ff */
[----:B------:R3:W-:Y:S02]  /*40c0*/  LDGSTS.E [R203+0x32800], [R250.64], !P2 ;  /* 0x32800000facb7fae */ /* 0x0007e4000d121844 */
[C---:B------:R-:W-:Y:S02]  /*40d0*/  IMAD.WIDE R246, R2.reuse, 0x4, R94 ;  /* 0x0000000402f67825 */ /* 0x040fe400078e025e */
[----:B------:R4:W-:Y:S01]  /*40e0*/  LDGSTS.E [R203+0x32c00], [R248.64], !P2 ;  /* 0x32c00000f8cb7fae */ /* 0x0009e2000d121844 */
[----:B------:R-:W-:Y:S01]  /*40f0*/  ISETP.GE.U32.AND P2, PT, R3, 0x7fffff7e, PT ;  /* 0x7fffff7e0300780c */ /* 0x000fe20003f46070 */
[----:B--2---:R-:W-:Y:S02]  /*4100*/  IMAD R10, R193, 0x6d, RZ ;  /* 0x0000006dc10a7824 */ /* 0x004fe400078e02ff */
[----:B------:R-:W-:Y:S01]  /*4110*/  IMAD.WIDE R2, R2, 0x4, R90 ;  /* 0x0000000402027825 */ /* 0x000fe200078e025a */
[----:B------:R1:W-:Y:S04]  /*4120*/  STL.64 [R1], R8 ;  /* 0x0000000801007387 */ /* 0x0003e80000100a00 */
[----:B------:R2:W-:Y:S04]  /*4130*/  LDGSTS.E [R203+0x34800], [R246.64], !P3 ;  /* 0x34800000f6cb7fae */ /* 0x0005e8000d921844 */
[----:B------:R2:W-:Y:S01]  /*4140*/  LDGSTS.E [R203+0x34c00], [R2.64], !P3 ;  /* 0x34c0000002cb7fae */ /* 0x0005e2000d921844 */
[----:B------:R-:W-:-:S02]  /*4150*/  ISETP.GE.U32.AND P3, PT, R4, 0x7fffff7a, PT ;  /* 0x7fffff7a0400780c */ /* 0x000fc40003f66070 */
[----:B------:R-:W-:Y:S01]  /*4160*/  IADD3 R4, R0, -0xb, RZ ;  /* 0xfffffff500047810 */ /* 0x000fe20007ffe0ff */
[----:B-1----:R-:W-:-:S04]  /*4170*/  IMAD.WIDE R8, R10, 0x4, R94 ;  /* 0x000000040a087825 */ /* 0x002fc800078e025e */
[----:B------:R-:W-:Y:S01]  /*4180*/  IMAD.WIDE R10, R10, 0x4, R90 ;  /* 0x000000040a0a7825 */ /* 0x000fe200078e025a */
[----:B------:R1:W-:Y:S04]  /*4190*/  LDGSTS.E [R203+0x36800], [R8.64], !P4 ;  /* 0x3680000008cb7fae */ /* 0x0003e8000e121844 */
[----:B------:R1:W-:Y:S01]  /*41a0*/  LDGSTS.E [R203+0x36c00], [R10.64], !P4 ;  /* 0x36c000000acb7fae */ /* 0x0003e2000e121844 */
[----:B------:R-:W-:Y:S02]  /*41b0*/  ISETP.GE.U32.AND P4, PT, R4, 0x7fffff76, PT ;  /* 0x7fffff760400780c */ /* 0x000fe40003f86070 */
[----:B------:R-:W-:Y:S01]  /*41c0*/  IADD3 R4, R0, -0xf, RZ ;  /* 0xfffffff100047810 */ /* 0x000fe20007ffe0ff */
[----:B------:R1:W-:Y:S04]  /*41d0*/  LDGSTS.E [R203+0x38800], [R12.64], !P5 ;  /* 0x388000000ccb7fae */ /* 0x0003e8000e921844 */
[----:B------:R1:W-:Y:S01]  /*41e0*/  LDGSTS.E [R203+0x38c00], [R14.64], !P5 ;  /* 0x38c000000ecb7fae */ /* 0x0003e2000e921844 */
[----:B------:R-:W-:-:S02]  /*41f0*/  ISETP.GE.U32.AND P5, PT, R4, 0x7fffff72, PT ;  /* 0x7fffff720400780c */ /* 0x000fc40003fa6070 */
[----:B------:R-:W-:Y:S01]  /*4200*/  IADD3 R4, R0, -0x13, RZ ;  /* 0xffffffed00047810 */ /* 0x000fe20007ffe0ff */
[----:B------:R1:W-:Y:S04]  /*4210*/  LDGSTS.E [R203+0x3a800], [R16.64], !P6 ;  /* 0x3a80000010cb7fae */ /* 0x0003e8000f121844 */
[----:B------:R1:W-:Y:S01]  /*4220*/  LDGSTS.E [R203+0x3ac00], [R18.64], !P6 ;  /* 0x3ac0000012cb7fae */ /* 0x0003e2000f121844 */
[----:B------:R-:W-:Y:S02]  /*4230*/  ISETP.GE.U32.AND P6, PT, R4, 0x7fffff6e, PT ;  /* 0x7fffff6e0400780c */ /* 0x000fe40003fc6070 */
[----:B------:R-:W-:Y:S01]  /*4240*/  IADD3 R4, R0, -0x17, RZ ;  /* 0xffffffe900047810 */ /* 0x000fe20007ffe0ff */
[----:B------:R1:W-:Y:S04]  /*4250*/  LDGSTS.E [R203+0x3c800], [R80.64], !P0 ;  /* 0x3c80000050cb7fae */ /* 0x0003e8000c121844 */
[----:B------:R1:W-:Y:S01]  /*4260*/  LDGSTS.E [R203+0x3cc00], [R82.64], !P0 ;  /* 0x3cc0000052cb7fae */ /* 0x0003e2000c121844 */
[----:B------:R-:W-:Y:S01]  /*4270*/  ISETP.GE.U32.AND P0, PT, R4, 0x7fffff6a, PT ;  /* 0x7fffff6a0400780c */ /* 0x000fe20003f06070 */
[----:B------:R-:W-:-:S02]  /*4280*/  IMAD.SHL.U32 R4, R193, 0x2, RZ ;  /* 0x00000002c1047824 */ /* 0x000fc400078e00ff */
[----:B------:R1:W-:Y:S02]  /*4290*/  LDGSTS.E [R203+0x3e800], [R84.64], !P1 ;  /* 0x3e80000054cb7fae */ /* 0x0003e4000c921844 */
[----:B------:R-:W-:Y:S02]  /*42a0*/  IMAD.WIDE R58, R4, 0x4, R94 ;  /* 0x00000004043a7825 */ /* 0x000fe400078e025e */
[----:B------:R1:W-:Y:S01]  /*42b0*/  LDGSTS.E [R203+0x3ec00], [R86.64], !P1 ;  /* 0x3ec0000056cb7fae */ /* 0x0003e2000c921844 */
[----:B------:R-:W-:Y:S01]  /*42c0*/  ISETP.GE.U32.AND P1, PT, R42, 0x7fffff66, PT ;  /* 0x7fffff662a00780c */ /* 0x000fe20003f26070 */
[----:B------:R-:W-:Y:S02]  /*42d0*/  IMAD R42, R193, 0x6, RZ ;  /* 0x00000006c12a7824 */ /* 0x000fe400078e02ff */
[----:B------:R-:W-:Y:S01]  /*42e0*/  IMAD.WIDE R54, R4, 0x4, R90 ;  /* 0x0000000404367825 */ /* 0x000fe200078e025a */
[----:B------:R-:W-:Y:S01]  /*42f0*/  IADD3 R4, R0, -0x1f, RZ ;  /* 0xffffffe100047810 */ /* 0x000fe20007ffe0ff */
[----:B------:R1:W-:Y:S02]  /*4300*/  LDGSTS.E [R202+0x1000], [R58.64], !P2 ;  /* 0x010000003aca7fae */ /* 0x0003e4000d121844 */
[----:B------:R-:W-:-:S02]  /*4310*/  IMAD.WIDE R50, R42, 0x4, R94 ;  /* 0x000000042a327825 */ /* 0x000fc400078e025e */
[----:B------:R1:W-:Y:S01]  /*4320*/  LDGSTS.E [R202+0x1400], [R54.64], !P2 ;  /* 0x0140000036ca7fae */ /* 0x0003e2000d121844 */
[----:B------:R-:W-:Y:S01]  /*4330*/  ISETP.GE.U32.AND P2, PT, R4, 0x7fffff62, PT ;  /* 0x7fffff620400780c */ /* 0x000fe20003f46070 */
[----:B------:R-:W-:Y:S01]  /*4340*/  IMAD.WIDE R46, R42, 0x4, R90 ;  /* 0x000000042a2e7825 */ /* 0x000fe200078e025a */
[----:B------:R-:W-:Y:S01]  /*4350*/  IADD3 R42, R0, -0x23, RZ ;  /* 0xffffffdd002a7810 */ /* 0x000fe20007ffe0ff */
[----:B------:R1:W-:Y:S02]  /*4360*/  LDGSTS.E [R202+0x3000], [R50.64], !P3 ;  /* 0x0300000032ca7fae */ /* 0x0003e4000d921844 */
[C---:B------:R-:W-:Y:S02]  /*4370*/  IMAD R4, R193.reuse, 0xa, RZ ;  /* 0x0000000ac1047824 */ /* 0x040fe400078e02ff */
[----:B------:R1:W-:Y:S01]  /*4380*/  LDGSTS.E [R202+0x3400], [R46.64], !P3 ;  /* 0x034000002eca7fae */ /* 0x0003e2000d921844 */
[----:B------:R-:W-:Y:S01]  /*4390*/  ISETP.GE.U32.AND P3, PT, R42, 0x7fffff5e, PT ;  /* 0x7fffff5e2a00780c */ /* 0x000fe20003f66070 */
[----:B------:R-:W-:-:S02]  /*43a0*/  IMAD R42, R193, 0xe, RZ ;  /* 0x0000000ec12a7824 */ /* 0x000fc400078e02ff */
[----:B------:R1:W-:Y:S04]  /*43b0*/  STL.64 [R1+0x140], R58 ;  /* 0x0001403a01007387 */ /* 0x0003e80000100a00 */
[----:B------:R2:W-:Y:S04]  /*43c0*/  STL.64 [R1+0x148], R54 ;  /* 0x0001483601007387 */ /* 0x0005e80000100a00 */
[----:B------:R3:W-:Y:S01]  /*43d0*/  STL.64 [R1+0x150], R50 ;  /* 0x0001503201007387 */ /* 0x0007e20000100a00 */
[----:B-1----:R-:W-:-:S03]  /*43e0*/  IMAD.WIDE R58, R4, 0x4, R94 ;  /* 0x00000004043a7825 */ /* 0x002fc600078e025e */
[----:B------:R1:W-:Y:S01]  /*43f0*/  STL.64 [R1+0x158], R46 ;  /* 0x0001582e01007387 */ /* 0x0003e20000100a00 */
[----:B--2---:R-:W-:Y:S01]  /*4400*/  IMAD.WIDE R54, R4, 0x4, R90 ;  /* 0x0000000404367825 */ /* 0x004fe200078e025a */
[----:B------:R-:W-:Y:S02]  /*4410*/  IADD3 R4, R0, -0x27, RZ ;  /* 0xffffffd900047810 */ /* 0x000fe40007ffe0ff */
[----:B------:R2:W-:Y:S01]  /*4420*/  LDGSTS.E [R202+0x5000], [R58.64], !P4 ;  /* 0x050000003aca7fae */ /* 0x0005e2000e121844 */
[----:B---3--:R-:W-:-:S03]  /*4430*/  IMAD.WIDE R50, R42, 0x4, R94 ;  /* 0x000000042a327825 */ /* 0x008fc600078e025e */
[----:B------:R3:W-:Y:S01]  /*4440*/  LDGSTS.E [R202+0x5400], [R54.64], !P4 ;  /* 0x0540000036ca7fae */ /* 0x0007e2000e121844 */
[----:B------:R-:W-:Y:S01]  /*4450*/  ISETP.GE.U32.AND P4, PT, R4, 0x7fffff5a, PT ;  /* 0x7fffff5a0400780c */ /* 0x000fe20003f86070 */
[C---:B------:R-:W-:Y:S02]  /*4460*/  IMAD R4, R193.reuse, 0x12, RZ ;  /* 0x00000012c1047824 */ /* 0x040fe400078e02ff */
[----:B-1----:R-:W-:Y:S01]  /*4470*/  IMAD.WIDE R46, R42, 0x4, R90 ;  /* 0x000000042a2e7825 */ /* 0x002fe200078e025a */
[----:B------:R-:W-:Y:S01]  /*4480*/  IADD3 R42, R0, -0x2b, RZ ;  /* 0xffffffd5002a7810 */ /* 0x000fe20007ffe0ff */
[----:B------:R1:W-:Y:S04]  /*4490*/  LDGSTS.E [R202+0x7000], [R50.64], !P5 ;  /* 0x0700000032ca7fae */ /* 0x0003e8000e921844 */
[----:B------:R1:W-:Y:S01]  /*44a0*/  LDGSTS.E [R202+0x7400], [R46.64], !P5 ;  /* 0x074000002eca7fae */ /* 0x0003e2000e921844 */
[----:B------:R-:W-:Y:S01]  /*44b0*/  ISETP.GE.U32.AND P5, PT, R42, 0x7fffff56, PT ;  /* 0x7fffff562a00780c */ /* 0x000fe20003fa6070 */
[----:B------:R-:W-:-:S02]  /*44c0*/  IMAD R42, R193, 0x16, RZ ;  /* 0x00000016c12a7824 */ /* 0x000fc400078e02ff */
[----:B------:R2:W-:Y:S04]  /*44d0*/  STL.64 [R1+0x160], R58 ;  /* 0x0001603a01007387 */ /* 0x0005e80000100a00 */
[----:B------:R3:W-:Y:S04]  /*44e0*/  STL.64 [R1+0x168], R54 ;  /* 0x0001683601007387 */ /* 0x0007e80000100a00 */
[----:B------:R1:W-:Y:S01]  /*44f0*/  STL.64 [R1+0x170], R50 ;  /* 0x0001703201007387 */ /* 0x0003e20000100a00 */
[----:B--2---:R-:W-:-:S03]  /*4500*/  IMAD.WIDE R58, R4, 0x4, R94 ;  /* 0x00000004043a7825 */ /* 0x004fc600078e025e */
[----:B------:R2:W-:Y:S01]  /*4510*/  STL.64 [R1+0x178], R46 ;  /* 0x0001782e01007387 */ /* 0x0005e20000100a00 */
[----:B---3--:R-:W-:Y:S01]  /*4520*/  IMAD.WIDE R54, R4, 0x4, R90 ;  /* 0x0000000404367825 */ /* 0x008fe200078e025a */
[----:B------:R-:W-:Y:S02]  /*4530*/  IADD3 R4, R0, -0x2f, RZ ;  /* 0xffffffd100047810 */ /* 0x000fe40007ffe0ff */
[----:B------:R3:W-:Y:S01]  /*4540*/  LDGSTS.E [R202+0x9000], [R58.64], !P6 ;  /* 0x090000003aca7fae */ /* 0x0007e2000f121844 */
[----:B-1----:R-:W-:-:S03]  /*4550*/  IMAD.WIDE R50, R42, 0x4, R94 ;  /* 0x000000042a327825 */ /* 0x002fc600078e025e */
[----:B------:R1:W-:Y:S01]  /*4560*/  LDGSTS.E [R202+0x9400], [R54.64], !P6 ;  /* 0x0940000036ca7fae */ /* 0x0003e2000f121844 */
[----:B------:R-:W-:Y:S01]  /*4570*/  ISETP.GE.U32.AND P6, PT, R4, 0x7fffff52, PT ;  /* 0x7fffff520400780c */ /* 0x000fe20003fc6070 */
[C---:B------:R-:W-:Y:S02]  /*4580*/  IMAD R4, R193.reuse, 0x1a, RZ ;  /* 0x0000001ac1047824 */ /* 0x040fe400078e02ff */
[----:B--2---:R-:W-:Y:S01]  /*4590*/  IMAD.WIDE R46, R42, 0x4, R90 ;  /* 0x000000042a2e7825 */ /* 0x004fe200078e025a */
        /* <DEDUP_REMOVED lines=8> */
[----:B---3--:R-:W-:-:S03]  /*4620*/  IMAD.WIDE R58, R4, 0x4, R94 ;  /* 0x00000004043a7825 */ /* 0x008fc600078e025e */
[----:B------:R3:W-:Y:S01]  /*4630*/  STL.64 [R1+0x198], R46 ;  /* 0x0001982e01007387 */ /* 0x0007e20000100a00 */
[----:B-1----:R-:W-:Y:S01]  /*4640*/  IMAD.WIDE R54, R4, 0x4, R90 ;  /* 0x0000000404367825 */ /* 0x002fe200078e025a */
[----:B------:R-:W-:Y:S02]  /*4650*/  IADD3 R4, R0, -0x37, RZ ;  /* 0xffffffc900047810 */ /* 0x000fe40007ffe0ff */
[----:B------:R1:W-:Y:S01]  /*4660*/  LDGSTS.E [R202+0xd000], [R58.64], !P1 ;  /* 0x0d0000003aca7fae */ /* 0x0003e2000c921844 */
[----:B--2---:R-:W-:-:S03]  /*4670*/  IMAD.WIDE R50, R42, 0x4, R94 ;  /* 0x000000042a327825 */ /* 0x004fc600078e025e */
[----:B------:R2:W-:Y:S01]  /*4680*/  LDGSTS.E [R202+0xd400], [R54.64], !P1 ;  /* 0x0d40000036ca7fae */ /* 0x0005e2000c921844 */
[----:B------:R-:W-:Y:S01]  /*4690*/  ISETP.GE.U32.AND P1, PT, R4, 0x7fffff4a, PT ;  /* 0x7fffff4a0400780c */ /* 0x000fe20003f26070 */
[C---:B------:R-:W-:Y:S02]  /*46a0*/  IMAD R4, R193.reuse, 0x22, RZ ;  /* 0x00000022c1047824 */ /* 0x040fe400078e02ff */
[----:B---3--:R-:W-:Y:S01]  /*46b0*/  IMAD.WIDE R46, R42, 0x4, R90 ;  /* 0x000000042a2e7825 */ /* 0x008fe200078e025a */
        /* <DEDUP_REMOVED lines=430> */
[----:B---3--:R-:W-:Y:S02]  /*61a0*/  IMAD.WIDE R46, R42, 0x4, R90 ;  /* 0x000000042a2e7825 */ /* 0x008fe400078e025a */
[----:B------:R3:W-:Y:S01]  /*61b0*/  LDGSTS.E [R201+0x2f800], [R50.64], !P1 ;  /* 0x2f80000032c97fae */ /* 0x0007e2000c921844 */
[----:B------:R-:W-:Y:S01]  /*61c0*/  IADD3 R43, R0, -0x80, RZ ;  /* 0xffffff80002b7810 */ /* 0x000fe20007ffe0ff */
        /* <DEDUP_REMOVED lines=9> */
[----:B--2---:R-:W-:-:S03]  /*6260*/  IMAD.WIDE R54, R4, 0x4, R90 ;  /* 0x0000000404367825 */ /* 0x004fc600078e025a */
[----:B------:R2:W-:Y:S01]  /*6270*/  STL.64 [R1+0x518], R58 ;  /* 0x0005183a01007387 */ /* 0x0005e20000100a00 */
[----:B---3--:R-:W-:-:S03]  /*6280*/  IMAD.WIDE R50, R42, 0x4, R94 ;  /* 0x000000042a327825 */ /* 0x008fc600078e025e */
[----:B------:R2:W-:Y:S01]  /*6290*/  LDGSTS.E [R201+0x31800], [R58.64], !P2 ;  /* 0x318000003ac97fae */ /* 0x0005e2000d121844 */
[----:B------:R-:W-:-:S03]  /*62a0*/  IMAD R4, R193, 0x6f, RZ ;  /* 0x0000006fc1047824 */ /* 0x000fc600078e02ff */
[----:B------:R3:W-:Y:S01]  /*62b0*/  STL.64 [R1+0x510], R54 ;  /* 0x0005103601007387 */ /* 0x0007e20000100a00 */
[----:B-1----:R-:W-:Y:S01]  /*62c0*/  IMAD.WIDE R46, R42, 0x4, R90 ;  /* 0x000000042a2e7825 */ /* 0x002fe200078e025a */
[----:B------:R-:W-:Y:S02]  /*62d0*/  IADD3 R42, R0, -0x81, RZ ;  /* 0xffffff7f002a7810 */ /* 0x000fe40007ffe0ff */
[----:B------:R3:W-:Y:S01]  /*62e0*/  LDGSTS.E [R201+0x31c00], [R54.64], !P2 ;  /* 0x31c0000036c97fae */ /* 0x0007e2000d121844 */
[----:B------:R-:W-:Y:S01]  /*62f0*/  ISETP.GE.U32.AND P2, PT, R43, 0x7fffff01, PT ;  /* 0x7fffff012b00780c */ /* 0x000fe20003f46070 */
[C---:B--2---:R-:W-:Y:S02]  /*6300*/  IMAD.WIDE R58, R44.reuse, 0x4, R94 ;  /* 0x000000042c3a7825 */ /* 0x044fe400078e025e */
[----:B------:R1:W-:Y:S04]  /*6310*/  STL.64 [R1+0x508], R50 ;  /* 0x0005083201007387 */ /* 0x0003e80000100a00 */
[----:B------:R1:W-:Y:S01]  /*6320*/  LDGSTS.E [R201+0x33800], [R50.64], !P3 ;  /* 0x3380000032c97fae */ /* 0x0003e2000d921844 */
[----:B---3--:R-:W-:-:S03]  /*6330*/  IMAD.WIDE R54, R44, 0x4, R90 ;  /* 0x000000042c367825 */ /* 0x008fc600078e025a */
[----:B------:R2:W-:Y:S01]  /*6340*/  STL.64 [R1+0x500], R46 ;  /* 0x0005002e01007387 */ /* 0x0005e20000100a00 */
[----:B------:R-:W-:-:S03]  /*6350*/  IMAD R44, R37, c[0x0][0x190], RZ ;  /* 0x00006400252c7a24 */ /* 0x000fc600078e02ff */
[----:B------:R2:W-:Y:S01]  /*6360*/  LDGSTS.E [R201+0x33c00], [R46.64], !P3 ;  /* 0x33c000002ec97fae */ /* 0x0005e2000d921844 */
[----:B------:R-:W-:Y:S02]  /*6370*/  ISETP.GE.AND P3, PT, R48, R43, PT ;  /* 0x0000002b3000720c */ /* 0x000fe40003f66270 */
[----:B------:R-:W-:Y:S01]  /*6380*/  SHF.R.S32.HI R43, RZ, 0x7, R111 ;  /* 0x00000007ff2b7819 */ /* 0x000fe2000001146f */
[----:B-1----:R-:W-:Y:S01]  /*6390*/  IMAD.WIDE R50, R4, 0x4, R94 ;  /* 0x0000000404327825 */ /* 0x002fe200078e025e */
[----:B------:R1:W-:Y:S02]  /*63a0*/  LDGSTS.E [R201+0x35800], [R58.64], !P4 ;  /* 0x358000003ac97fae */ /* 0x0003e4000e121844 */
[----:B------:R-:W-:Y:S02]  /*63b0*/  SGXT R43, R43, 0x1 ;  /* 0x000000012b2b781a */ /* 0x000fe40000000200 */
[----:B------:R3:W-:Y:S01]  /*63c0*/  LDGSTS.E [R201+0x35c00], [R54.64], !P4 ;  /* 0x35c0000036c97fae */ /* 0x0007e2000e121844 */
[----:B------:R-:W-:Y:S01]  /*63d0*/  ISETP.GE.U32.AND P4, PT, R42, 0x7fffff00, PT ;  /* 0x7fffff002a00780c */ /* 0x000fe20003f86070 */
[----:B------:R-:W-:Y:S01]  /*63e0*/  IMAD.MOV.U32 R42, RZ, RZ, 0x7f ;  /* 0x0000007fff2a7424 */ /* 0x000fe200078e00ff */
[----:B------:R-:W-:Y:S01]  /*63f0*/  LOP3.LUT R205, R205, 0x210, R43, 0x78, !PT ;  /* 0x00000210cdcd7812 */ /* 0x000fe200078e782b */
[----:B--2---:R-:W-:Y:S01]  /*6400*/  IMAD.WIDE R46, R4, 0x4, R90 ;  /* 0x00000004042e7825 */ /* 0x004fe200078e025a */
[----:B------:R-:W-:Y:S01]  /*6410*/  IADD3 R4, R0, -0x85, RZ ;  /* 0xffffff7b00047810 */ /* 0x000fe20007ffe0ff */
[----:B------:R2:W-:Y:S01]  /*6420*/  LDGSTS.E [R201+0x37800], [R50.64], !P5 ;  /* 0x3780000032c97fae */ /* 0x0005e2000e921844 */
[----:B------:R-:W-:Y:S01]  /*6430*/  IADD3 R98, R42, c[0x0][0x180], RZ ;  /* 0x000060002a627a10 */ /* 0x000fe20007ffe0ff */
[----:B------:R-:W-:Y:S01]  /*6440*/  IMAD R42, R193, 0x77, RZ ;  /* 0x00000077c12a7824 */ /* 0x000fe200078e02ff */
[----:B------:R-:W-:Y:S01]  /*6450*/  LOP3.LUT R99, R205, 0x20, RZ, 0x3c, !PT ;  /* 0x00000020cd637812 */ /* 0x000fe200078e3cff */
[----:B------:R1:W-:Y:S01]  /*6460*/  LDGSTS.E [R201+0x37c00], [R46.64], !P5 ;  /* 0x37c000002ec97fae */ /* 0x0003e2000e921844 */
[----:B------:R-:W-:Y:S01]  /*6470*/  ISETP.GE.U32.AND P5, PT, R4, 0x7ffffefc, PT ;  /* 0x7ffffefc0400780c */ /* 0x000fe20003fa6070 */
[----:B------:R-:W-:Y:S01]  /*6480*/  IMAD R4, R193, 0x73, RZ ;  /* 0x00000073c1047824 */ /* 0x000fe200078e02ff */
[----:B------:R-:W-:Y:S01]  /*6490*/  LOP3.LUT R110, R205, 0x40, RZ, 0x3c, !PT ;  /* 0x00000040cd6e7812 */ /* 0x000fe200078e3cff */
[----:B------:R1:W-:Y:S01]  /*64a0*/  STL.64 [R1+0x4f8], R58 ;  /* 0x0004f83a01007387 */ /* 0x0003e20000100a00 */
[----:B------:R-:W-:-:S03]  /*64b0*/  IMAD R43, R38, c[0x0][0x190], RZ ;  /* 0x00006400262b7a24 */ /* 0x000fc600078e02ff */
[----:B------:R3:W-:Y:S04]  /*64c0*/  STL.64 [R1+0x4f0], R54 ;  /* 0x0004f03601007387 */ /* 0x0007e80000100a00 */
[----:B------:R2:W-:Y:S01]  /*64d0*/  STL.64 [R1+0x4e8], R50 ;  /* 0x0004e83201007387 */ /* 0x0005e20000100a00 */
[----:B-1----:R-:W-:-:S03]  /*64e0*/  IMAD.WIDE R58, R4, 0x4, R94 ;  /* 0x00000004043a7825 */ /* 0x002fc600078e025e */
[----:B------:R1:W-:Y:S01]  /*64f0*/  STL.64 [R1+0x4e0], R46 ;  /* 0x0004e02e01007387 */ /* 0x0003e20000100a00 */
[----:B---3--:R-:W-:-:S03]  /*6500*/  IMAD.WIDE R54, R4, 0x4, R90 ;  /* 0x0000000404367825 */ /* 0x008fc600078e025a */
[----:B------:R3:W-:Y:S01]  /*6510*/  LDGSTS.E [R201+0x39800], [R58.64], !P6 ;  /* 0x398000003ac97fae */ /* 0x0007e2000f121844 */
[----:B------:R-:W-:Y:S01]  /*6520*/  IADD3 R4, R0, -0x89, RZ ;  /* 0xffffff7700047810 */ /* 0x000fe20007ffe0ff */
[----:B--2---:R-:W-:Y:S02]  /*6530*/  IMAD.WIDE R50, R42, 0x4, R94 ;  /* 0x000000042a327825 */ /* 0x004fe400078e025e */
[----:B------:R2:W-:Y:S01]  /*6540*/  LDGSTS.E [R201+0x39c00], [R54.64], !P6 ;  /* 0x39c0000036c97fae */ /* 0x0005e2000f121844 */
[----:B------:R-:W-:Y:S01]  /*6550*/  ISETP.GT.AND P6, PT, R98, 0x7f, PT ;  /* 0x0000007f6200780c */ /* 0x000fe20003fc4270 */
[----:B-1----:R-:W-:Y:S02]  /*6560*/  IMAD.WIDE R46, R42, 0x4, R90 ;  /* 0x000000042a2e7825 */ /* 0x002fe400078e025a */
[----:B------:R1:W-:Y:S02]  /*6570*/  LDGSTS.E [R201+0x3b800], [R50.64], !P0 ;  /* 0x3b80000032c97fae */ /* 0x0003e4000c121844 */
[----:B------:R-:W-:-:S02]  /*6580*/  IMAD R42, R193, 0x7b, RZ ;  /* 0x0000007bc12a7824 */ /* 0x000fc400078e02ff */
[----:B------:R1:W-:Y:S01]  /*6590*/  LDGSTS.E [R201+0x3bc00], [R46.64], !P0 ;  /* 0x3bc000002ec97fae */ /* 0x0003e2000c121844 */
[----:B------:R-:W-:Y:S02]  /*65a0*/  ISETP.GE.U32.AND P0, PT, R4, 0x7ffffef8, PT ;  /* 0x7ffffef80400780c */ /* 0x000fe40003f06070 */
[----:B------:R-:W-:Y:S01]  /*65b0*/  SEL R4, RZ, 0x4, !P6 ;  /* 0x00000004ff047807 */ /* 0x000fe20007000000 */
[----:B------:R-:W-:Y:S01]  /*65c0*/  STL.64 [R1+0x4d8], R58 ;  /* 0x0004d83a01007387 */ /* 0x000fe20000100a00 */
[----:B------:R-:W-:Y:S01]  /*65d0*/  ISETP.GE.AND P6, PT, R48, c[0x0][0x180], PT ;  /* 0x0000600030007a0c */ /* 0x000fe20003fc6270 */
[----:B------:R-:W-:Y:S02]  /*65e0*/  IMAD R48, R25, c[0x0][0x190], RZ ;  /* 0x0000640019307a24 */ /* 0x000fe400078e02ff */
[----:B------:R2:W-:Y:S01]  /*65f0*/  STL.64 [R1+0x4d0], R54 ;  /* 0x0004d03601007387 */ /* 0x0005e20000100a00 */
[----:B------:R-:W-:Y:S02]  /*6600*/  SEL R4, R4, RZ, !P6 ;  /* 0x000000ff04047207 */ /* 0x000fe40007000000 */
[C---:B------:R-:W-:Y:S01]  /*6610*/  LEA R78, P6, R79.reuse, c[0x0][0x168], 0x2 ;  /* 0x00005a004f4e7a11 */ /* 0x040fe200078c10ff */
[----:B------:R1:W-:Y:S03]  /*6620*/  STL.64 [R1+0x4c8], R50 ;  /* 0x0004c83201007387 */ /* 0x0003e60000100a00 */
[----:B------:R-:W-:Y:S01]  /*6630*/  LEA.HI.X.SX32 R79, R79, c[0x0][0x16c], 0x2, P6 ;  /* 0x00005b004f4f7a11 */ /* 0x000fe200030f16ff */
[----:B------:R3:W-:Y:S01]  /*6640*/  STL.64 [R1+0x4c0], R46 ;  /* 0x0004c02e01007387 */ /* 0x0007e20000100a00 */
[----:B--2---:R-:W-:-:S02]  /*6650*/  IMAD R55, R33, c[0x0][0x190], RZ ;  /* 0x0000640021377a24 */ /* 0x004fc400078e02ff */
[----:B-1----:R-:W-:-:S04]  /*6660*/  IMAD.WIDE R50, R42, 0x4, R94 ;  /* 0x000000042a327825 */ /* 0x002fc800078e025e */
[----:B---3--:R-:W-:Y:S01]  /*6670*/  IMAD.WIDE R46, R42, 0x4, R90 ;  /* 0x000000042a2e7825 */ /* 0x008fe200078e025a */
[----:B------:R1:W-:Y:S03]  /*6680*/  LDGSTS.E [R201+0x3d800], [R50.64], !P1 ;  /* 0x3d80000032c97fae */ /* 0x0003e6000c921844 */
[----:B------:R-:W-:Y:S01]  /*6690*/  IMAD R42, R5, c[0x0][0x190], RZ ;  /* 0x00006400052a7a24 */ /* 0x000fe200078e02ff */
[----:B------:R2:W-:Y:S01]  /*66a0*/  LDGSTS.E [R201+0x3dc00], [R46.64], !P1 ;  /* 0x3dc000002ec97fae */ /* 0x0005e2000c921844 */
[----:B------:R-:W-:Y:S01]  /*66b0*/  ISETP.NE.U32.AND P1, PT, R4, RZ, PT ;  /* 0x000000ff0400720c */ /* 0x000fe20003f25070 */
[C---:B------:R-:W-:Y:S02]  /*66c0*/  IMAD R4, R193.reuse, 0x7f, RZ ;  /* 0x0000007fc1047824 */ /* 0x040fe400078e02ff */
[----:B------:R1:W-:Y:S01]  /*66d0*/  STL.64 [R1+0x4b8], R50 ;  /* 0x0004b83201007387 */ /* 0x0003e20000100a00 */
[----:B------:R-:W-:-:S02]  /*66e0*/  IMAD.SHL.U32 R193, R193, 0x80, RZ ;  /* 0x00000080c1c17824 */ /* 0x000fc400078e00ff */
[C---:B------:R-:W-:Y:S01]  /*66f0*/  IMAD.WIDE R62, R4.reuse, 0x4, R94 ;  /* 0x00000004043e7825 */ /* 0x040fe200078e025e */
[----:B------:R2:W-:Y:S03]  /*6700*/  STL.64 [R1+0x4a8], R46 ;  /* 0x0004a82e01007387 */ /* 0x0005e60000100a00 */
[--C-:B------:R-:W-:Y:S01]  /*6710*/  IMAD.WIDE R58, R4, 0x4, R90.reuse ;  /* 0x00000004043a7825 */ /* 0x100fe200078e025a */
[----:B------:R3:W-:Y:S01]  /*6720*/  LDGSTS.E [R201+0x3f800], [R62.64], !P2 ;  /* 0x3f8000003ec97fae */ /* 0x0007e2000d121844 */
[-C--:B------:R-:W-:Y:S02]  /*6730*/  LEA R4, P6, R30, R78.reuse, 0x2 ;  /* 0x0000004e1e047211 */ /* 0x080fe400078c10ff */
[----:B------:R-:W-:Y:S01]  /*6740*/  IMAD.WIDE R90, R193, 0x4, R90 ;  /* 0x00000004c15a7825 */ /* 0x000fe200078e025a */
[----:B------:R3:W-:Y:S01]  /*6750*/  LDGSTS.E [R201+0x3fc00], [R58.64], !P2 ;  /* 0x3fc000003ac97fae */ /* 0x0007e2000d121844 */
[----:B------:R-:W-:-:S02]  /*6760*/  LEA R6, P2, R26, R78, 0x2 ;  /* 0x0000004e1a067211 */ /* 0x000fc400078410ff */
[----:B-1----:R-:W-:Y:S01]  /*6770*/  IMAD R51, R24, c[0x0][0x190], RZ ;  /* 0x0000640018337a24 */ /* 0x002fe200078e02ff */
[-C--:B------:R-:W-:Y:S01]  /*6780*/  LEA.HI.X.SX32 R5, R30, R79.reuse, 0x2, P6 ;  /* 0x0000004f1e057211 */ /* 0x080fe200030f16ff */
[----:B------:R-:W-:Y:S01]  /*6790*/  IMAD R24, R22, c[0x0][0x190], RZ ;  /* 0x0000640016187a24 */ /* 0x000fe200078e02ff */
[-C--:B------:R-:W-:Y:S01]  /*67a0*/  LEA.HI.X.SX32 R7, R26, R79.reuse, 0x2, P2 ;  /* 0x0000004f1a077211 */ /* 0x080fe200010f16ff */
[----:B--2---:R-:W-:Y:S01]  /*67b0*/  IMAD R46, R21, c[0x0][0x190], RZ ;  /* 0x00006400152e7a24 */ /* 0x004fe200078e02ff */
[-C--:B------:R-:W-:Y:S01]  /*67c0*/  LEA R22, P2, R23, R78.reuse, 0x2 ;  /* 0x0000004e17167211 */ /* 0x080fe200078410ff */
[----:B------:R-:W-:Y:S01]  /*67d0*/  IMAD R50, R29, c[0x0][0x190], RZ ;  /* 0x000064001d327a24 */ /* 0x000fe200078e02ff */
[C---:B------:R-:W-:Y:S01]  /*67e0*/  LEA R20, P6, R24.reuse, R78, 0x2 ;  /* 0x0000004e18147211 */ /* 0x040fe200078c10ff */
[----:B------:R-:W-:Y:S01]  /*67f0*/  IMAD R47, R39, c[0x0][0x190], RZ ;  /* 0x00006400272f7a24 */ /* 0x000fe200078e02ff */
[-C--:B------:R-:W-:Y:S01]  /*6800*/  LEA.HI.X.SX32 R23, R23, R79.reuse, 0x2, P2 ;  /* 0x0000004f17177211 */ /* 0x080fe200010f16ff */
[----:B------:R3:W-:Y:S01]  /*6810*/  STL.64 [R1+0x4a0], R62 ;  /* 0x0004a03e01007387 */ /* 0x0007e20000100a00 */
[----:B------:R-:W-:-:S02]  /*6820*/  LEA.HI.X.SX32 R21, R24, R79, 0x2, P6 ;  /* 0x0000004f18157211 */ /* 0x000fc400030f16ff */
[CC--:B------:R-:W-:Y:S01]  /*6830*/  LEA R24, P6, R31.reuse, R78.reuse, 0x2 ;  /* 0x0000004e1f187211 */ /* 0x0c0fe200078c10ff */
[----:B------:R1:W-:Y:S01]  /*6840*/  STL.64 [R1+0x488], R58 ;  /* 0x0004883a01007387 */ /* 0x0003e20000100a00 */
[CC--:B------:R-:W-:Y:S02]  /*6850*/  LEA R26, P2, R34.reuse, R78.reuse, 0x2 ;  /* 0x0000004e221a7211 */ /* 0x0c0fe400078410ff */
[-C--:B------:R-:W-:Y:S01]  /*6860*/  LEA.HI.X.SX32 R25, R31, R79.reuse, 0x2, P6 ;  /* 0x0000004f1f197211 */ /* 0x080fe200030f16ff */
[----:B------:R-:W0:Y:S01]  /*6870*/  LDGDEPBAR ;  /* 0x00000000000079af */ /* 0x000e220000000000 */
[-C--:B------:R-:W-:Y:S02]  /*6880*/  LEA R28, P6, R35, R78.reuse, 0x2 ;  /* 0x0000004e231c7211 */ /* 0x080fe400078c10ff */
[----:B------:R-:W-:Y:S01]  /*6890*/  LEA.HI.X.SX32 R27, R34, R79, 0x2, P2 ;  /* 0x0000004f221b7211 */ /* 0x000fe200010f16ff */
[----:B---3--:R-:W-:Y:S01]  /*68a0*/  IMAD R63, R49, c[0x0][0x190], RZ ;  /* 0x00006400313f7a24 */ /* 0x008fe200078e02ff */
[----:B------:R-:W-:-:S02]  /*68b0*/  LEA R30, P2, R36, R78, 0x2 ;  /* 0x0000004e241e7211 */ /* 0x000fc400078410ff */
[-C--:B------:R-:W-:Y:S01]  /*68c0*/  LEA.HI.X.SX32 R29, R35, R79.reuse, 0x2, P6 ;  /* 0x0000004f231d7211 */ /* 0x080fe200030f16ff */
[----:B-1----:R-:W-:Y:S01]  /*68d0*/  IMAD R59, R45, c[0x0][0x190], RZ ;  /* 0x000064002d3b7a24 */ /* 0x002fe200078e02ff */
[-C--:B------:R-:W-:Y:S02]  /*68e0*/  LEA R32, P6, R50, R78.reuse, 0x2 ;  /* 0x0000004e32207211 */ /* 0x080fe400078c10ff */
[-C--:B------:R-:W-:Y:S02]  /*68f0*/  LEA.HI.X.SX32 R31, R36, R79.reuse, 0x2, P2 ;  /* 0x0000004f241f7211 */ /* 0x080fe400010f16ff */
[-C--:B------:R-:W-:Y:S02]  /*6900*/  LEA R34, P2, R48, R78.reuse, 0x2 ;  /* 0x0000004e30227211 */ /* 0x080fe400078410ff */
[----:B------:R-:W-:Y:S01]  /*6910*/  LEA.HI.X.SX32 R33, R50, R79, 0x2, P6 ;  /* 0x0000004f32217211 */ /* 0x000fe200030f16ff */
[----:B------:R-:W-:Y:S01]  /*6920*/  IMAD R50, R40, c[0x0][0x190], RZ ;  /* 0x0000640028327a24 */ /* 0x000fe200078e02ff */
[----:B------:R-:W-:-:S02]  /*6930*/  LEA R36, P6, R46, R78, 0x2 ;  /* 0x0000004e2e247211 */ /* 0x000fc400078c10ff */
[-C--:B------:R-:W-:Y:S02]  /*6940*/  LEA.HI.X.SX32 R35, R48, R79.reuse, 0x2, P2 ;  /* 0x0000004f30237211 */ /* 0x080fe400010f16ff */
[-C--:B------:R-:W-:Y:S02]  /*6950*/  LEA R38, P2, R42, R78.reuse, 0x2 ;  /* 0x0000004e2a267211 */ /* 0x080fe400078410ff */
[-C--:B------:R-:W-:Y:S02]  /*6960*/  LEA.HI.X.SX32 R37, R46, R79.reuse, 0x2, P6 ;  /* 0x0000004f2e257211 */ /* 0x080fe400030f16ff */
[-C--:B------:R-:W-:Y:S02]  /*6970*/  LEA R40, P6, R44, R78.reuse, 0x2 ;  /* 0x0000004e2c287211 */ /* 0x080fe400078c10ff */
[----:B------:R-:W-:Y:S02]  /*6980*/  LEA.HI.X.SX32 R39, R42, R79, 0x2, P2 ;  /* 0x0000004f2a277211 */ /* 0x000fe400010f16ff */
        /* <DEDUP_REMOVED lines=8> */
[CC--:B------:R-:W-:Y:S02]  /*6a10*/  LEA R50, P2, R51.reuse, R78.reuse, 0x2 ;  /* 0x0000004e33327211 */ /* 0x0c0fe400078410ff */
        /* <DEDUP_REMOVED lines=29> */
[----:B------:R-:W-:Y:S02]  /*6bf0*/  LEA.HI.X.SX32 R79, R192, R79, 0x2, P2 ;  /* 0x0000004fc04f7211 */ /* 0x000fe400010f16ff */
[C---:B------:R-:W-:Y:S02]  /*6c00*/  IADD3 R192, R205.reuse, 0x100000, RZ ;  /* 0x00100000cdc07810 */ /* 0x040fe40007ffe0ff */
[----:B------:R-:W-:Y:S02]  /*6c10*/  ISETP.GE.U32.AND P2, PT, R198, 0x7ffffef0, PT ;  /* 0x7ffffef0c600780c */ /* 0x000fe40003f46070 */
[----:B------:R-:W-:Y:S01]  /*6c20*/  IADD3 R198, R205, 0x100000, RZ ;  /* 0x00100000cdc67810 */ /* 0x000fe20007ffe0ff */
[----:B------:R1:W-:Y:S01]  /*6c30*/  LDGSTS.E [R192+-0x80000], [R4.64], P1 ;  /* 0x8000000004c07fae */ /* 0x0003e20008921844 */
[----:B------:R-:W-:-:S02]  /*6c40*/  ISETP.GE.U32.AND P6, PT, R252, 0x7ffffef4, PT ;  /* 0x7ffffef4fc00780c */ /* 0x000fc40003fc6070 */
[----:B------:R-:W-:Y:S01]  /*6c50*/  IADD3 R252, R205, 0x100000, RZ ;  /* 0x00100000cdfc7810 */ /* 0x000fe20007ffe0ff */
[----:B------:R2:W-:Y:S04]  /*6c60*/  LDGSTS.E [R198+-0x7f000], [R6.64], P1 ;  /* 0x8100000006c67fae */ /* 0x0005e80008921844 */
[----:B------:R1:W-:Y:S04]  /*6c70*/  LDGSTS.E [R192+-0x7e000], [R20.64], P1 ;  /* 0x8200000014c07fae */ /* 0x0003e80008921844 */
[----:B------:R3:W-:Y:S04]  /*6c80*/  LDGSTS.E [R252+-0x7d000], [R22.64], P1 ;  /* 0x8300000016fc7fae */ /* 0x0007e80008921844 */
[----:B------:R2:W-:Y:S04]  /*6c90*/  LDGSTS.E [R198+-0x7c000], [R24.64], P1 ;  /* 0x8400000018c67fae */ /* 0x0005e80008921844 */
[----:B------:R1:W-:Y:S04]  /*6ca0*/  LDGSTS.E [R192+-0x7b000], [R26.64], P1 ;  /* 0x850000001ac07fae */ /* 0x0003e80008921844 */
[----:B------:R2:W-:Y:S04]  /*6cb0*/  LDGSTS.E [R198+-0x7a000], [R28.64], P1 ;  /* 0x860000001cc67fae */ /* 0x0005e80008921844 */
[----:B------:R1:W-:Y:S01]  /*6cc0*/  LDGSTS.E [R192+-0x79000], [R30.64], P1 ;  /* 0x870000001ec07fae */ /* 0x0003e20008921844 */
[----:B--2---:R-:W-:-:S02]  /*6cd0*/  IADD3 R198, R99, 0x100000, RZ ;  /* 0x0010000063c67810 */ /* 0x004fc40007ffe0ff */
[----:B-1----:R-:W-:-:S03]  /*6ce0*/  IADD3 R192, R99, 0x100000, RZ ;  /* 0x0010000063c07810 */ /* 0x002fc60007ffe0ff */
[----:B------:R1:W-:Y:S01]  /*6cf0*/  LDGSTS.E [R198+-0x7fc00], [R32.64], P1 ;  /* 0x8040000020c67fae */ /* 0x0003e20008921844 */
[----:B------:R-:W-:-:S03]  /*6d00*/  LOP3.LUT R99, R205, 0x60, RZ, 0x3c, !PT ;  /* 0x00000060cd637812 */ /* 0x000fc600078e3cff */
[----:B------:R2:W-:Y:S01]  /*6d10*/  LDGSTS.E [R192+-0x7ec00], [R34.64], P1 ;  /* 0x8140000022c07fae */ /* 0x0005e20008921844 */
[----:B---3--:R-:W-:-:S03]  /*6d20*/  IADD3 R252, R99, 0x100000, RZ ;  /* 0x0010000063fc7810 */ /* 0x008fc60007ffe0ff */
[----:B------:R1:W-:Y:S04]  /*6d30*/  LDGSTS.E [R198+-0x7dc00], [R36.64], P1 ;  /* 0x8240000024c67fae */ /* 0x0003e80008921844 */
[----:B------:R2:W-:Y:S04]  /*6d40*/  LDGSTS.E [R192+-0x7cc00], [R38.64], P1 ;  /* 0x8340000026c07fae */ /* 0x0005e80008921844 */
[----:B------:R1:W-:Y:S04]  /*6d50*/  LDGSTS.E [R198+-0x7bc00], [R40.64], P1 ;  /* 0x8440000028c67fae */ /* 0x0003e80008921844 */
[----:B------:R2:W-:Y:S04]  /*6d60*/  LDGSTS.E [R192+-0x7ac00], [R42.64], P1 ;  /* 0x854000002ac07fae */ /* 0x0005e80008921844 */
[----:B------:R1:W-:Y:S04]  /*6d70*/  LDGSTS.E [R198+-0x79c00], [R44.64], P1 ;  /* 0x864000002cc67fae */ /* 0x0003e80008921844 */
[----:B------:R2:W-:Y:S01]  /*6d80*/  LDGSTS.E [R192+-0x78c00], [R46.64], P1 ;  /* 0x874000002ec07fae */ /* 0x0005e20008921844 */
[----:B-1----:R-:W-:-:S02]  /*6d90*/  IADD3 R198, R110, 0x100000, RZ ;  /* 0x001000006ec67810 */ /* 0x002fc40007ffe0ff */
[----:B--2---:R-:W-:-:S03]  /*6da0*/  IADD3 R192, R110, 0x100000, RZ ;  /* 0x001000006ec07810 */ /* 0x004fc60007ffe0ff */
[----:B------:R1:W-:Y:S04]  /*6db0*/  LDGSTS.E [R198+-0x7f800], [R48.64], P1 ;  /* 0x8080000030c67fae */ /* 0x0003e80008921844 */
[----:B------:R2:W-:Y:S04]  /*6dc0*/  LDGSTS.E [R192+-0x7e800], [R50.64], P1 ;  /* 0x8180000032c07fae */ /* 0x0005e80008921844 */
        /* <DEDUP_REMOVED lines=16> */
[----:B------:R-:W-:Y:S01]  /*6ed0*/  ISETP.GT.AND P1, PT, R98, 0xff, PT ;  /* 0x000000ff6200780c */ /* 0x000fe20003f24270 */
[----:B------:R-:W-:Y:S01]  /*6ee0*/  IMAD.WIDE R98, R193, 0x4, R94 ;  /* 0x00000004c1627825 */ /* 0x000fe200078e025e */
[----:B------:R-:W-:Y:S01]  /*6ef0*/  LOP3.LUT R95, R111, 0xff, RZ, 0xc0, !PT ;  /* 0x000000ff6f5f7812 */ /* 0x000fe200078ec0ff */
[----:B------:R-:W0:Y:S01]  /*6f00*/  LDGDEPBAR ;  /* 0x00000000000079af */ /* 0x000e220000000000 */
[----:B---3--:R-:W-:Y:S01]  /*6f10*/  IADD3 R252, R0, -0x99, RZ ;  /* 0xffffff6700fc7810 */ /* 0x008fe20007ffe0ff */
[----:B------:R-:W-:-:S02]  /*6f20*/  IMAD.WIDE R110, R193, 0x4, R88 ;  /* 0x00000004c16e7825 */ /* 0x000fc400078e0258 */
[----:B------:R3:W-:Y:S01]  /*6f30*/  STL.64 [R1+0x5d8], R98 ;  /* 0x0005d86201007387 */ /* 0x0007e20000100a00 */
[----:B-1----:R-:W-:Y:S01]  /*6f40*/  IADD3 R198, R0, -0x95, RZ ;  /* 0xffffff6b00c67810 */ /* 0x002fe20007ffe0ff */
[----:B------:R-:W-:Y:S02]  /*6f50*/  IMAD.SHL.U32 R95, R95, 0x4, RZ ;  /* 0x000000045f5f7824 */ /* 0x000fe400078e00ff */
[----:B------:R-:W-:Y:S01]  /*6f60*/  BAR.SYNC.DEFER_BLOCKING 0x0 ;  /* 0x0000000000007b1d */ /* 0x000fe20000010000 */
[C---:B------:R-:W-:Y:S01]  /*6f70*/  IMAD.WIDE R88, R193.reuse, 0x4, R92 ;  /* 0x00000004c1587825 */ /* 0x040fe200078e025c */
[----:B--2---:R-:W-:Y:S02]  /*6f80*/  SEL R192, RZ, 0x4, P3 ;  /* 0x00000004ffc07807 */ /* 0x004fe40001800000 */
[----:B------:R-:W-:Y:S02]  /*6f90*/  ISETP.GE.U32.AND P3, PT, R198, 0x7ffffeec, PT ;  /* 0x7ffffeecc600780c */ /* 0x000fe40003f66070 */
[----:B------:R1:W-:Y:S01]  /*6fa0*/  STL.64 [R1+0x388], R110 ;  /* 0x0003886e01007387 */ /* 0x0003e20000100a00 */
[----:B------:R-:W-:Y:S01]  /*6fb0*/  SEL R192, R192, RZ, P1 ;  /* 0x000000ffc0c07207 */ /* 0x000fe20000800000 */
[C---:B------:R-:W-:Y:S01]  /*6fc0*/  IMAD.WIDE R102, R193.reuse, 0x4, R102 ;  /* 0x00000004c1667825 */ /* 0x040fe200078e0266 */
[----:B------:R-:W-:Y:S01]  /*6fd0*/  ISETP.GE.U32.AND P1, PT, R252, 0x7ffffee8, PT ;  /* 0x7ffffee8fc00780c */ /* 0x000fe20003f26070 */
[----:B------:R2:W-:Y:S01]  /*6fe0*/  STL.64 [R1+0x5d0], R90 ;  /* 0x0005d05a01007387 */ /* 0x0005e20000100a00 */
[C---:B------:R-:W-:Y:S01]  /*6ff0*/  IADD3 R252, R0.reuse, -0x9d, RZ ;  /* 0xffffff6300fc7810 */ /* 0x040fe20007ffe0ff */
[----:B------:R-:W-:Y:S01]  /*7000*/  IMAD.WIDE R96, R193, 0x4, R96 ;  /* 0x00000004c1607825 */ /* 0x000fe200078e0260 */
[----:B------:R-:W-:Y:S01]  /*7010*/  IADD3 R198, R0, -0xa1, RZ ;  /* 0xffffff5f00c67810 */ /* 0x000fe20007ffe0ff */
[----:B------:R-:W-:Y:S01]  /*7020*/  @!PT LDS RZ, [RZ] ;  /* 0x00000000fffff984 */ /* 0x000fe20000000800 */
[----:B------:R-:W-:Y:S01]  /*7030*/  @!PT LDS RZ, [RZ] ;  /* 0x00000000fffff984 */ /* 0x000fe20000000800 */
[----:B------:R-:W-:Y:S01]  /*7040*/  @!PT LDS RZ, [RZ] ;  /* 0x00000000fffff984 */ /* 0x000fe20000000800 */
[----:B------:R3:W-:Y:S04]  /*7050*/  LDGSTS.E [R95+0x40000], [R98.64], !P4 ;  /* 0x40000000625f7fae */ /* 0x0007e8000e121844 */
[----:B------:R2:W-:Y:S04]  /*7060*/  LDGSTS.E [R95+0x40400], [R90.64], !P4 ;  /* 0x404000005a5f7fae */ /* 0x0005e8000e121844 */
[----:B------:R1:W-:Y:S04]  /*7070*/  LDGSTS.E [R95+0x42000], [R110.64], !P5 ;  /* 0x420000006e5f7fae */ /* 0x0003e8000e921844 */
[----:B---3--:R-:W3:Y:S01]  /*7080*/  LDL.LU.64 R98, [R1+0xb60] ;  /* 0x000b600001627983 */ /* 0x008ee20000300a00 */
[----:B------:R-:W-:-:S03]  /*7090*/  ISETP.GE.U32.AND P4, PT, R252, 0x7ffffee4, PT ;  /* 0x7ffffee4fc00780c */ /* 0x000fc60003f86070 */
[----:B------:R4:W-:Y:S04]  /*70a0*/  STL.64 [R1+0x380], R88 ;  /* 0x0003805801007387 */ /* 0x0009e80000100a00 */
[----:B-1----:R-:W5:Y:S01]  /*70b0*/  LDL.LU.64 R110, [R1+0xb58] ;  /* 0x000b5800016e7983 */ /* 0x002f620000300a00 */
[----:B--2---:R-:W-:-:S03]  /*70c0*/  IMAD.WIDE R90, R193, 0x4, R100 ;  /* 0x00000004c15a7825 */ /* 0x004fc600078e0264 */
[----:B------:R4:W-:Y:S01]  /*70d0*/  LDGSTS.E [R95+0x42400], [R88.64], !P5 ;  /* 0x42400000585f7fae */ /* 0x0009e2000e921844 */
[----:B------:R-:W-:-:S03]  /*70e0*/  ISETP.GE.U32.AND P5, PT, R198, 0x7ffffee0, PT ;  /* 0x7ffffee0c600780c */ /* 0x000fc60003fa6070 */
[----:B------:R-:W-:Y:S04]  /*70f0*/  STL.64 [R1+0x3d0], R102 ;  /* 0x0003d06601007387 */ /* 0x000fe80000100a00 */
[----:B------:R1:W-:Y:S04]  /*7100*/  LDGSTS.E [R95+0x44000], [R102.64], !P0 ;  /* 0x44000000665f7fae */ /* 0x0003e8000c121844 */
[----:B------:R2:W-:Y:S01]  /*7110*/  STL.64 [R1+0x3e8], R96 ;  /* 0x0003e86001007387 */ /* 0x0005e20000100a00 */
[C---:B----4-:R-:W-:Y:S02]  /*7120*/  IADD3 R89, R0.reuse, -0xa5, RZ ;  /* 0xffffff5b00597810 */ /* 0x050fe40007ffe0ff */
[----:B------:R-:W-:Y:S01]  /*7130*/  IADD3 R88, R0, -0xa9, RZ ;  /* 0xffffff5700587810 */ /* 0x000fe20007ffe0ff */
[----:B------:R2:W-:Y:S01]  /*7140*/  LDGSTS.E [R95+0x44400], [R96.64], !P0 ;  /* 0x44400000605f7fae */ /* 0x0005e2000c121844 */
[----:B------:R-:W-:-:S02]  /*7150*/  ISETP.GE.U32.AND P0, PT, R89, 0x7ffffedc, PT ;  /* 0x7ffffedc5900780c */ /* 0x000fc40003f06070 */
[----:B------:R-:W-:Y:S01]  /*7160*/  IADD3 R89, R0, -0xad, RZ ;  /* 0xffffff5300597810 */ /* 0x000fe20007ffe0ff */
[----:B--2---:R-:W-:-:S04]  /*7170*/  IMAD.WIDE R96, R193, 0x4, R104 ;  /* 0x00000004c1607825 */ /* 0x004fc800078e0268 */
[----:B---3--:R-:W-:-:S05]  /*7180*/  IMAD.WIDE R92, R193, 0x4, R98 ;  /* 0x00000004c15c7825 */ /* 0x008fca00078e0262 */
[----:B------:R2:W-:Y:S01]  /*7190*/  STL.64 [R1+0x428], R92 ;  /* 0x0004285c01007387 */ /* 0x0005e20000100a00 */
[----:B-----5:R-:W-:-:S03]  /*71a0*/  IMAD.WIDE R98, R193, 0x4, R110 ;  /* 0x00000004c1627825 */ /* 0x020fc600078e026e */
[----:B------:R2:W-:Y:S04]  /*71b0*/  LDGSTS.E [R95+0x46000], [R92.64], !P6 ;  /* 0x460000005c5f7fae */ /* 0x0005e8000f121844 */
[----:B------:R3:W-:Y:S04]  /*71c0*/  STL.64 [R1+0x438], R90 ;  /* 0x0004385a01007387 */ /* 0x0007e80000100a00 */
[----:B------:R3:W-:Y:S01]  /*71d0*/  LDGSTS.E [R95+0x46400], [R90.64], !P6 ;  /* 0x464000005a5f7fae */ /* 0x0007e2000f121844 */
[----:B------:R-:W-:Y:S02]  /*71e0*/  ISETP.GE.U32.AND P6, PT, R88, 0x7ffffed8, PT ;  /* 0x7ffffed85800780c */ /* 0x000fe40003fc6070 */
[----:B------:R-:W-:Y:S01]  /*71f0*/  IADD3 R88, R0, -0xb1, RZ ;  /* 0xffffff4f00587810 */ /* 0x000fe20007ffe0ff */
[C---:B--2---:R-:W-:Y:S01]  /*7200*/  IMAD.WIDE R92, R193.reuse, 0x4, R106 ;  /* 0x00000004c15c7825 */ /* 0x044fe200078e026a */
[----:B------:R2:W-:Y:S04]  /*7210*/  STL.64 [R1+0x480], R98 ;  /* 0x0004806201007387 */ /* 0x0005e80000100a00 */
[----:B------:R2:W-:Y:S01]  /*7220*/  LDGSTS.E [R95+0x48000], [R98.64], !P2 ;  /* 0x48000000625f7fae */ /* 0x0005e2000d121844 */
[----:B---3--:R-:W-:-:S03]  /*7230*/  IMAD.WIDE R90, R193, 0x4, R108 ;  /* 0x00000004c15a7825 */ /* 0x008fc600078e026c */
        /* <DEDUP_REMOVED lines=202> */
[----:B------:R-:W-:Y:S01]  /*7ee0*/  ISETP.GE.U32.AND P5, PT, R88, 0x7ffffeef, PT ;  /* 0x7ffffeef5800780c */ /* 0x000fe20003fa6070 */
[C---:B------:R-:W-:Y:S01]  /*7ef0*/  IMAD.WIDE R236, R193.reuse, 0x4, R236 ;  /* 0x00000004c1ec7825 */ /* 0x040fe200078e02ec */
[----:B------:R-:W-:Y:S01]  /*7f00*/  IADD3 R88, R0, -0x9a, RZ ;  /* 0xffffff6600587810 */ /* 0x000fe20007ffe0ff */
[----:B------:R4:W-:Y:S02]  /*7f10*/  STL.64 [R1+0xb00], R98 ;  /* 0x000b006201007387 */ /* 0x0009e40000100a00 */
[----:B--2---:R-:W-:-:S02]  /*7f20*/  IMAD.WIDE R92, R193, 0x4, R238 ;  /* 0x00000004c15c7825 */ /* 0x004fc400078e02ee */
[----:B------:R2:W-:Y:S02]  /*7f30*/  STL.64 [R1+0xb08], R96 ;  /* 0x000b086001007387 */ /* 0x0005e40000100a00 */
[C---:B---3--:R-:W-:Y:S02]  /*7f40*/  IMAD.WIDE R90, R193.reuse, 0x4, R240 ;  /* 0x00000004c15a7825 */ /* 0x048fe400078e02f0 */
[----:B------:R-:W-:Y:S04]  /*7f50*/  STL.64 [R1+0xb10], R92 ;  /* 0x000b105c01007387 */ /* 0x000fe80000100a00 */
[----:B------:R4:W-:Y:S04]  /*7f60*/  LDGSTS.E [R95+0x7c000], [R98.64], !P0 ;  /* 0x7c000000625f7fae */ /* 0x0009e8000c121844 */
[----:B------:R3:W-:Y:S04]  /*7f70*/  STL.64 [R1+0xb18], R90 ;  /* 0x000b185a01007387 */ /* 0x0007e80000100a00 */
[----:B------:R2:W-:Y:S01]  /*7f80*/  LDGSTS.E [R95+0x7c400], [R96.64], !P0 ;  /* 0x7c400000605f7fae */ /* 0x0005e2000c121844 */
[----:B------:R-:W-:Y:S01]  /*7f90*/  IMAD.WIDE R238, R193, 0x4, R244 ;  /* 0x00000004c1ee7825 */ /* 0x000fe200078e02f4 */
[----:B------:R-:W-:-:S02]  /*7fa0*/  ISETP.GE.U32.AND P0, PT, R89, 0x7ffffeeb, PT ;  /* 0x7ffffeeb5900780c */ /* 0x000fc40003f06070 */
[----:B----4-:R-:W4:Y:S04]  /*7fb0*/  LDL.LU.64 R98, [R1+0x138] ;  /* 0x0001380001627983 */ /* 0x010f280000300a00 */
[----:B------:R1:W-:Y:S04]  /*7fc0*/  LDGSTS.E [R95+0x7e000], [R92.64], !P6 ;  /* 0x7e0000005c5f7fae */ /* 0x0003e8000f121844 */
[----:B--2---:R-:W2:Y:S04]  /*7fd0*/  LDL.LU.64 R96, [R1+0x130] ;  /* 0x0001300001607983 */ /* 0x004ea80000300a00 */
[----:B------:R3:W-:Y:S01]  /*7fe0*/  LDGSTS.E [R95+0x7e400], [R90.64], !P6 ;  /* 0x7e4000005a5f7fae */ /* 0x0007e2000f121844 */
[----:B------:R-:W-:-:S03]  /*7ff0*/  IMAD.WIDE R234, R193, 0x4, R234 ;  /* 0x00000004c1ea7825 */ /* 0x000fc600078e02ea */
[----:B------:R1:W-:Y:S01]  /*8000*/  LDGSTS.E [R203+0x40800], [R238.64], !P2 ;  /* 0x40800000eecb7fae */ /* 0x0003e2000d121844 */
[----:B------:R-:W-:-:S03]  /*8010*/  IMAD.WIDE R232, R193, 0x4, R232 ;  /* 0x00000004c1e87825 */ /* 0x000fc600078e02e8 */
[----:B------:R2:W-:Y:S04]  /*8020*/  LDGSTS.E [R203+0x40c00], [R236.64], !P2 ;  /* 0x40c00000eccb7fae */ /* 0x0005e8000d121844 */
[----:B---3--:R-:W3:Y:S04]  /*8030*/  LDL.LU.64 R90, [R1+0x128] ;  /* 0x00012800015a7983 */ /* 0x008ee80000300a00 */
[----:B-1----:R-:W5:Y:S04]  /*8040*/  LDL.LU.64 R94, [R1+0x120] ;  /* 0x00012000015e7983 */ /* 0x002f680000300a00 */
[----:B------:R-:W3:Y:S04]  /*8050*/  LDL.LU.64 R106, [R1+0x118] ;  /* 0x00011800016a7983 */ /* 0x000ee80000300a00 */
[----:B------:R-:W5:Y:S01]  /*8060*/  LDL.LU.64 R110, [R1+0x110] ;  /* 0x00011000016e7983 */ /* 0x000f620000300a00 */
[----:B------:R-:W-:-:S03]  /*8070*/  IMAD.WIDE R230, R193, 0x4, R230 ;  /* 0x00000004c1e67825 */ /* 0x000fc600078e02e6 */
[----:B------:R1:W-:Y:S01]  /*8080*/  LDGSTS.E [R203+0x42800], [R234.64], !P3 ;  /* 0x42800000eacb7fae */ /* 0x0003e2000d921844 */
[----:B------:R-:W-:-:S04]  /*8090*/  IMAD.WIDE R228, R193, 0x4, R228 ;  /* 0x00000004c1e47825 */ /* 0x000fc800078e02e4 */
[C---:B------:R-:W-:Y:S01]  /*80a0*/  IMAD.WIDE R226, R193.reuse, 0x4, R226 ;  /* 0x00000004c1e27825 */ /* 0x040fe200078e02e2 */
[----:B------:R1:W-:Y:S03]  /*80b0*/  LDGSTS.E [R203+0x42c00], [R232.64], !P3 ;  /* 0x42c00000e8cb7fae */ /* 0x0003e6000d921844 */
[C---:B------:R-:W-:Y:S01]  /*80c0*/  IMAD.WIDE R224, R193.reuse, 0x4, R224 ;  /* 0x00000004c1e07825 */ /* 0x040fe200078e02e0 */
[----:B------:R1:W-:Y:S01]  /*80d0*/  LDGSTS.E [R203+0x44800], [R230.64], !P1 ;  /* 0x44800000e6cb7fae */ /* 0x0003e2000c921844 */
[----:B------:R-:W-:Y:S02]  /*80e0*/  ISETP.GE.U32.AND P6, PT, R88, 0x7ffffee7, PT ;  /* 0x7ffffee75800780c */ /* 0x000fe40003fc6070 */
[C---:B------:R-:W-:Y:S01]  /*80f0*/  IMAD.WIDE R222, R193.reuse, 0x4, R222 ;  /* 0x00000004c1de7825 */ /* 0x040fe200078e02de */
[----:B------:R1:W-:Y:S03]  /*8100*/  LDGSTS.E [R203+0x44c00], [R228.64], !P1 ;  /* 0x44c00000e4cb7fae */ /* 0x0003e6000c921844 */
[C---:B------:R-:W-:Y:S01]  /*8110*/  IMAD.WIDE R220, R193.reuse, 0x4, R220 ;  /* 0x00000004c1dc7825 */ /* 0x040fe200078e02dc */
[----:B------:R-:W5:Y:S04]  /*8120*/  LDL.LU.64 R102, [R1+0x108] ;  /* 0x0001080001667983 */ /* 0x000f680000300a00 */
[----:B------:R1:W-:Y:S04]  /*8130*/  LDGSTS.E [R203+0x46800], [R226.64], !P4 ;  /* 0x46800000e2cb7fae */ /* 0x0003e8000e121844 */
[----:B------:R-:W5:Y:S04]  /*8140*/  LDL.LU.64 R92, [R1+0x100] ;  /* 0x00010000015c7983 */ /* 0x000f680000300a00 */
[----:B------:R1:W-:Y:S04]  /*8150*/  LDGSTS.E [R203+0x46c00], [R224.64], !P4 ;  /* 0x46c00000e0cb7fae */ /* 0x0003e8000e121844 */
[----:B------:R-:W5:Y:S04]  /*8160*/  LDL.LU.64 R104, [R1+0xf8] ;  /* 0x0000f80001687983 */ /* 0x000f680000300a00 */
[----:B------:R1:W-:Y:S04]  /*8170*/  LDGSTS.E [R203+0x48800], [R222.64], !P5 ;  /* 0x48800000decb7fae */ /* 0x0003e8000e921844 */
[----:B------:R-:W5:Y:S04]  /*8180*/  LDL.LU.64 R100, [R1+0xf0] ;  /* 0x0000f00001647983 */ /* 0x000f680000300a00 */
[----:B------:R1:W-:Y:S01]  /*8190*/  LDGSTS.E [R203+0x48c00], [R220.64], !P5 ;  /* 0x48c00000dccb7fae */ /* 0x0003e2000e921844 */
[----:B----4-:R-:W-:-:S04]  /*81a0*/  IMAD.WIDE R98, R193, 0x4, R98 ;  /* 0x00000004c1627825 */ /* 0x010fc800078e0262 */
[C---:B--2---:R-:W-:Y:S01]  /*81b0*/  IMAD.WIDE R96, R193.reuse, 0x4, R96 ;  /* 0x00000004c1607825 */ /* 0x044fe200078e0260 */
[----:B------:R2:W-:Y:S04]  /*81c0*/  STL.64 [R1+0x138], R98 ;  /* 0x0001386201007387 */ /* 0x0005e80000100a00 */
[----:B------:R2:W-:Y:S04]  /*81d0*/  LDGSTS.E [R203+0x4a800], [R98.64], !P0 ;  /* 0x4a80000062cb7fae */ /* 0x0005e8000c121844 */
[----:B------:R3:W-:Y:S04]  /*81e0*/  STL.64 [R1+0x130], R96 ;  /* 0x0001306001007387 */ /* 0x0007e80000100a00 */
[----:B------:R3:W-:Y:S04]  /*81f0*/  LDGSTS.E [R203+0x4ac00], [R96.64], !P0 ;  /* 0x4ac0000060cb7fae */ /* 0x0007e8000c121844 */
[----:B--2---:R-:W2:Y:S01]  /*8200*/  LDL.LU.64 R98, [R1+0xe8] ;  /* 0x0000e80001627983 */ /* 0x004ea20000300a00 */
[----:B---3--:R-:W-:-:S04]  /*8210*/  IMAD.WIDE R96, R193, 0x4, R90 ;  /* 0x00000004c1607825 */ /* 0x008fc800078e025a */
[C---:B-----5:R-:W-:Y:S01]  /*8220*/  IMAD.WIDE R90, R193.reuse, 0x4, R94 ;  /* 0x00000004c15a7825 */ /* 0x060fe200078e025e */
[----:B------:R3:W-:Y:S03]  /*8230*/  LDGSTS.E [R203+0x4c800], [R96.64], !P6 ;  /* 0x4c80000060cb7fae */ /* 0x0007e6000f121844 */
[C---:B------:R-:W-:Y:S01]  /*8240*/  IMAD.WIDE R108, R193.reuse, 0x4, R106 ;  /* 0x00000004c16c7825 */ /* 0x040fe200078e026a */
[----:B------:R-:W4:Y:S03]  /*8250*/  LDL.LU.64 R94, [R1+0xe0] ;  /* 0x0000e000015e7983 */ /* 0x000f260000300a00 */
[----:B------:R-:W-:Y:S01]  /*8260*/  IMAD.WIDE R106, R193, 0x4, R110 ;  /* 0x00000004c16a7825 */ /* 0x000fe200078e026e */
[----:B------:R3:W-:Y:S04]  /*8270*/  STL.64 [R1+0x128], R96 ;  /* 0x0001286001007387 */ /* 0x0007e80000100a00 */
[----:B------:R5:W-:Y:S04]  /*8280*/  STL.64 [R1+0x120], R90 ;  /* 0x0001205a01007387 */ /* 0x000be80000100a00 */
[----:B------:R5:W-:Y:S04]  /*8290*/  LDGSTS.E [R203+0x4cc00], [R90.64], !P6 ;  /* 0x4cc000005acb7fae */ /* 0x000be8000f121844 */
[----:B---3--:R-:W3:Y:S04]  /*82a0*/  LDL.LU.64 R96, [R1+0xd8] ;  /* 0x0000d80001607983 */ /* 0x008ee80000300a00 */
[----:B------:R1:W-:Y:S04]  /*82b0*/  STL.64 [R1+0x118], R108 ;  /* 0x0001186c01007387 */ /* 0x0003e80000100a00 */
[----:B------:R1:W-:Y:S04]  /*82c0*/  STL.64 [R1+0x110], R106 ;  /* 0x0001106a01007387 */ /* 0x0003e80000100a00 */
[----:B-----5:R-:W5:Y:S01]  /*82d0*/  LDL.LU.64 R90, [R1+0xd0] ;  /* 0x0000d000015a7983 */ /* 0x020f620000300a00 */
[----:B------:R-:W-:-:S02]  /*82e0*/  IADD3 R89, R0, -0x9e, RZ ;  /* 0xffffff6200597810 */ /* 0x000fc40007ffe0ff */
[C---:B------:R-:W-:Y:S02]  /*82f0*/  IADD3 R88, R0.reuse, -0xa2, RZ ;  /* 0xffffff5e00587810 */ /* 0x040fe40007ffe0ff */
[----:B------:R-:W-:Y:S02]  /*8300*/  ISETP.GE.U32.AND P2, PT, R89, 0x7ffffee3, PT ;  /* 0x7ffffee35900780c */ /* 0x000fe40003f46070 */
[----:B------:R-:W-:Y:S02]  /*8310*/  IADD3 R89, R0, -0xa6, RZ ;  /* 0xffffff5a00597810 */ /* 0x000fe40007ffe0ff */
[----:B------:R-:W-:Y:S02]  /*8320*/  ISETP.GE.U32.AND P3, PT, R88, 0x7ffffedf, PT ;  /* 0x7ffffedf5800780c */ /* 0x000fe40003f66070 */
[----:B------:R-:W-:Y:S01]  /*8330*/  ISETP.GE.U32.AND P1, PT, R89, 0x7ffffedb, PT ;  /* 0x7ffffedb5900780c */ /* 0x000fe20003f26070 */
[C---:B------:R-:W-:Y:S02]  /*8340*/  IMAD.WIDE R112, R193.reuse, 0x4, R102 ;  /* 0x00000004c1707825 */ /* 0x040fe400078e0266 */
[----:B------:R-:W5:Y:S02]  /*8350*/  LDL.LU.64 R102, [R1+0xc8] ;  /* 0x0000c80001667983 */ /* 0x000f640000300a00 */
[----:B------:R-:W-:-:S02]  /*8360*/  IMAD.WIDE R110, R193, 0x4, R92 ;  /* 0x00000004c16e7825 */ /* 0x000fc400078e025c */
[----:B------:R1:W-:Y:S02]  /*8370*/  LDGSTS.E [R203+0x4e800], [R108.64], !P2 ;  /* 0x4e8000006ccb7fae */ /* 0x0003e4000d121844 */
[C---:B------:R-:W-:Y:S02]  /*8380*/  IMAD.WIDE R100, R193.reuse, 0x4, R100 ;  /* 0x00000004c1647825 */ /* 0x040fe400078e0264 */
[----:B------:R-:W5:Y:S04]  /*8390*/  LDL.LU.64 R92, [R1+0xc0] ;  /* 0x0000c000015c7983 */ /* 0x000f680000300a00 */
[----:B------:R-:W-:Y:S01]  /*83a0*/  STL.64 [R1+0x108], R112 ;  /* 0x0001087001007387 */ /* 0x000fe20000100a00 */
[----:B-1----:R-:W-:-:S03]  /*83b0*/  IMAD.WIDE R108, R193, 0x4, R104 ;  /* 0x00000004c16c7825 */ /* 0x002fc600078e0268 */
[----:B------:R1:W-:Y:S04]  /*83c0*/  LDGSTS.E [R203+0x4ec00], [R106.64], !P2 ;  /* 0x4ec000006acb7fae */ /* 0x0003e8000d121844 */
[----:B------:R1:W-:Y:S04]  /*83d0*/  STL.64 [R1+0x100], R110 ;  /* 0x0001006e01007387 */ /* 0x0003e80000100a00 */
[----:B------:R2:W-:Y:S04]  /*83e0*/  LDGSTS.E [R203+0x50800], [R112.64], !P3 ;  /* 0x5080000070cb7fae */ /* 0x0005e8000d921844 */
[----:B-1----:R-:W5:Y:S04]  /*83f0*/  LDL.LU.64 R106, [R1+0xb8] ;  /* 0x0000b800016a7983 */ /* 0x002f680000300a00 */
[----:B------:R-:W5:Y:S04]  /*8400*/  LDL.LU.64 R104, [R1+0xb0] ;  /* 0x0000b00001687983 */ /* 0x000f680000300a00 */
[----:B------:R1:W-:Y:S04]  /*8410*/  LDGSTS.E [R203+0x50c00], [R110.64], !P3 ;  /* 0x50c000006ecb7fae */ /* 0x0003e8000d921844 */
[----:B------:R-:W-:Y:S04]  /*8420*/  STL.64 [R1+0xf8], R108 ;  /* 0x0000f86c01007387 */ /* 0x000fe80000100a00 */
[----:B------:R4:W-:Y:S04]  /*8430*/  LDGSTS.E [R203+0x52800], [R108.64], !P1 ;  /* 0x528000006ccb7fae */ /* 0x0009e8000c921844 */
[----:B------:R1:W-:Y:S04]  /*8440*/  STL.64 [R1+0xf0], R100 ;  /* 0x0000f06401007387 */ /* 0x0003e80000100a00 */
[----:B------:R1:W-:Y:S04]  /*8450*/  LDGSTS.E [R203+0x52c00], [R100.64], !P1 ;  /* 0x52c0000064cb7fae */ /* 0x0003e8000c921844 */
[----:B-1----:R-:W5:Y:S04]  /*8460*/  LDL.LU.64 R110, [R1+0xa8] ;  /* 0x0000a800016e7983 */ /* 0x002f680000300a00 */
[----:B------:R-:W5:Y:S01]  /*8470*/  LDL.LU.64 R100, [R1+0xa0] ;  /* 0x0000a00001647983 */ /* 0x000f620000300a00 */
[----:B--2---:R-:W-:-:S05]  /*8480*/  IMAD.WIDE R112, R193, 0x4, R98 ;  /* 0x00000004c1707825 */ /* 0x004fca00078e0262 */
[----:B------:R-:W-:Y:S01]  /*8490*/  STL.64 [R1+0xe8], R112 ;  /* 0x0000e87001007387 */ /* 0x000fe20000100a00 */
[----:B----4-:R-:W-:-:S03]  /*84a0*/  IMAD.WIDE R108, R193, 0x4, R94 ;  /* 0x00000004c16c7825 */ /* 0x010fc600078e025e */
[----:B------:R-:W2:Y:S04]  /*84b0*/  LDL.LU.64 R94, [R1+0x98] ;  /* 0x00009800015e7983 */ /* 0x000ea80000300a00 */
[----:B------:R-:W-:Y:S01]  /*84c0*/  STL.64 [R1+0xe0], R108 ;  /* 0x0000e06c01007387 */ /* 0x000fe20000100a00 */
[----:B---3--:R-:W-:-:S04]  /*84d0*/  IMAD.WIDE R98, R193, 0x4, R96 ;  /* 0x00000004c1627825 */ /* 0x008fc800078e0260 */
[----:B-----5:R-:W-:Y:S02]  /*84e0*/  IMAD.WIDE R96, R193, 0x4, R90 ;  /* 0x00000004c1607825 */ /* 0x020fe400078e025a */
[----:B------:R-:W3:Y:S01]  /*84f0*/  LDL.LU.64 R90, [R1+0x90] ;  /* 0x00009000015a7983 */ /* 0x000ee20000300a00 */
[C---:B------:R-:W-:Y:S02]  /*8500*/  IADD3 R88, R0.reuse, -0xaa, RZ ;  /* 0xffffff5600587810 */ /* 0x040fe40007ffe0ff */
[----:B------:R-:W-:Y:S02]  /*8510*/  IADD3 R89, R0, -0xae, RZ ;  /* 0xffffff5200597810 */ /* 0x000fe40007ffe0ff */
[----:B------:R-:W-:Y:S02]  /*8520*/  ISETP.GE.U32.AND P4, PT, R88, 0x7ffffed7, PT ;  /* 0x7ffffed75800780c */ /* 0x000fe40003f86070 */
[----:B------:R-:W-:Y:S02]  /*8530*/  ISETP.GE.U32.AND P5, PT, R89, 0x7ffffed3, PT ;  /* 0x7ffffed35900780c */ /* 0x000fe40003fa6070 */
[----:B------:R-:W-:-:S02]  /*8540*/  IADD3 R88, R0, -0xb2, RZ ;  /* 0xffffff4e00587810 */ /* 0x000fc40007ffe0ff */
[----:B------:R-:W-:Y:S02]  /*8550*/  IADD3 R89, R0, -0xb6, RZ ;  /* 0xffffff4a00597810 */ /* 0x000fe40007ffe0ff */
[----:B------:R-:W-:Y:S02]  /*8560*/  ISETP.GE.U32.AND P0, PT, R88, 0x7ffffecf, PT ;  /* 0x7ffffecf5800780c */ /* 0x000fe40003f06070 */
[----:B------:R-:W-:Y:S01]  /*8570*/  ISETP.GE.U32.AND P6, PT, R89, 0x7ffffecb, PT ;  /* 0x7ffffecb5900780c */ /* 0x000fe20003fc6070 */
[----:B------:R-:W-:Y:S04]  /*8580*/  STL.64 [R1+0xd8], R98 ;  /* 0x0000d86201007387 */ /* 0x000fe80000100a00 */
[----:B------:R1:W-:Y:S04]  /*8590*/  LDGSTS.E [R203+0x54800], [R112.64], !P4 ;  /* 0x5480000070cb7fae */ /* 0x0003e8000e121844 */
[----:B------:R4:W-:Y:S01]  /*85a0*/  LDGSTS.E [R203+0x54c00], [R108.64], !P4 ;  /* 0x54c000006ccb7fae */ /* 0x0009e2000e121844 */
[----:B------:R-:W-:-:S03]  /*85b0*/  IMAD.WIDE R92, R193, 0x4, R92 ;  /* 0x00000004c15c7825 */ /* 0x000fc600078e025c */
[----:B------:R5:W-:Y:S01]  /*85c0*/  LDGSTS.E [R203+0x56800], [R98.64], !P5 ;  /* 0x5680000062cb7fae */ /* 0x000be2000e921844 */
[----:B------:R-:W-:-:S03]  /*85d0*/  IADD3 R88, R0, -0xba, RZ ;  /* 0xffffff4600587810 */ /* 0x000fc60007ffe0ff */
[----:B------:R1:W-:Y:S04]  /*85e0*/  STL.64 [R1+0xd0], R96 ;  /* 0x0000d06001007387 */ /* 0x0003e80000100a00 */
[----:B------:R1:W-:Y:S01]  /*85f0*/  LDGSTS.E [R203+0x56c00], [R96.64], !P5 ;  /* 0x56c0000060cb7fae */ /* 0x0003e2000e921844 */
[----:B------:R-:W-:Y:S01]  /*8600*/  ISETP.GE.U32.AND P2, PT, R88, 0x7ffffec7, PT ;  /* 0x7ffffec75800780c */ /* 0x000fe20003f46070 */
[----:B------:R-:W-:-:S04]  /*8610*/  IMAD.WIDE R106, R193, 0x4, R106 ;  /* 0x00000004c16a7825 */ /* 0x000fc800078e026a */
[C---:B-1----:R-:W-:Y:S02]  /*8620*/  IMAD.WIDE R96, R193.reuse, 0x4, R102 ;  /* 0x00000004c1607825 */ /* 0x042fe400078e0266 */
[----:B------:R-:W3:Y:S02]  /*8630*/  LDL.LU.64 R102, [R1+0x88] ;  /* 0x0000880001667983 */ /* 0x000ee40000300a00 */
[C---:B------:R-:W-:Y:S02]  /*8640*/  IMAD.WIDE R104, R193.reuse, 0x4, R104 ;  /* 0x00000004c1687825 */ /* 0x040fe400078e0268 */
[----:B-----5:R-:W5:Y:S04]  /*8650*/  LDL.LU.64 R98, [R1+0x80] ;  /* 0x0000800001627983 */ /* 0x020f680000300a00 */
[----:B------:R1:W-:Y:S04]  /*8660*/  STL.64 [R1+0x850], R96 ;  /* 0x0008506001007387 */ /* 0x0003e80000100a00 */
[----:B------:R-:W-:Y:S04]  /*8670*/  STL.64 [R1+0x858], R92 ;  /* 0x0008585c01007387 */ /* 0x000fe80000100a00 */
[----:B------:R1:W-:Y:S01]  /*8680*/  LDGSTS.E [R203+0x58800], [R96.64], !P0 ;  /* 0x5880000060cb7fae */ /* 0x0003e2000c121844 */
[----:B----4-:R-:W-:-:S03]  /*8690*/  IMAD.WIDE R108, R193, 0x4, R110 ;  /* 0x00000004c16c7825 */ /* 0x010fc600078e026e */
[----:B------:R4:W-:Y:S04]  /*86a0*/  LDGSTS.E [R203+0x58c00], [R92.64], !P0 ;  /* 0x58c000005ccb7fae */ /* 0x0009e8000c121844 */
[----:B------:R4:W-:Y:S04]  /*86b0*/  LDGSTS.E [R203+0x5a800], [R106.64], !P6 ;  /* 0x5a8000006acb7fae */ /* 0x0009e8000f121844 */
[----:B-1----:R-:W5:Y:S04]  /*86c0*/  LDL.LU.64 R96, [R1+0x78] ;  /* 0x0000780001607983 */ /* 0x002f680000300a00 */
[----:B------:R4:W-:Y:S04]  /*86d0*/  STL.64 [R1+0x860], R106 ;  /* 0x0008606a01007387 */ /* 0x0009e80000100a00 */
[----:B------:R2:W-:Y:S04]  /*86e0*/  STL.64 [R1+0x868], R104 ;  /* 0x0008686801007387 */ /* 0x0005e80000100a00 */
[----:B------:R2:W-:Y:S01]  /*86f0*/  LDGSTS.E [R203+0x5ac00], [R104.64], !P6 ;  /* 0x5ac0000068cb7fae */ /* 0x0005e2000f121844 */
[----:B----4-:R-:W-:-:S03]  /*8700*/  IMAD.WIDE R106, R193, 0x4, R100 ;  /* 0x00000004c16a7825 */ /* 0x010fc600078e0264 */
[----:B------:R-:W4:Y:S04]  /*8710*/  LDL.LU.64 R92, [R1+0x70] ;  /* 0x00007000015c7983 */ /* 0x000f280000300a00 */
[----:B------:R1:W-:Y:S04]  /*8720*/  STL.64 [R1+0xa8], R108 ;  /* 0x0000a86c01007387 */ /* 0x0003e80000100a00 */
[----:B------:R1:W-:Y:S01]  /*8730*/  LDGSTS.E [R203+0x5c800], [R108.64], !P2 ;  /* 0x5c8000006ccb7fae */ /* 0x0003e2000d121844 */
[C---:B------:R-:W-:Y:S02]  /*8740*/  IADD3 R89, R0.reuse, -0xbe, RZ ;  /* 0xffffff4200597810 */ /* 0x040fe40007ffe0ff */
[----:B------:R-:W-:Y:S01]  /*8750*/  IADD3 R88, R0, -0xc2, RZ ;  /* 0xffffff3e00587810 */ /* 0x000fe20007ffe0ff */
[----:B------:R1:W-:Y:S01]  /*8760*/  LDGSTS.E [R203+0x5cc00], [R106.64], !P2 ;  /* 0x5cc000006acb7fae */ /* 0x0003e2000d121844 */
[----:B--2---:R-:W-:-:S03]  /*8770*/  IMAD.WIDE R104, R193, 0x4, R94 ;  /* 0x00000004c1687825 */ /* 0x004fc600078e025e */
[----:B------:R-:W2:Y:S04]  /*8780*/  LDL.LU.64 R94, [R1+0x68] ;  /* 0x00006800015e7983 */ /* 0x000ea80000300a00 */
[----:B------:R1:W-:Y:S01]  /*8790*/  STL.64 [R1+0xa0], R106 ;  /* 0x0000a06a01007387 */ /* 0x0003e20000100a00 */
[----:B---3--:R-:W-:-:S03]  /*87a0*/  IMAD.WIDE R100, R193, 0x4, R90 ;  /* 0x00000004c1647825 */ /* 0x008fc600078e025a */
[----:B------:R-:W3:Y:S04]  /*87b0*/  LDL.LU.64 R90, [R1+0x60] ;  /* 0x00006000015a7983 */ /* 0x000ee80000300a00 */
[----:B------:R1:W-:Y:S04]  /*87c0*/  STL.64 [R1+0x98], R104 ;  /* 0x0000986801007387 */ /* 0x0003e80000100a00 */
[----:B------:R5:W-:Y:S04]  /*87d0*/  STL.64 [R1+0x90], R100 ;  /* 0x0000906401007387 */ /* 0x000be80000100a00 */
[----:B------:R-:W3:Y:S04]  /*87e0*/  LDL.LU.64 R118, [R1+0x58] ;  /* 0x0000580001767983 */ /* 0x000ee80000300a00 */
[----:B-1----:R-:W3:Y:S01]  /*87f0*/  LDL.LU.64 R108, [R1+0x50] ;  /* 0x00005000016c7983 */ /* 0x002ee20000300a00 */
[----:B------:R-:W-:-:S02]  /*8800*/  ISETP.GE.U32.AND P3, PT, R89, 0x7ffffec3, PT ;  /* 0x7ffffec35900780c */ /* 0x000fc40003f66070 */
[----:B------:R-:W-:Y:S01]  /*8810*/  IADD3 R89, R0, -0xc6, RZ ;  /* 0xffffff3a00597810 */ /* 0x000fe20007ffe0ff */
[----:B------:R-:W3:Y:S01]  /*8820*/  LDL.LU.64 R106, [R1+0x48] ;  /* 0x00004800016a7983 */ /* 0x000ee20000300a00 */
[----:B------:R-:W-:Y:S02]  /*8830*/  ISETP.GE.U32.AND P1, PT, R88, 0x7ffffebf, PT ;  /* 0x7ffffebf5800780c */ /* 0x000fe40003f26070 */
[----:B------:R-:W-:Y:S02]  /*8840*/  ISETP.GE.U32.AND P4, PT, R89, 0x7ffffebb, PT ;  /* 0x7ffffebb5900780c */ /* 0x000fe40003f86070 */
[----:B------:R-:W-:-:S05]  /*8850*/  IADD3 R88, R0, -0xca, RZ ;  /* 0xffffff3600587810 */ /* 0x000fca0007ffe0ff */
[----:B------:R1:W-:Y:S01]  /*8860*/  LDGSTS.E [R203+0x5e800], [R104.64], !P3 ;  /* 0x5e80000068cb7fae */ /* 0x0003e2000d921844 */
[----:B------:R-:W-:-:S03]  /*8870*/  ISETP.GE.U32.AND P5, PT, R88, 0x7ffffeb7, PT ;  /* 0x7ffffeb75800780c */ /* 0x000fc60003fa6070 */
[----:B------:R5:W-:Y:S04]  /*8880*/  LDGSTS.E [R203+0x5ec00], [R100.64], !P3 ;  /* 0x5ec0000064cb7fae */ /* 0x000be8000d921844 */
[----:B-1----:R-:W3:Y:S01]  /*8890*/  LDL.LU.64 R104, [R1+0x40] ;  /* 0x0000400001687983 */ /* 0x002ee20000300a00 */
[----:B------:R-:W-:-:S04]  /*88a0*/  IMAD.WIDE R102, R193, 0x4, R102 ;  /* 0x00000004c1667825 */ /* 0x000fc800078e0266 */
[C---:B-----5:R-:W-:Y:S01]  /*88b0*/  IMAD.WIDE R98, R193.reuse, 0x4, R98 ;  /* 0x00000004c1627825 */ /* 0x060fe200078e0262 */
[----:B------:R-:W-:Y:S04]  /*88c0*/  STL.64 [R1+0x890], R102 ;  /* 0x0008906601007387 */ /* 0x000fe80000100a00 */
[----:B------:R1:W-:Y:S04]  /*88d0*/  STL.64 [R1+0x898], R98 ;  /* 0x0008986201007387 */ /* 0x0003e80000100a00 */
[----:B------:R-:W5:Y:S04]  /*88e0*/  LDL.LU.64 R110, [R1+0x38] ;  /* 0x00003800016e7983 */ /* 0x000f680000300a00 */
[----:B------:R-:W5:Y:S04]  /*88f0*/  LDL.LU.64 R100, [R1+0x30] ;  /* 0x0000300001647983 */ /* 0x000f680000300a00 */
[----:B------:R1:W-:Y:S04]  /*8900*/  LDGSTS.E [R203+0x60800], [R102.64], !P1 ;  /* 0x6080000066cb7fae */ /* 0x0003e8000c921844 */
[----:B------:R1:W-:Y:S01]  /*8910*/  LDGSTS.E [R203+0x60c00], [R98.64], !P1 ;  /* 0x60c0000062cb7fae */ /* 0x0003e2000c921844 */
[----:B------:R-:W-:-:S05]  /*8920*/  IMAD.WIDE R96, R193, 0x4, R96 ;  /* 0x00000004c1607825 */ /* 0x000fca00078e0260 */
[----:B------:R1:W-:Y:S04]  /*8930*/  STL.64 [R1+0x8b0], R96 ;  /* 0x0008b06001007387 */ /* 0x0003e80000100a00 */
[----:B------:R1:W-:Y:S01]  /*8940*/  LDGSTS.E [R203+0x62800], [R96.64], !P4 ;  /* 0x6280000060cb7fae */ /* 0x0003e2000e121844 */
[----:B----4-:R-:W-:-:S05]  /*8950*/  IMAD.WIDE R92, R193, 0x4, R92 ;  /* 0x00000004c15c7825 */ /* 0x010fca00078e025c */
[----:B------:R4:W-:Y:S04]  /*8960*/  STL.64 [R1+0x8b8], R92 ;  /* 0x0008b85c01007387 */ /* 0x0009e80000100a00 */
[----:B-1----:R-:W5:Y:S04]  /*8970*/  LDL.LU.64 R98, [R1+0x28] ;  /* 0x0000280001627983 */ /* 0x002f680000300a00 */
[----:B------:R-:W5:Y:S04]  /*8980*/  LDL.LU.64 R96, [R1+0x20] ;  /* 0x0000200001607983 */ /* 0x000f680000300a00 */
[----:B------:R4:W-:Y:S04]  /*8990*/  LDGSTS.E [R203+0x62c00], [R92.64], !P4 ;  /* 0x62c000005ccb7fae */ /* 0x0009e8000e121844 */
[----:B------:R-:W5:Y:S04]  /*89a0*/  LDL.LU.64 R102, [R1+0x18] ;  /* 0x0000180001667983 */ /* 0x000f680000300a00 */
[----:B----4-:R-:W4:Y:S01]  /*89b0*/  LDL.LU.64 R92, [R1+0x10] ;  /* 0x00001000015c7983 */ /* 0x010f220000300a00 */
[----:B--2---:R-:W-:-:S05]  /*89c0*/  IMAD.WIDE R94, R193, 0x4, R94 ;  /* 0x00000004c15e7825 */ /* 0x004fca00078e025e */
[----:B------:R-:W-:Y:S04]  /*89d0*/  STL.64 [R1+0x8d0], R94 ;  /* 0x0008d05e01007387 */ /* 0x000fe80000100a00 */
[----:B------:R1:W-:Y:S01]  /*89e0*/  LDGSTS.E [R203+0x64800], [R94.64], !P5 ;  /* 0x648000005ecb7fae */ /* 0x0003e2000e921844 */
[----:B---3--:R-:W-:-:S05]  /*89f0*/  IMAD.WIDE R90, R193, 0x4, R90 ;  /* 0x00000004c15a7825 */ /* 0x008fca00078e025a */
[----:B------:R2:W-:Y:S04]  /*8a00*/  STL.64 [R1+0x8d8], R90 ;  /* 0x0008d85a01007387 */ /* 0x0005e80000100a00 */
[----:B------:R2:W-:Y:S01]  /*8a10*/  LDGSTS.E [R203+0x64c00], [R90.64], !P5 ;  /* 0x64c000005acb7fae */ /* 0x0005e2000e921844 */
[----:B------:R-:W-:-:S04]  /*8a20*/  IMAD.WIDE R112, R193, 0x4, R118 ;  /* 0x00000004c1707825 */ /* 0x000fc800078e0276 */
[----:B------:R-:W-:Y:S01]  /*8a30*/  IMAD.WIDE R108, R193, 0x4, R108 ;  /* 0x00000004c16c7825 */ /* 0x000fe200078e026c */
[----:B------:R-:W-:Y:S04]  /*8a40*/  STL.64 [R1+0x8f0], R112 ;  /* 0x0008f07001007387 */ /* 0x000fe80000100a00 */
[----:B--2---:R-:W2:Y:S04]  /*8a50*/  LDL.LU.64 R90, [R1+0x8] ;  /* 0x00000800015a7983 */ /* 0x004ea80000300a00 */
[----:B------:R3:W-:Y:S04]  /*8a60*/  STL.64 [R1+0x8f8], R108 ;  /* 0x0008f86c01007387 */ /* 0x0007e80000100a00 */
[----:B-1----:R-:W2:Y:S01]  /*8a70*/  LDL.LU.64 R94, [R1] ;  /* 0x00000000015e7983 */ /* 0x002ea20000300a00 */
[----:B------:R-:W-:-:S04]  /*8a80*/  IADD3 R89, R0, -0xce, RZ ;  /* 0xffffff3200597810 */ /* 0x000fc80007ffe0ff */
[----:B------:R-:W-:Y:S02]  /*8a90*/  ISETP.GE.U32.AND P0, PT, R89, 0x7ffffeb3, PT ;  /* 0x7ffffeb35900780c */ /* 0x000fe40003f06070 */
[C---:B------:R-:W-:Y:S02]  /*8aa0*/  IADD3 R88, R0.reuse, -0xd2, RZ ;  /* 0xffffff2e00587810 */ /* 0x040fe40007ffe0ff */
[----:B------:R-:W-:Y:S02]  /*8ab0*/  IADD3 R89, R0, -0xd6, RZ ;  /* 0xffffff2a00597810 */ /* 0x000fe40007ffe0ff */
[----:B------:R-:W-:Y:S02]  /*8ac0*/  ISETP.GE.U32.AND P6, PT, R88, 0x7ffffeaf, PT ;  /* 0x7ffffeaf5800780c */ /* 0x000fe40003fc6070 */
[----:B------:R-:W-:Y:S02]  /*8ad0*/  ISETP.GE.U32.AND P2, PT, R89, 0x7ffffeab, PT ;  /* 0x7ffffeab5900780c */ /* 0x000fe40003f46070 */
[----:B------:R-:W-:-:S02]  /*8ae0*/  IADD3 R88, R0, -0xda, RZ ;  /* 0xffffff2600587810 */ /* 0x000fc40007ffe0ff */
[----:B------:R-:W-:Y:S01]  /*8af0*/  IADD3 R89, R0, -0xde, RZ ;  /* 0xffffff2200597810 */ /* 0x000fe20007ffe0ff */
[----:B------:R1:W-:Y:S01]  /*8b00*/  LDGSTS.E [R203+0x66800], [R112.64], !P0 ;  /* 0x6680000070cb7fae */ /* 0x0003e2000c121844 */
[----:B------:R-:W-:-:S03]  /*8b10*/  ISETP.GE.U32.AND P3, PT, R88, 0x7ffffea7, PT ;  /* 0x7ffffea75800780c */ /* 0x000fc60003f66070 */
[----:B------:R3:W-:Y:S01]  /*8b20*/  LDGSTS.E [R203+0x66c00], [R108.64], !P0 ;  /* 0x66c000006ccb7fae */ /* 0x0007e2000c121844 */
[----:B------:R-:W-:Y:S02]  /*8b30*/  ISETP.GE.U32.AND P1, PT, R89, 0x7ffffea3, PT ;  /* 0x7ffffea35900780c */ /* 0x000fe40003f26070 */
[C---:B------:R-:W-:Y:S02]  /*8b40*/  IADD3 R88, R0.reuse, -0xe2, RZ ;  /* 0xffffff1e00587810 */ /* 0x040fe40007ffe0ff */
[----:B------:R-:W-:Y:S01]  /*8b50*/  IADD3 R89, R0, -0xe6, RZ ;  /* 0xffffff1a00597810 */ /* 0x000fe20007ffe0ff */
[----:B---3--:R-:W-:-:S04]  /*8b60*/  IMAD.WIDE R108, R193, 0x4, R106 ;  /* 0x00000004c16c7825 */ /* 0x008fc800078e026a */
[C---:B------:R-:W-:Y:S01]  /*8b70*/  IMAD.WIDE R106, R193.reuse, 0x4, R104 ;  /* 0x00000004c16a7825 */ /* 0x040fe200078e0268 */
[----:B------:R-:W-:Y:S03]  /*8b80*/  STL.64 [R1+0x910], R108 ;  /* 0x0009106c01007387 */ /* 0x000fe60000100a00 */
[C---:B-----5:R-:W-:Y:S01]  /*8b90*/  IMAD.WIDE R104, R193.reuse, 0x4, R110 ;  /* 0x00000004c1687825 */ /* 0x060fe200078e026e */
[----:B------:R3:W-:Y:S03]  /*8ba0*/  LDGSTS.E [R203+0x68800], [R108.64], !P6 ;  /* 0x688000006ccb7fae */ /* 0x0007e6000f121844 */
[----:B------:R-:W-:Y:S01]  /*8bb0*/  IMAD.WIDE R100, R193, 0x4, R100 ;  /* 0x00000004c1647825 */ /* 0x000fe200078e0264 */
[----:B------:R-:W-:Y:S01]  /*8bc0*/  STL.64 [R1+0x918], R106 ;  /* 0x0009186a01007387 */ /* 0x000fe20000100a00 */
[----:B------:R-:W-:-:S03]  /*8bd0*/  ISETP.GE.U32.AND P4, PT, R88, 0x7ffffe9f, PT ;  /* 0x7ffffe9f5800780c */ /* 0x000fc60003f86070 */
[----:B------:R5:W-:Y:S04]  /*8be0*/  LDGSTS.E [R203+0x68c00], [R106.64], !P6 ;  /* 0x68c000006acb7fae */ /* 0x000be8000f121844 */
[----:B------:R-:W-:Y:S04]  /*8bf0*/  STL.64 [R1+0x930], R104 ;  /* 0x0009306801007387 */ /* 0x000fe80000100a00 */
[----:B------:R1:W-:Y:S01]  /*8c00*/  LDGSTS.E [R203+0x6a800], [R104.64], !P2 ;  /* 0x6a80000068cb7fae */ /* 0x0003e2000d121844 */
[----:B------:R-:W-:-:S03]  /*8c10*/  ISETP.GE.U32.AND P5, PT, R89, 0x7ffffe9b, PT ;  /* 0x7ffffe9b5900780c */ /* 0x000fc60003fa6070 */
[----:B------:R1:W-:Y:S04]  /*8c20*/  STL.64 [R1+0x938], R100 ;  /* 0x0009386401007387 */ /* 0x0003e80000100a00 */
[----:B------:R1:W-:Y:S01]  /*8c30*/  LDGSTS.E [R203+0x6ac00], [R100.64], !P2 ;  /* 0x6ac0000064cb7fae */ /* 0x0003e2000d121844 */
[----:B------:R-:W-:Y:S01]  /*8c40*/  IADD3 R88, R0, -0xea, RZ ;  /* 0xffffff1600587810 */ /* 0x000fe20007ffe0ff */
[----:B-1----:R-:W-:-:S04]  /*8c50*/  IMAD.WIDE R100, R193, 0x4, R98 ;  /* 0x00000004c1647825 */ /* 0x002fc800078e0262 */
[C---:B------:R-:W-:Y:S01]  /*8c60*/  IMAD.WIDE R98, R193.reuse, 0x4, R96 ;  /* 0x00000004c1627825 */ /* 0x040fe200078e0260 */
[----:B------:R-:W-:Y:S03]  /*8c70*/  STL.64 [R1+0x950], R100 ;  /* 0x0009506401007387 */ /* 0x000fe60000100a00 */
[C---:B------:R-:W-:Y:S01]  /*8c80*/  IMAD.WIDE R96, R193.reuse, 0x4, R102 ;  /* 0x00000004c1607825 */ /* 0x040fe200078e0266 */
[----:B------:R1:W-:Y:S03]  /*8c90*/  LDGSTS.E [R203+0x6c800], [R100.64], !P3 ;  /* 0x6c80000064cb7fae */ /* 0x0003e6000d921844 */
[----:B----4-:R-:W-:Y:S01]  /*8ca0*/  IMAD.WIDE R92, R193, 0x4, R92 ;  /* 0x00000004c15c7825 */ /* 0x010fe200078e025c */
[----:B------:R-:W-:Y:S04]  /*8cb0*/  STL.64 [R1+0x958], R98 ;  /* 0x0009586201007387 */ /* 0x000fe80000100a00 */
[----:B------:R4:W-:Y:S04]  /*8cc0*/  LDGSTS.E [R203+0x6cc00], [R98.64], !P3 ;  /* 0x6cc0000062cb7fae */ /* 0x0009e8000d921844 */
[----:B------:R-:W-:Y:S04]  /*8cd0*/  STL.64 [R1+0x980], R96 ;  /* 0x0009806001007387 */ /* 0x000fe80000100a00 */
[----:B------:R2:W-:Y:S01]  /*8ce0*/  LDGSTS.E [R203+0x6e800], [R96.64], !P1 ;  /* 0x6e80000060cb7fae */ /* 0x0005e2000c921844 */
[----:B------:R-:W-:-:S03]  /*8cf0*/  ISETP.GE.U32.AND P0, PT, R88, 0x7ffffe97, PT ;  /* 0x7ffffe975800780c */ /* 0x000fc60003f06070 */
[----:B------:R1:W-:Y:S04]  /*8d00*/  STL.64 [R1+0x988], R92 ;  /* 0x0009885c01007387 */ /* 0x0003e80000100a00 */
[----:B------:R1:W-:Y:S01]  /*8d10*/  LDGSTS.E [R203+0x6ec00], [R92.64], !P1 ;  /* 0x6ec000005ccb7fae */ /* 0x0003e2000c921844 */
[----:B------:R-:W-:-:S04]  /*8d20*/  IMAD.WIDE R8, R193, 0x4, R8 ;  /* 0x00000004c1087825 */ /* 0x000fc800078e0208 */
[----:B-1----:R-:W-:-:S04]  /*8d30*/  IMAD.WIDE R92, R193, 0x4, R250 ;  /* 0x00000004c15c7825 */ /* 0x002fc800078e02fa */
[----:B------:R-:W-:-:S04]  /*8d40*/  IMAD.WIDE R10, R193, 0x4, R10 ;  /* 0x00000004c10a7825 */ /* 0x000fc800078e020a */
[----:B--2---:R-:W-:-:S04]  /*8d50*/  IMAD.WIDE R96, R193, 0x4, R90 ;  /* 0x00000004c1607825 */ /* 0x004fc800078e025a */
[----:B------:R-:W-:-:S04]  /*8d60*/  IMAD.WIDE R90, R193, 0x4, R248 ;  /* 0x00000004c15a7825 */ /* 0x000fc800078e02f8 */
[C---:B------:R-:W-:Y:S01]  /*8d70*/  IMAD.WIDE R94, R193.reuse, 0x4, R94 ;  /* 0x00000004c15e7825 */ /* 0x040fe200078e025e */
[----:B------:R-:W-:Y:S04]  /*8d80*/  STL.64 [R1+0x9b0], R96 ;  /* 0x0009b06001007387 */ /* 0x000fe80000100a00 */
[----:B------:R1:W-:Y:S04]  /*8d90*/  LDGSTS.E [R203+0x70800], [R96.64], !P4 ;  /* 0x7080000060cb7fae */ /* 0x0003e8000e121844 */
[----:B------:R-:W-:Y:S04]  /*8da0*/  STL.64 [R1+0x9b8], R94 ;  /* 0x0009b85e01007387 */ /* 0x000fe80000100a00 */
[----:B------:R2:W-:Y:S04]  /*8db0*/  LDGSTS.E [R203+0x70c00], [R94.64], !P4 ;  /* 0x70c000005ecb7fae */ /* 0x0005e8000e121844 */
[----:B------:R1:W-:Y:S04]  /*8dc0*/  STL.64 [R1+0x9e0], R92 ;  /* 0x0009e05c01007387 */ /* 0x0003e80000100a00 */
[----:B------:R1:W-:Y:S04]  /*8dd0*/  LDGSTS.E [R203+0x72800], [R92.64], !P5 ;  /* 0x728000005ccb7fae */ /* 0x0003e8000e921844 */
[----:B------:R2:W-:Y:S04]  /*8de0*/  STL.64 [R1+0x9e8], R90 ;  /* 0x0009e85a01007387 */ /* 0x0005e80000100a00 */
[----:B------:R2:W-:Y:S01]  /*8df0*/  LDGSTS.E [R203+0x72c00], [R90.64], !P5 ;  /* 0x72c000005acb7fae */ /* 0x0005e2000e921844 */
[----:B-1----:R-:W-:-:S04]  /*8e00*/  IMAD.WIDE R92, R193, 0x4, R246 ;  /* 0x00000004c15c7825 */ /* 0x002fc800078e02f6 */
[----:B--2---:R-:W-:Y:S01]  /*8e10*/  IMAD.WIDE R90, R193, 0x4, R2 ;  /* 0x00000004c15a7825 */ /* 0x004fe200078e0202 */
[----:B------:R1:W-:Y:S04]  /*8e20*/  STL.64 [R1+0xa10], R92 ;  /* 0x000a105c01007387 */ /* 0x0003e80000100a00 */
[----:B------:R-:W-:Y:S04]  /*8e30*/  STL.64 [R1+0xa18], R90 ;  /* 0x000a185a01007387 */ /* 0x000fe80000100a00 */
[----:B------:R2:W-:Y:S04]  /*8e40*/  STL.64 [R1+0xa40], R8 ;  /* 0x000a400801007387 */ /* 0x0005e80000100a00 */
[----:B------:R1:W-:Y:S04]  /*8e50*/  LDGSTS.E [R203+0x74800], [R92.64], !P0 ;  /* 0x748000005ccb7fae */ /* 0x0003e8000c121844 */
[----:B------:R2:W-:Y:S01]  /*8e60*/  STL.64 [R1+0xa48], R10 ;  /* 0x000a480a01007387 */ /* 0x0005e20000100a00 */
[----:B------:R-:W-:-:S02]  /*8e70*/  IADD3 R89, R0, -0xee, RZ ;  /* 0xffffff1200597810 */ /* 0x000fc40007ffe0ff */
[----:B------:R-:W-:Y:S01]  /*8e80*/  IADD3 R88, R0, -0xf2, RZ ;  /* 0xffffff0e00587810 */ /* 0x000fe20007ffe0ff */
[----:B------:R2:W-:Y:S04]  /*8e90*/  LDGSTS.E [R203+0x74c00], [R90.64], !P0 ;  /* 0x74c000005acb7fae */ /* 0x0005e8000c121844 */
[----:B-1----:R-:W3:Y:S04]  /*8ea0*/  LDL.LU.64 R92, [R1+0x140] ;  /* 0x00014000015c7983 */ /* 0x002ee80000300a00 */
[----:B------:R-:W5:Y:S04]  /*8eb0*/  LDL.LU.64 R96, [R1+0x148] ;  /* 0x0001480001607983 */ /* 0x000f680000300a00 */
[----:B------:R-:W5:Y:S01]  /*8ec0*/  LDL.LU.64 R94, [R1+0x150] ;  /* 0x00015000015e7983 */ /* 0x000f620000300a00 */
[----:B------:R-:W-:Y:S01]  /*8ed0*/  ISETP.GE.U32.AND P6, PT, R89, 0x7ffffe93, PT ;  /* 0x7ffffe935900780c */ /* 0x000fe20003fc6070 */
[C---:B------:R-:W-:Y:S01]  /*8ee0*/  IMAD.WIDE R12, R193.reuse, 0x4, R12 ;  /* 0x00000004c10c7825 */ /* 0x040fe200078e020c */
[----:B------:R-:W-:Y:S01]  /*8ef0*/  ISETP.GE.U32.AND P2, PT, R88, 0x7ffffe8f, PT ;  /* 0x7ffffe8f5800780c */ /* 0x000fe20003f46070 */
[----:B------:R-:W5:Y:S01]  /*8f00*/  LDL.LU.64 R110, [R1+0x158] ;  /* 0x00015800016e7983 */ /* 0x000f620000300a00 */
[----:B------:R-:W-:Y:S01]  /*8f10*/  IADD3 R89, R0, -0xf6, RZ ;  /* 0xffffff0a00597810 */ /* 0x000fe20007ffe0ff */
[----:B------:R-:W-:-:S03]  /*8f20*/  IMAD.WIDE R14, R193, 0x4, R14 ;  /* 0x00000004c10e7825 */ /* 0x000fc600078e020e */
[----:B------:R-:W-:-:S05]  /*8f30*/  ISETP.GE.U32.AND P3, PT, R89, 0x7ffffe8b, PT ;  /* 0x7ffffe8b5900780c */ /* 0x000fca0003f66070 */
[----:B------:R2:W-:Y:S04]  /*8f40*/  LDGSTS.E [R203+0x76800], [R8.64], !P6 ;  /* 0x7680000008cb7fae */ /* 0x0005e8000f121844 */
[----:B------:R1:W-:Y:S04]  /*8f50*/  LDGSTS.E [R203+0x76c00], [R10.64], !P6 ;  /* 0x76c000000acb7fae */ /* 0x0003e8000f121844 */
[----:B------:R4:W-:Y:S01]  /*8f60*/  STL.64 [R1+0xa60], R12 ;  /* 0x000a600c01007387 */ /* 0x0009e20000100a00 */
[----:B--2---:R-:W-:-:S04]  /*8f70*/  IMAD.WIDE R8, R193, 0x4, R18 ;  /* 0x00000004c1087825 */ /* 0x004fc800078e0212 */
[C---:B-1----:R-:W-:Y:S01]  /*8f80*/  IMAD.WIDE R10, R193.reuse, 0x4, R16 ;  /* 0x00000004c10a7825 */ /* 0x042fe200078e0210 */
[----:B------:R1:W-:Y:S04]  /*8f90*/  STL.64 [R1+0xa68], R14 ;  /* 0x000a680e01007387 */ /* 0x0003e80000100a00 */
[----:B------:R2:W-:Y:S04]  /*8fa0*/  STL.64 [R1+0xa80], R10 ;  /* 0x000a800a01007387 */ /* 0x0005e80000100a00 */
[----:B------:R1:W-:Y:S04]  /*8fb0*/  STL.64 [R1+0xa88], R8 ;  /* 0x000a880801007387 */ /* 0x0003e80000100a00 */
[----:B------:R-:W5:Y:S04]  /*8fc0*/  LDL.LU.64 R102, [R1+0x160] ;  /* 0x0001600001667983 */ /* 0x000f680000300a00 */
[----:B------:R-:W5:Y:S04]  /*8fd0*/  LDL.LU.64 R90, [R1+0x168] ;  /* 0x00016800015a7983 */ /* 0x000f680000300a00 */
[----:B------:R4:W-:Y:S04]  /*8fe0*/  LDGSTS.E [R203+0x78800], [R12.64], !P2 ;  /* 0x788000000ccb7fae */ /* 0x0009e8000d121844 */
[----:B------:R1:W-:Y:S04]  /*8ff0*/  LDGSTS.E [R203+0x78c00], [R14.64], !P2 ;  /* 0x78c000000ecb7fae */ /* 0x0003e8000d121844 */
[----:B------:R2:W-:Y:S01]  /*9000*/  LDGSTS.E [R203+0x7a800], [R10.64], !P3 ;  /* 0x7a8000000acb7fae */ /* 0x0005e2000d921844 */
[----:B----4-:R-:W-:-:S03]  /*9010*/  IMAD.WIDE R12, R193, 0x4, R82 ;  /* 0x00000004c10c7825 */ /* 0x010fc600078e0252 */
[----:B------:R4:W-:Y:S01]  /*9020*/  LDGSTS.E [R203+0x7ac00], [R8.64], !P3 ;  /* 0x7ac0000008cb7fae */ /* 0x0009e2000d921844 */
[----:B-1----:R-:W-:-:S03]  /*9030*/  IMAD.WIDE R14, R193, 0x4, R80 ;  /* 0x00000004c10e7825 */ /* 0x002fc600078e0250 */
[----:B------:R-:W5:Y:S01]  /*9040*/  LDL.LU.64 R98, [R1+0x170] ;  /* 0x0001700001627983 */ /* 0x000f620000300a00 */
[----:B--2---:R-:W-:-:S03]  /*9050*/  IMAD.WIDE R10, R193, 0x4, R84 ;  /* 0x00000004c10a7825 */ /* 0x004fc600078e0254 */
[----:B------:R1:W-:Y:S01]  /*9060*/  STL.64 [R1+0xaa0], R14 ;  /* 0x000aa00e01007387 */ /* 0x0003e20000100a00 */
[----:B----4-:R-:W-:-:S03]  /*9070*/  IMAD.WIDE R8, R193, 0x4, R86 ;  /* 0x00000004c1087825 */ /* 0x010fc600078e0256 */
[----:B------:R2:W-:Y:S04]  /*9080*/  STL.64 [R1+0xaa8], R12 ;  /* 0x000aa80c01007387 */ /* 0x0005e80000100a00 */
[----:B------:R-:W4:Y:S04]  /*9090*/  LDL.LU.64 R100, [R1+0x178] ;  /* 0x0001780001647983 */ /* 0x000f280000300a00 */
[----:B------:R1:W-:Y:S04]  /*90a0*/  STL.64 [R1+0xac0], R10 ;  /* 0x000ac00a01007387 */ /* 0x0003e80000100a00 */
[----:B------:R1:W-:Y:S01]  /*90b0*/  STL.64 [R1+0xac8], R8 ;  /* 0x000ac80801007387 */ /* 0x0003e20000100a00 */
[----:B---3--:R-:W-:-:S03]  /*90c0*/  IMAD.WIDE R218, R193, 0x4, R92 ;  /* 0x00000004c1da7825 */ /* 0x008fc600078e025c */
[----:B------:R-:W3:Y:S01]  /*90d0*/  LDL.LU.64 R92, [R1+0x180] ;  /* 0x00018000015c7983 */ /* 0x000ee20000300a00 */
[----:B-----5:R-:W-:-:S03]  /*90e0*/  IMAD.WIDE R216, R193, 0x4, R96 ;  /* 0x00000004c1d87825 */ /* 0x020fc600078e0260 */
[----:B------:R-:W5:Y:S01]  /*90f0*/  LDL.LU.64 R96, [R1+0x188] ;  /* 0x0001880001607983 */ /* 0x000f620000300a00 */
[----:B------:R-:W-:-:S03]  /*9100*/  IMAD.WIDE R214, R193, 0x4, R94 ;  /* 0x00000004c1d67825 */ /* 0x000fc600078e025e */
[----:B------:R-:W2:Y:S04]  /*9110*/  LDL.LU.64 R94, [R1+0x190] ;  /* 0x00019000015e7983 */ /* 0x000ea80000300a00 */
[----:B------:R-:W2:Y:S01]  /*9120*/  LDL.LU.64 R104, [R1+0x198] ;  /* 0x0001980001687983 */ /* 0x000ea20000300a00 */
[----:B------:R-:W-:-:S04]  /*9130*/  IMAD.WIDE R212, R193, 0x4, R110 ;  /* 0x00000004c1d47825 */ /* 0x000fc800078e026e */
[C---:B------:R-:W-:Y:S02]  /*9140*/  IMAD.WIDE R210, R193.reuse, 0x4, R102 ;  /* 0x00000004c1d27825 */ /* 0x040fe400078e0266 */
[----:B------:R-:W2:Y:S02]  /*9150*/  LDL.LU.64 R102, [R1+0x1a0] ;  /* 0x0001a00001667983 */ /* 0x000ea40000300a00 */
[C---:B------:R-:W-:Y:S02]  /*9160*/  IMAD.WIDE R208, R193.reuse, 0x4, R90 ;  /* 0x00000004c1d07825 */ /* 0x040fe400078e025a */
[----:B------:R-:W2:Y:S04]  /*9170*/  LDL.LU.64 R90, [R1+0x1a8] ;  /* 0x0001a800015a7983 */ /* 0x000ea80000300a00 */
[----:B------:R-:W2:Y:S01]  /*9180*/  LDL.LU.64 R110, [R1+0x1b0] ;  /* 0x0001b000016e7983 */ /* 0x000ea20000300a00 */
[----:B------:R-:W-:-:S03]  /*9190*/  IMAD.WIDE R206, R193, 0x4, R98 ;  /* 0x00000004c1ce7825 */ /* 0x000fc600078e0262 */
[----:B------:R-:W2:Y:S01]  /*91a0*/  LDL.LU.64 R98, [R1+0x1b8] ;  /* 0x0001b80001627983 */ /* 0x000ea20000300a00 */
[----:B----4-:R-:W-:-:S04]  /*91b0*/  IMAD.WIDE R196, R193, 0x4, R100 ;  /* 0x00000004c1c47825 */ /* 0x010fc800078e0264 */
[C---:B---3--:R-:W-:Y:S02]  /*91c0*/  IMAD.WIDE R194, R193.reuse, 0x4, R92 ;  /* 0x00000004c1c27825 */ /* 0x048fe400078e025c */
[----:B------:R-:W3:Y:S04]  /*91d0*/  LDL.LU.64 R92, [R1+0x1c0] ;  /* 0x0001c000015c7983 */ /* 0x000ee80000300a00 */
[----:B------:R-:W4:Y:S01]  /*91e0*/  LDL.LU.64 R100, [R1+0x1c8] ;  /* 0x0001c80001647983 */ /* 0x000f220000300a00 */
[----:B-----5:R-:W-:-:S03]  /*91f0*/  IMAD.WIDE R190, R193, 0x4, R96 ;  /* 0x00000004c1be7825 */ /* 0x020fc600078e0260 */
[----:B------:R-:W5:Y:S01]  /*9200*/  LDL.LU.64 R96, [R1+0x338] ;  /* 0x0003380001607983 */ /* 0x000f620000300a00 */
[----:B--2---:R-:W-:-:S03]  /*9210*/  IMAD.WIDE R188, R193, 0x4, R94 ;  /* 0x00000004c1bc7825 */ /* 0x004fc600078e025e */
[----:B------:R-:W2:Y:S01]  /*9220*/  LDL.LU.64 R94, [R1+0x330] ;  /* 0x00033000015e7983 */ /* 0x000ea20000300a00 */
[----:B------:R-:W-:-:S03]  /*9230*/  IMAD.WIDE R180, R193, 0x4, R102 ;  /* 0x00000004c1b47825 */ /* 0x000fc600078e0266 */
[----:B------:R-:W1:Y:S01]  /*9240*/  LDL.LU.64 R102, [R1+0x328] ;  /* 0x0003280001667983 */ /* 0x000e620000300a00 */
[----:B------:R-:W-:-:S03]  /*9250*/  IMAD.WIDE R178, R193, 0x4, R90 ;  /* 0x00000004c1b27825 */ /* 0x000fc600078e025a */
[----:B------:R-:W2:Y:S01]  /*9260*/  LDL.LU.64 R90, [R1+0x320] ;  /* 0x00032000015a7983 */ /* 0x000ea20000300a00 */
[----:B------:R-:W-:-:S03]  /*9270*/  IMAD.WIDE R176, R193, 0x4, R110 ;  /* 0x00000004c1b07825 */ /* 0x000fc600078e026e */
[----:B------:R-:W2:Y:S01]  /*9280*/  LDL.LU.64 R110, [R1+0x318] ;  /* 0x00031800016e7983 */ /* 0x000ea20000300a00 */
[----:B------:R-:W-:-:S03]  /*9290*/  IMAD.WIDE R174, R193, 0x4, R98 ;  /* 0x00000004c1ae7825 */ /* 0x000fc600078e0262 */
[----:B------:R-:W2:Y:S01]  /*92a0*/  LDL.LU.64 R98, [R1+0x310] ;  /* 0x0003100001627983 */ /* 0x000ea20000300a00 */
[----:B---3--:R-:W-:-:S03]  /*92b0*/  IMAD.WIDE R172, R193, 0x4, R92 ;  /* 0x00000004c1ac7825 */ /* 0x008fc600078e025c */
[----:B------:R-:W3:Y:S01]  /*92c0*/  LDL.LU.64 R92, [R1+0x308] ;  /* 0x00030800015c7983 */ /* 0x000ee20000300a00 */
[----:B----4-:R-:W-:-:S03]  /*92d0*/  IMAD.WIDE R170, R193, 0x4, R100 ;  /* 0x00000004c1aa7825 */ /* 0x010fc600078e0264 */
[----:B------:R-:W4:Y:S01]  /*92e0*/  LDL.LU.64 R100, [R1+0x300] ;  /* 0x0003000001647983 */ /* 0x000f220000300a00 */
[----:B-----5:R-:W-:-:S03]  /*92f0*/  IMAD.WIDE R244, R193, 0x4, R96 ;  /* 0x00000004c1f47825 */ /* 0x020fc600078e0260 */
[----:B------:R-:W5:Y:S01]  /*9300*/  LDL.LU.64 R96, [R1+0x2f8] ;  /* 0x0002f80001607983 */ /* 0x000f620000300a00 */
[----:B--2---:R-:W-:-:S03]  /*9310*/  IMAD.WIDE R246, R193, 0x4, R94 ;  /* 0x00000004c1f67825 */ /* 0x004fc600078e025e */
[----:B------:R-:W2:Y:S01]  /*9320*/  LDL.LU.64 R94, [R1+0x2f0] ;  /* 0x0002f000015e7983 */ /* 0x000ea20000300a00 */
[C---:B------:R-:W-:Y:S02]  /*9330*/  IADD3 R88, R0.reuse, -0xfa, RZ ;  /* 0xffffff0600587810 */ /* 0x040fe40007ffe0ff */
[----:B------:R-:W-:Y:S02]  /*9340*/  IADD3 R89, R0, -0xfe, RZ ;  /* 0xffffff0200597810 */ /* 0x000fe40007ffe0ff */
[----:B------:R-:W-:Y:S02]  /*9350*/  ISETP.GE.U32.AND P1, PT, R88, 0x7ffffe87, PT ;  /* 0x7ffffe875800780c */ /* 0x000fe40003f26070 */
[----:B------:R-:W-:Y:S02]  /*9360*/  IADD3 R88, R0, -0x83, RZ ;  /* 0xffffff7d00587810 */ /* 0x000fe40007ffe0ff */
[----:B------:R-:W-:Y:S02]  /*9370*/  ISETP.GE.U32.AND P4, PT, R89, 0x7ffffe83, PT ;  /* 0x7ffffe835900780c */ /* 0x000fe40003f86070 */
[----:B------:R-:W-:-:S02]  /*9380*/  ISETP.GE.U32.AND P5, PT, R88, 0x7ffffefe, PT ;  /* 0x7ffffefe5800780c */ /* 0x000fc40003fa6070 */
[C---:B------:R-:W-:Y:S02]  /*9390*/  IADD3 R88, R0.reuse, -0x87, RZ ;  /* 0xffffff7900587810 */ /* 0x040fe40007ffe0ff */
[C---:B------:R-:W-:Y:S02]  /*93a0*/  IADD3 R2, R0.reuse, -0x8b, RZ ;  /* 0xffffff7500027810 */ /* 0x040fe40007ffe0ff */
[----:B------:R-:W-:Y:S01]  /*93b0*/  IADD3 R3, R0, -0x8f, RZ ;  /* 0xffffff7100037810 */ /* 0x000fe20007ffe0ff */
[----:B------:R1:W-:Y:S01]  /*93c0*/  LDGSTS.E [R203+0x7c800], [R14.64], !P1 ;  /* 0x7c8000000ecb7fae */ /* 0x0003e2000c921844 */
[----:B------:R-:W-:Y:S02]  /*93d0*/  ISETP.GE.U32.AND P0, PT, R88, 0x7ffffefa, PT ;  /* 0x7ffffefa5800780c */ /* 0x000fe40003f06070 */
[----:B------:R-:W-:Y:S01]  /*93e0*/  ISETP.GE.U32.AND P6, PT, R2, 0x7ffffef6, PT ;  /* 0x7ffffef60200780c */ /* 0x000fe20003fc6070 */
[----:B------:R1:W-:Y:S01]  /*93f0*/  LDGSTS.E [R203+0x7cc00], [R12.64], !P1 ;  /* 0x7cc000000ccb7fae */ /* 0x0003e2000c921844 */
[----:B------:R-:W-:-:S02]  /*9400*/  IADD3 R2, R0, -0x93, RZ ;  /* 0xffffff6d00027810 */ /* 0x000fc40007ffe0ff */
[----:B------:R-:W-:Y:S01]  /*9410*/  ISETP.GE.U32.AND P2, PT, R3, 0x7ffffef2, PT ;  /* 0x7ffffef20300780c */ /* 0x000fe20003f46070 */
[----:B------:R1:W-:Y:S01]  /*9420*/  LDGSTS.E [R203+0x7e800], [R10.64], !P4 ;  /* 0x7e8000000acb7fae */ /* 0x0003e2000e121844 */
[----:B------:R-:W-:Y:S02]  /*9430*/  IADD3 R3, R0, -0x97, RZ ;  /* 0xffffff6900037810 */ /* 0x000fe40007ffe0ff */
[----:B------:R-:W-:Y:S01]  /*9440*/  ISETP.GE.U32.AND P3, PT, R2, 0x7ffffeee, PT ;  /* 0x7ffffeee0200780c */ /* 0x000fe20003f66070 */
[----:B------:R1:W-:Y:S01]  /*9450*/  LDGSTS.E [R203+0x7ec00], [R8.64], !P4 ;  /* 0x7ec0000008cb7fae */ /* 0x0003e2000e121844 */
[C---:B------:R-:W-:Y:S02]  /*9460*/  IADD3 R2, R0.reuse, -0x9b, RZ ;  /* 0xffffff6500027810 */ /* 0x040fe40007ffe0ff */
[----:B------:R-:W-:Y:S01]  /*9470*/  ISETP.GE.U32.AND P1, PT, R3, 0x7ffffeea, PT ;  /* 0x7ffffeea0300780c */ /* 0x000fe20003f26070 */
[----:B------:R1:W-:Y:S01]  /*9480*/  LDGSTS.E [R202+0x41000], [R218.64], !P5 ;  /* 0x41000000daca7fae */ /* 0x0003e2000e921844 */
[----:B------:R-:W-:-:S02]  /*9490*/  IADD3 R3, R0, -0x9f, RZ ;  /* 0xffffff6100037810 */ /* 0x000fc40007ffe0ff */
[----:B------:R-:W-:Y:S01]  /*94a0*/  ISETP.GE.U32.AND P4, PT, R2, 0x7ffffee6, PT ;  /* 0x7ffffee60200780c */ /* 0x000fe20003f86070 */
[----:B------:R1:W-:Y:S01]  /*94b0*/  LDGSTS.E [R202+0x41400], [R216.64], !P5 ;  /* 0x41400000d8ca7fae */ /* 0x0003e2000e921844 */
[C---:B------:R-:W-:Y:S02]  /*94c0*/  IADD3 R2, R0.reuse, -0xa3, RZ ;  /* 0xffffff5d00027810 */ /* 0x040fe40007ffe0ff */
[----:B------:R-:W-:Y:S01]  /*94d0*/  ISETP.GE.U32.AND P5, PT, R3, 0x7ffffee2, PT ;  /* 0x7ffffee20300780c */ /* 0x000fe20003fa6070 */
[----:B------:R1:W-:Y:S01]  /*94e0*/  LDGSTS.E [R202+0x43000], [R214.64], !P0 ;  /* 0x43000000d6ca7fae */ /* 0x0003e2000c121844 */
[----:B------:R-:W-:-:S03]  /*94f0*/  IADD3 R3, R0, -0xa7, RZ ;  /* 0xffffff5900037810 */ /* 0x000fc60007ffe0ff */
[----:B------:R2:W-:Y:S01]  /*9500*/  LDGSTS.E [R202+0x43400], [R212.64], !P0 ;  /* 0x43400000d4ca7fae */ /* 0x0005e2000c121844 */
[----:B------:R-:W-:Y:S02]  /*9510*/  ISETP.GE.U32.AND P0, PT, R2, 0x7ffffede, PT ;  /* 0x7ffffede0200780c */ /* 0x000fe40003f06070 */
[----:B------:R-:W-:Y:S01]  /*9520*/  IADD3 R2, R0, -0xab, RZ ;  /* 0xffffff5500027810 */ /* 0x000fe20007ffe0ff */
[----:B------:R2:W-:Y:S01]  /*9530*/  LDGSTS.E [R202+0x45000], [R210.64], !P6 ;  /* 0x45000000d2ca7fae */ /* 0x0005e2000f121844 */
[----:B------:R-:W-:-:S03]  /*9540*/  IMAD.WIDE R182, R193, 0x4, R104 ;  /* 0x00000004c1b67825 */ /* 0x000fc600078e0268 */
[----:B------:R2:W-:Y:S01]  /*9550*/  LDGSTS.E [R202+0x45400], [R208.64], !P6 ;  /* 0x45400000d0ca7fae */ /* 0x0005e2000f121844 */
[----:B------:R-:W-:Y:S01]  /*9560*/  ISETP.GE.U32.AND P6, PT, R3, 0x7ffffeda, PT ;  /* 0x7ffffeda0300780c */ /* 0x000fe20003fc6070 */
[C---:B-1----:R-:W-:Y:S02]  /*9570*/  IMAD.WIDE R14, R193.reuse, 0x4, R102 ;  /* 0x00000004c10e7825 */ /* 0x042fe400078e0266 */
[----:B------:R1:W-:Y:S02]  /*9580*/  LDGSTS.E [R202+0x47000], [R206.64], !P2 ;  /* 0x47000000ceca7fae */ /* 0x0003e4000d121844 */
[----:B------:R-:W-:Y:S02]  /*9590*/  IMAD.WIDE R12, R193, 0x4, R90 ;  /* 0x00000004c10c7825 */ /* 0x000fe400078e025a */
[----:B------:R1:W-:Y:S01]  /*95a0*/  LDGSTS.E [R202+0x47400], [R196.64], !P2 ;  /* 0x47400000c4ca7fae */ /* 0x0003e2000d121844 */
[----:B------:R-:W-:-:S03]  /*95b0*/  ISETP.GE.U32.AND P2, PT, R2, 0x7ffffed6, PT ;  /* 0x7ffffed60200780c */ /* 0x000fc60003f46070 */
[----:B------:R-:W2:Y:S01]  /*95c0*/  LDL.LU.64 R102, [R1+0x2e8] ;  /* 0x0002e80001667983 */ /* 0x000ea20000300a00 */
[----:B------:R-:W-:-:S03]  /*95d0*/  IADD3 R3, R0, -0xaf, RZ ;  /* 0xffffff5100037810 */ /* 0x000fc60007ffe0ff */
[----:B------:R1:W-:Y:S04]  /*95e0*/  LDGSTS.E [R202+0x49000], [R194.64], !P3 ;  /* 0x49000000c2ca7fae */ /* 0x0003e8000d921844 */
[----:B------:R-:W2:Y:S01]  /*95f0*/  LDL.LU.64 R90, [R1+0x2e0] ;  /* 0x0002e000015a7983 */ /* 0x000ea20000300a00 */
[----:B------:R-:W-:-:S03]  /*9600*/  IMAD.WIDE R10, R193, 0x4, R110 ;  /* 0x00000004c10a7825 */ /* 0x000fc600078e026e */
[----:B------:R1:W-:Y:S01]  /*9610*/  LDGSTS.E [R202+0x49400], [R190.64], !P3 ;  /* 0x49400000beca7fae */ /* 0x0003e2000d921844 */
[----:B------:R-:W-:-:S03]  /*9620*/  ISETP.GE.U32.AND P3, PT, R3, 0x7ffffed2, PT ;  /* 0x7ffffed20300780c */ /* 0x000fc60003f66070 */
[----:B------:R1:W-:Y:S04]  /*9630*/  LDGSTS.E [R202+0x4b000], [R188.64], !P1 ;  /* 0x4b000000bcca7fae */ /* 0x0003e8000c921844 */
[----:B------:R1:W-:Y:S04]  /*9640*/  LDGSTS.E [R202+0x4b400], [R182.64], !P1 ;  /* 0x4b400000b6ca7fae */ /* 0x0003e8000c921844 */
[----:B------:R3:W-:Y:S04]  /*9650*/  STL.64 [R1+0x10], R14 ;  /* 0x0000100e01007387 */ /* 0x0007e80000100a00 */
[----:B------:R1:W-:Y:S04]  /*9660*/  LDGSTS.E [R202+0x4d000], [R180.64], !P4 ;  /* 0x4d000000b4ca7fae */ /* 0x0003e8000e121844 */
[----:B------:R4:W-:Y:S01]  /*9670*/  STL.64 [R1+0x18], R12 ;  /* 0x0000180c01007387 */ /* 0x0009e20000100a00 */
[----:B------:R-:W-:-:S03]  /*9680*/  IMAD.WIDE R8, R193, 0x4, R98 ;  /* 0x00000004c1087825 */ /* 0x000fc600078e0262 */
[----:B------:R1:W-:Y:S04]  /*9690*/  LDGSTS.E [R202+0x4d400], [R178.64], !P4 ;  /* 0x4d400000b2ca7fae */ /* 0x0003e8000e121844 */
[----:B------:R-:W2:Y:S04]  /*96a0*/  LDL.LU.64 R110, [R1+0x2d8] ;  /* 0x0002d800016e7983 */ /* 0x000ea80000300a00 */
[----:B------:R1:W-:Y:S04]  /*96b0*/  LDGSTS.E [R202+0x4f000], [R176.64], !P5 ;  /* 0x4f000000b0ca7fae */ /* 0x0003e8000e921844 */
[----:B------:R1:W-:Y:S04]  /*96c0*/  LDGSTS.E [R202+0x4f400], [R174.64], !P5 ;  /* 0x4f400000aeca7fae */ /* 0x0003e8000e921844 */
[----:B------:R1:W-:Y:S04]  /*96d0*/  LDGSTS.E [R202+0x51000], [R172.64], !P0 ;  /* 0x51000000acca7fae */ /* 0x0003e8000c121844 */
[----:B------:R1:W-:Y:S04]  /*96e0*/  LDGSTS.E [R202+0x51400], [R170.64], !P0 ;  /* 0x51400000aaca7fae */ /* 0x0003e8000c121844 */
[----:B------:R5:W-:Y:S04]  /*96f0*/  STL.64 [R1+0x20], R10 ;  /* 0x0000200a01007387 */ /* 0x000be80000100a00 */
[----:B------:R1:W-:Y:S04]  /*9700*/  LDGSTS.E [R202+0x53000], [R244.64], !P6 ;  /* 0x53000000f4ca7fae */ /* 0x0003e8000f121844 */
[----:B------:R-:W2:Y:S04]  /*9710*/  LDL.LU.64 R98, [R1+0x2d0] ;  /* 0x0002d00001627983 */ /* 0x000ea80000300a00 */
[----:B------:R1:W-:Y:S04]  /*9720*/  LDGSTS.E [R202+0x53400], [R246.64], !P6 ;  /* 0x53400000f6ca7fae */ /* 0x0003e8000f121844 */
[----:B------:R3:W-:Y:S04]  /*9730*/  LDGSTS.E [R202+0x55000], [R14.64], !P2 ;  /* 0x550000000eca7fae */ /* 0x0007e8000d121844 */
[----:B------:R2:W-:Y:S04]  /*9740*/  STL.64 [R1+0x28], R8 ;  /* 0x0000280801007387 */ /* 0x0005e80000100a00 */
[----:B------:R4:W-:Y:S04]  /*9750*/  LDGSTS.E [R202+0x55400], [R12.64], !P2 ;  /* 0x554000000cca7fae */ /* 0x0009e8000d121844 */
[----:B------:R5:W-:Y:S04]  /*9760*/  LDGSTS.E [R202+0x57000], [R10.64], !P3 ;  /* 0x570000000aca7fae */ /* 0x000be8000d921844 */
[----:B------:R2:W-:Y:S01]  /*9770*/  LDGSTS.E [R202+0x57400], [R8.64], !P3 ;  /* 0x5740000008ca7fae */ /* 0x0005e2000d921844 */
[----:B---3--:R-:W-:-:S03]  /*9780*/  IMAD.WIDE R14, R193, 0x4, R92 ;  /* 0x00000004c10e7825 */ /* 0x008fc600078e025c */
[----:B------:R-:W3:Y:S01]  /*9790*/  LDL.LU.64 R92, [R1+0x2c8] ;  /* 0x0002c800015c7983 */ /* 0x000ee20000300a00 */
[----:B----4-:R-:W-:-:S03]  /*97a0*/  IMAD.WIDE R12, R193, 0x4, R100 ;  /* 0x00000004c10c7825 */ /* 0x010fc600078e0264 */
[----:B------:R-:W4:Y:S01]  /*97b0*/  LDL.LU.64 R100, [R1+0x2c0] ;  /* 0x0002c00001647983 */ /* 0x000f220000300a00 */
[----:B-----5:R-:W-:-:S03]  /*97c0*/  IMAD.WIDE R10, R193, 0x4, R96 ;  /* 0x00000004c10a7825 */ /* 0x020fc600078e0260 */
[----:B------:R5:W-:Y:S04]  /*97d0*/  STL.64 [R1+0x30], R14 ;  /* 0x0000300e01007387 */ /* 0x000be80000100a00 */
[----:B------:R1:W-:Y:S04]  /*97e0*/  STL.64 [R1+0x38], R12 ;  /* 0x0000380c01007387 */ /* 0x0003e80000100a00 */
[----:B------:R-:W4:Y:S01]  /*97f0*/  LDL.LU.64 R96, [R1+0x2b8] ;  /* 0x0002b80001607983 */ /* 0x000f220000300a00 */
[----:B--2---:R-:W-:-:S03]  /*9800*/  IMAD.WIDE R8, R193, 0x4, R94 ;  /* 0x00000004c1087825 */ /* 0x004fc600078e025e */
[----:B------:R2:W-:Y:S04]  /*9810*/  STL.64 [R1+0x50], R10 ;  /* 0x0000500a01007387 */ /* 0x0005e80000100a00 */
[----:B------:R-:W4:Y:S01]  /*9820*/  LDL.LU.64 R94, [R1+0x2b0] ;  /* 0x0002b000015e7983 */ /* 0x000f220000300a00 */
[C---:B------:R-:W-:Y:S02]  /*9830*/  IADD3 R2, R0.reuse, -0xb3, RZ ;  /* 0xffffff4d00027810 */ /* 0x040fe40007ffe0ff */
[----:B------:R-:W-:Y:S02]  /*9840*/  IADD3 R3, R0, -0xb7, RZ ;  /* 0xffffff4900037810 */ /* 0x000fe40007ffe0ff */
[----:B------:R-:W-:Y:S02]  /*9850*/  ISETP.GE.U32.AND P1, PT, R2, 0x7ffffece, PT ;  /* 0x7ffffece0200780c */ /* 0x000fe40003f26070 */
[----:B------:R-:W-:-:S02]  /*9860*/  ISETP.GE.U32.AND P4, PT, R3, 0x7ffffeca, PT ;  /* 0x7ffffeca0300780c */ /* 0x000fc40003f86070 */
[C---:B------:R-:W-:Y:S01]  /*9870*/  IADD3 R2, R0.reuse, -0xbb, RZ ;  /* 0xffffff4500027810 */ /* 0x040fe20007ffe0ff */
[----:B------:R1:W-:Y:S01]  /*9880*/  STL.64 [R1+0x58], R8 ;  /* 0x0000580801007387 */ /* 0x0003e20000100a00 */
[----:B------:R-:W-:Y:S02]  /*9890*/  IADD3 R3, R0, -0xbf, RZ ;  /* 0xffffff4100037810 */ /* 0x000fe40007ffe0ff */
[----:B------:R-:W-:-:S05]  /*98a0*/  ISETP.GE.U32.AND P5, PT, R2, 0x7ffffec6, PT ;  /* 0x7ffffec60200780c */ /* 0x000fca0003fa6070 */
[----:B------:R5:W-:Y:S04]  /*98b0*/  LDGSTS.E [R202+0x59000], [R14.64], !P1 ;  /* 0x590000000eca7fae */ /* 0x000be8000c921844 */
[----:B------:R1:W-:Y:S01]  /*98c0*/  LDGSTS.E [R202+0x59400], [R12.64], !P1 ;  /* 0x594000000cca7fae */ /* 0x0003e2000c921844 */
[----:B------:R-:W-:-:S03]  /*98d0*/  ISETP.GE.U32.AND P0, PT, R3, 0x7ffffec2, PT ;  /* 0x7ffffec20300780c */ /* 0x000fc60003f06070 */
[----:B------:R2:W-:Y:S04]  /*98e0*/  LDGSTS.E [R202+0x5b000], [R10.64], !P4 ;  /* 0x5b0000000aca7fae */ /* 0x0005e8000e121844 */
[----:B------:R1:W-:Y:S01]  /*98f0*/  LDGSTS.E [R202+0x5b400], [R8.64], !P4 ;  /* 0x5b40000008ca7fae */ /* 0x0003e2000e121844 */
[----:B-----5:R-:W-:-:S03]  /*9900*/  IMAD.WIDE R14, R193, 0x4, R102 ;  /* 0x00000004c10e7825 */ /* 0x020fc600078e0266 */
[----:B------:R-:W5:Y:S04]  /*9910*/  LDL.LU.64 R102, [R1+0x2a8] ;  /* 0x0002a80001667983 */ /* 0x000f680000300a00 */
[----:B------:R3:W-:Y:S01]  /*9920*/  LDGSTS.E [R202+0x5d000], [R14.64], !P5 ;  /* 0x5d0000000eca7fae */ /* 0x0007e2000e921844 */
[----:B-1----:R-:W-:-:S03]  /*9930*/  IMAD.WIDE R12, R193, 0x4, R90 ;  /* 0x00000004c10c7825 */ /* 0x002fc600078e025a */
[----:B------:R-:W5:Y:S04]  /*9940*/  LDL.LU.64 R90, [R1+0x2a0] ;  /* 0x0002a000015a7983 */ /* 0x000f680000300a00 */
[----:B------:R3:W-:Y:S04]  /*9950*/  STL.64 [R1+0x60], R14 ;  /* 0x0000600e01007387 */ /* 0x0007e80000100a00 */
[----:B------:R4:W-:Y:S04]  /*9960*/  STL.64 [R1+0x68], R12 ;  /* 0x0000680c01007387 */ /* 0x0009e80000100a00 */
[----:B------:R4:W-:Y:S01]  /*9970*/  LDGSTS.E [R202+0x5d400], [R12.64], !P5 ;  /* 0x5d4000000cca7fae */ /* 0x0009e2000e921844 */
[----:B--2---:R-:W-:-:S03]  /*9980*/  IMAD.WIDE R10, R193, 0x4, R110 ;  /* 0x00000004c10a7825 */ /* 0x004fc600078e026e */
[----:B------:R-:W2:Y:S04]  /*9990*/  LDL.LU.64 R110, [R1+0x298] ;  /* 0x00029800016e7983 */ /* 0x000ea80000300a00 */
[----:B------:R1:W-:Y:S04]  /*99a0*/  STL.64 [R1+0x70], R10 ;  /* 0x0000700a01007387 */ /* 0x0003e80000100a00 */
[----:B------:R1:W-:Y:S01]  /*99b0*/  LDGSTS.E [R202+0x5f000], [R10.64], !P0 ;  /* 0x5f0000000aca7fae */ /* 0x0003e2000c121844 */
[----:B------:R-:W-:-:S03]  /*99c0*/  IMAD.WIDE R8, R193, 0x4, R98 ;  /* 0x00000004c1087825 */ /* 0x000fc600078e0262 */
[----:B------:R-:W2:Y:S04]  /*99d0*/  LDL.LU.64 R98, [R1+0x290] ;  /* 0x0002900001627983 */ /* 0x000ea80000300a00 */
[----:B------:R1:W-:Y:S04]  /*99e0*/  STL.64 [R1+0x78], R8 ;  /* 0x0000780801007387 */ /* 0x0003e80000100a00 */
[----:B------:R1:W-:Y:S01]  /*99f0*/  LDGSTS.E [R202+0x5f400], [R8.64], !P0 ;  /* 0x5f40000008ca7fae */ /* 0x0003e2000c121844 */
[----:B---3--:R-:W-:-:S03]  /*9a00*/  IMAD.WIDE R14, R193, 0x4, R92 ;  /* 0x00000004c10e7825 */ /* 0x008fc600078e025c */
[----:B------:R-:W3:Y:S01]  /*9a10*/  LDL.LU.64 R92, [R1+0x288] ;  /* 0x00028800015c7983 */ /* 0x000ee20000300a00 */
[----:B----4-:R-:W-:-:S03]  /*9a20*/  IMAD.WIDE R12, R193, 0x4, R100 ;  /* 0x00000004c10c7825 */ /* 0x010fc600078e0264 */
[----:B------:R-:W4:Y:S04]  /*9a30*/  LDL.LU.64 R100, [R1+0x280] ;  /* 0x0002800001647983 */ /* 0x000f280000300a00 */
[----:B------:R5:W-:Y:S04]  /*9a40*/  STL.64 [R1+0xb0], R14 ;  /* 0x0000b00e01007387 */ /* 0x000be80000100a00 */
[----:B------:R5:W-:Y:S01]  /*9a50*/  STL.64 [R1+0xb8], R12 ;  /* 0x0000b80c01007387 */ /* 0x000be20000100a00 */
[----:B-1----:R-:W-:-:S03]  /*9a60*/  IMAD.WIDE R10, R193, 0x4, R96 ;  /* 0x00000004c10a7825 */ /* 0x002fc600078e0260 */
[----:B------:R-:W4:Y:S04]  /*9a70*/  LDL.LU.64 R96, [R1+0x278] ;  /* 0x0002780001607983 */ /* 0x000f280000300a00 */
[----:B------:R2:W-:Y:S01]  /*9a80*/  STL.64 [R1+0x160], R10 ;  /* 0x0001600a01007387 */ /* 0x0005e20000100a00 */
[----:B------:R-:W-:-:S03]  /*9a90*/  IMAD.WIDE R8, R193, 0x4, R94 ;  /* 0x00000004c1087825 */ /* 0x000fc600078e025e */
[----:B------:R-:W4:Y:S01]  /*9aa0*/  LDL.LU.64 R94, [R1+0x270] ;  /* 0x00027000015e7983 */ /* 0x000f220000300a00 */
[C---:B------:R-:W-:Y:S02]  /*9ab0*/  IADD3 R2, R0.reuse, -0xc3, RZ ;  /* 0xffffff3d00027810 */ /* 0x040fe40007ffe0ff */
[----:B------:R-:W-:Y:S02]  /*9ac0*/  IADD3 R3, R0, -0xc7, RZ ;  /* 0xffffff3900037810 */ /* 0x000fe40007ffe0ff */
[----:B------:R-:W-:Y:S02]  /*9ad0*/  ISETP.GE.U32.AND P6, PT, R2, 0x7ffffebe, PT ;  /* 0x7ffffebe0200780c */ /* 0x000fe40003fc6070 */
[----:B------:R-:W-:Y:S02]  /*9ae0*/  ISETP.GE.U32.AND P2, PT, R3, 0x7ffffeba, PT ;  /* 0x7ffffeba0300780c */ /* 0x000fe40003f46070 */
[C---:B------:R-:W-:Y:S01]  /*9af0*/  IADD3 R2, R0.reuse, -0xcb, RZ ;  /* 0xffffff3500027810 */ /* 0x040fe20007ffe0ff */
[----:B------:R1:W-:Y:S01]  /*9b00*/  STL.64 [R1+0x168], R8 ;  /* 0x0001680801007387 */ /* 0x0003e20000100a00 */
[----:B------:R-:W-:-:S02]  /*9b10*/  IADD3 R3, R0, -0xcf, RZ ;  /* 0xffffff3100037810 */ /* 0x000fc40007ffe0ff */
        /* <DEDUP_REMOVED lines=26> */
[----:B------:R5:W-:Y:S01]  /*9cc0*/  STL.64 [R1+0x1b0], R14 ;  /* 0x0001b00e01007387 */ /* 0x000be20000100a00 */
[----:B-1----:R-:W-:-:S03]  /*9cd0*/  IMAD.WIDE R10, R193, 0x4, R96 ;  /* 0x00000004c10a7825 */ /* 0x002fc600078e0260 */
[----:B------:R1:W-:Y:S04]  /*9ce0*/  STL.64 [R1+0x1b8], R12 ;  /* 0x0001b80c01007387 */ /* 0x0003e80000100a00 */
[----:B------:R-:W4:Y:S01]  /*9cf0*/  LDL.LU.64 R96, [R1+0x238] ;  /* 0x0002380001607983 */ /* 0x000f220000300a00 */
[----:B------:R-:W-:-:S03]  /*9d00*/  IMAD.WIDE R8, R193, 0x4, R94 ;  /* 0x00000004c1087825 */ /* 0x000fc600078e025e */
        /* <DEDUP_REMOVED lines=11> */
[----:B------:R1:W-:Y:S04]  /*9dc0*/  LDGSTS.E [R202+0x69400], [R12.64], !P4 ;  /* 0x694000000cca7fae */ /* 0x0003e8000e121844 */
[----:B------:R2:W-:Y:S01]  /*9dd0*/  LDGSTS.E [R202+0x6b000], [R10.64], !P5 ;  /* 0x6b0000000aca7fae */ /* 0x0005e2000e921844 */
[----:B------:R-:W-:-:S03]  /*9de0*/  ISETP.GE.U32.AND P6, PT, R3, 0x7ffffea2, PT ;  /* 0x7ffffea20300780c */ /* 0x000fc60003fc6070 */
        /* <DEDUP_REMOVED lines=11> */
[----:B------:R-:W-:Y:S04]  /*9ea0*/  STL.64 [R1+0x290], R10 ;  /* 0x0002900a01007387 */ /* 0x000fe80000100a00 */
        /* <DEDUP_REMOVED lines=10> */
[----:B------:R1:W-:Y:S02]  /*9f50*/  STL.64 [R1+0x2b8], R12 ;  /* 0x0002b80c01007387 */ /* 0x0003e40000100a00 */
[----:B-1----:R-:W-:-:S02]  /*9f60*/  IMAD.WIDE R8, R193, 0x4, R94 ;  /* 0x00000004c1087825 */ /* 0x002fc400078e025e */
[----:B------:R-:W4:Y:S01]  /*9f70*/  LDL.LU.64 R94, [R1+0x1f8] ;  /* 0x0001f800015e7983 */ /* 0x000f220000300a00 */
[C---:B------:R-:W-:Y:S02]  /*9f80*/  IADD3 R2, R0.reuse, -0xe3, RZ ;  /* 0xffffff1d00027810 */ /* 0x040fe40007ffe0ff */
[----:B------:R-:W-:Y:S02]  /*9f90*/  IADD3 R3, R0, -0xe7, RZ ;  /* 0xffffff1900037810 */ /* 0x000fe40007ffe0ff */
[----:B------:R-:W-:Y:S01]  /*9fa0*/  ISETP.GE.U32.AND P2, PT, R2, 0x7ffffe9e, PT ;  /* 0x7ffffe9e0200780c */ /* 0x000fe20003f46070 */
[----:B------:R-:W-:Y:S01]  /*9fb0*/  IMAD.WIDE R10, R193, 0x4, R96 ;  /* 0x00000004c10a7825 */ /* 0x000fe200078e0260 */
[----:B------:R-:W-:Y:S02]  /*9fc0*/  ISETP.GE.U32.AND P3, PT, R3, 0x7ffffe9a, PT ;  /* 0x7ffffe9a0300780c */ /* 0x000fe40003f66070 */
[----:B------:R-:W-:Y:S02]  /*9fd0*/  IADD3 R2, R0, -0xeb, RZ ;  /* 0xffffff1500027810 */ /* 0x000fe40007ffe0ff */
[----:B------:R2:W-:Y:S04]  /*9fe0*/  STL.64 [R1+0x2f0], R10 ;  /* 0x0002f00a01007387 */ /* 0x0005e80000100a00 */
[----:B------:R1:W-:Y:S04]  /*9ff0*/  STL.64 [R1+0x2f8], R8 ;  /* 0x0002f80801007387 */ /* 0x0003e80000100a00 */
[----:B------:R-:W4:Y:S01]  /*a000*/  LDL.LU.64 R96, [R1+0x1f0] ;  /* 0x0001f00001607983 */ /* 0x000f220000300a00 */
[----:B------:R-:W-:-:S03]  /*a010*/  ISETP.GE.U32.AND P1, PT, R2, 0x7ffffe96, PT ;  /* 0x7ffffe960200780c */ /* 0x000fc60003f26070 */
[----:B------:R5:W-:Y:S01]  /*a020*/  LDGSTS.E [R202+0x71000], [R14.64], !P2 ;  /* 0x710000000eca7fae */ /* 0x000be2000d121844 */
[----:B------:R-:W-:-:S03]  /*a030*/  IADD3 R3, R0, -0xef, RZ ;  /* 0xffffff1100037810 */ /* 0x000fc60007ffe0ff */
        /* <DEDUP_REMOVED lines=12> */
[----:B--2---:R-:W-:-:S05]  /*a100*/  IMAD.WIDE R10, R193, 0x4, R110 ;  /* 0x00000004c10a7825 */ /* 0x004fca00078e026e */
[----:B------:R1:W-:Y:S01]  /*a110*/  LDGSTS.E [R202+0x77000], [R10.64], !P4 ;  /* 0x770000000aca7fae */ /* 0x0003e2000e121844 */
[----:B------:R-:W-:-:S03]  /*a120*/  IMAD.WIDE R8, R193, 0x4, R98 ;  /* 0x00000004c1087825 */ /* 0x000fc600078e0262 */
[----:B------:R-:W2:Y:S04]  /*a130*/  LDL.LU.64 R98, [R1+0x1d8] ;  /* 0x0001d80001627983 */ /* 0x000ea80000300a00 */
[----:B------:R1:W-:Y:S04]  /*a140*/  STL.64 [R1+0x970], R10 ;  /* 0x0009700a01007387 */ /* 0x0003e80000100a00 */
[----:B------:R1:W-:Y:S04]  /*a150*/  STL.64 [R1+0x978], R8 ;  /* 0x0009780801007387 */ /* 0x0003e80000100a00 */
[----:B------:R-:W2:Y:S01]  /*a160*/  LDL.LU.64 R110, [R1+0x1d0] ;  /* 0x0001d000016e7983 */ /* 0x000ea20000300a00 */
[----:B------:R-:W-:-:S02]  /*a170*/  IADD3 R2, R0, -0xf3, RZ ;  /* 0xffffff0d00027810 */ /* 0x000fc40007ffe0ff */
[----:B------:R-:W-:Y:S01]  /*a180*/  IADD3 R3, R0, -0xf7, RZ ;  /* 0xffffff0900037810 */ /* 0x000fe20007ffe0ff */
        /* <DEDUP_REMOVED lines=9> */
[----:B------:R-:W-:Y:S02]  /*a220*/  ISETP.GE.U32.AND P5, PT, R2, 0x7ffffe8e, PT ;  /* 0x7ffffe8e0200780c */ /* 0x000fe40003fa6070 */
[----:B------:R-:W-:-:S11]  /*a230*/  ISETP.GE.U32.AND P0, PT, R3, 0x7ffffe8a, PT ;  /* 0x7ffffe8a0300780c */ /* 0x000fd60003f06070 */
[----:B------:R5:W-:Y:S01]  /*a240*/  LDGSTS.E [R202+0x79000], [R14.64], !P5 ;  /* 0x790000000eca7fae */ /* 0x000be2000e921844 */
[----:B------:R-:W-:-:S03]  /*a250*/  IMAD.WIDE R8, R193, 0x4, R96 ;  /* 0x00000004c1087825 */ /* 0x000fc600078e0260 */
[----:B------:R1:W-:Y:S04]  /*a260*/  LDGSTS.E [R202+0x79400], [R12.64], !P5 ;  /* 0x794000000cca7fae */ /* 0x0003e8000e921844 */
[----:B------:R-:W4:Y:S04]  /*a270*/  LDL.LU.64 R96, [R1+0x358] ;  /* 0x0003580001607983 */ /* 0x000f280000300a00 */
[----:B------:R2:W-:Y:S04]  /*a280*/  STL.64 [R1+0x9d0], R10 ;  /* 0x0009d00a01007387 */ /* 0x0005e80000100a00 */
[----:B------:R1:W-:Y:S04]  /*a290*/  STL.64 [R1+0x9d8], R8 ;  /* 0x0009d80801007387 */ /* 0x0003e80000100a00 */
[----:B------:R2:W-:Y:S04]  /*a2a0*/  LDGSTS.E [R202+0x7b000], [R10.64], !P0 ;  /* 0x7b0000000aca7fae */ /* 0x0005e8000c121844 */
[----:B------:R1:W-:Y:S01]  /*a2b0*/  LDGSTS.E [R202+0x7b400], [R8.64], !P0 ;  /* 0x7b40000008ca7fae */ /* 0x0003e2000c121844 */
[----:B-----5:R-:W-:-:S03]  /*a2c0*/  IMAD.WIDE R14, R193, 0x4, R102 ;  /* 0x00000004c10e7825 */ /* 0x020fc600078e0266 */
[----:B------:R-:W5:Y:S01]  /*a2d0*/  LDL.LU.64 R102, [R1+0x360] ;  /* 0x0003600001667983 */ /* 0x000f620000300a00 */
[----:B-1----:R-:W-:-:S03]  /*a2e0*/  IMAD.WIDE R12, R193, 0x4, R90 ;  /* 0x00000004c10c7825 */ /* 0x002fc600078e025a */
[----:B------:R-:W5:Y:S04]  /*a2f0*/  LDL.LU.64 R90, [R1+0x368] ;  /* 0x00036800015a7983 */ /* 0x000f680000300a00 */
[----:B------:R1:W-:Y:S04]  /*a300*/  STL.64 [R1+0xa00], R14 ;  /* 0x000a000e01007387 */ /* 0x0003e80000100a00 */
[----:B------:R1:W-:Y:S01]  /*a310*/  STL.64 [R1+0xa08], R12 ;  /* 0x000a080c01007387 */ /* 0x0003e20000100a00 */
[----:B--2---:R-:W-:-:S03]  /*a320*/  IMAD.WIDE R10, R193, 0x4, R98 ;  /* 0x00000004c10a7825 */ /* 0x004fc600078e0262 */
[----:B------:R-:W2:Y:S01]  /*a330*/  LDL.LU.64 R98, [R1+0x370] ;  /* 0x0003700001627983 */ /* 0x000ea20000300a00 */
[----:B------:R-:W-:-:S03]  /*a340*/  IMAD.WIDE R8, R193, 0x4, R110 ;  /* 0x00000004c1087825 */ /* 0x000fc600078e026e */
[----:B------:R-:W2:Y:S04]  /*a350*/  LDL.LU.64 R110, [R1+0x378] ;  /* 0x00037800016e7983 */ /* 0x000ea80000300a00 */
[----:B------:R1:W-:Y:S04]  /*a360*/  STL.64 [R1+0xa30], R10 ;  /* 0x000a300a01007387 */ /* 0x0003e80000100a00 */
[----:B------:R1:W-:Y:S01]  /*a370*/  STL.64 [R1+0xa38], R8 ;  /* 0x000a380801007387 */ /* 0x0003e20000100a00 */
[----:B---3--:R-:W-:-:S03]  /*a380*/  IMAD.WIDE R168, R193, 0x4, R92 ;  /* 0x00000004c1a87825 */ /* 0x008fc600078e025c */
[----:B------:R-:W3:Y:S01]  /*a390*/  LDL.LU.64 R92, [R1+0x390] ;  /* 0x00039000015c7983 */ /* 0x000ee20000300a00 */
[----:B----4-:R-:W-:-:S03]  /*a3a0*/  IMAD.WIDE R166, R193, 0x4, R100 ;  /* 0x00000004c1a67825 */ /* 0x010fc600078e0264 */
[----:B------:R-:W4:Y:S01]  /*a3b0*/  LDL.LU.64 R100, [R1+0x398] ;  /* 0x0003980001647983 */ /* 0x000f220000300a00 */
[----:B------:R-:W-:-:S03]  /*a3c0*/  IMAD.WIDE R164, R193, 0x4, R94 ;  /* 0x00000004c1a47825 */ /* 0x000fc600078e025e */
[----:B------:R-:W4:Y:S01]  /*a3d0*/  LDL.LU.64 R94, [R1+0x3a0] ;  /* 0x0003a000015e7983 */ /* 0x000f220000300a00 */
[----:B------:R-:W-:-:S03]  /*a3e0*/  IMAD.WIDE R162, R193, 0x4, R96 ;  /* 0x00000004c1a27825 */ /* 0x000fc600078e0260 */
[----:B------:R-:W4:Y:S01]  /*a3f0*/  LDL.LU.64 R96, [R1+0x3a8] ;  /* 0x0003a80001607983 */ /* 0x000f220000300a00 */
[----:B-----5:R-:W-:-:S03]  /*a400*/  IMAD.WIDE R160, R193, 0x4, R102 ;  /* 0x00000004c1a07825 */ /* 0x020fc600078e0266 */
[----:B------:R-:W5:Y:S01]  /*a410*/  LDL.LU.64 R102, [R1+0x3b0] ;  /* 0x0003b00001667983 */ /* 0x000f620000300a00 */
[----:B------:R-:W-:-:S03]  /*a420*/  IMAD.WIDE R154, R193, 0x4, R90 ;  /* 0x00000004c19a7825 */ /* 0x000fc600078e025a */
[----:B------:R-:W5:Y:S01]  /*a430*/  LDL.LU.64 R90, [R1+0x3b8] ;  /* 0x0003b800015a7983 */ /* 0x000f620000300a00 */
[----:B--2---:R-:W-:-:S03]  /*a440*/  IMAD.WIDE R152, R193, 0x4, R98 ;  /* 0x00000004c1987825 */ /* 0x004fc600078e0262 */
[----:B------:R-:W2:Y:S04]  /*a450*/  LDL.LU.64 R98, [R1+0x3c0] ;  /* 0x0003c00001627983 */ /* 0x000ea80000300a00 */
[----:B------:R-:W2:Y:S01]  /*a460*/  LDL.LU.64 R106, [R1+0x3c8] ;  /* 0x0003c800016a7983 */ /* 0x000ea20000300a00 */
[----:B------:R-:W-:-:S04]  /*a470*/  IMAD.WIDE R150, R193, 0x4, R110 ;  /* 0x00000004c1967825 */ /* 0x000fc800078e026e */
[C---:B---3--:R-:W-:Y:S02]  /*a480*/  IMAD.WIDE R148, R193.reuse, 0x4, R92 ;  /* 0x00000004c1947825 */ /* 0x048fe400078e025c */
[----:B------:R-:W3:Y:S04]  /*a490*/  LDL.LU.64 R92, [R1+0x3d8] ;  /* 0x0003d800015c7983 */ /* 0x000ee80000300a00 */
[----:B------:R-:W1:Y:S01]  /*a4a0*/  LDL.LU.64 R110, [R1+0x3e0] ;  /* 0x0003e000016e7983 */ /* 0x000e620000300a00 */
[----:B----4-:R-:W-:-:S03]  /*a4b0*/  IMAD.WIDE R144, R193, 0x4, R94 ;  /* 0x00000004c1907825 */ /* 0x010fc600078e025e */
[----:B------:R-:W4:Y:S01]  /*a4c0*/  LDL.LU.64 R94, [R1+0x3f0] ;  /* 0x0003f000015e7983 */ /* 0x000f220000300a00 */
[----:B------:R-:W-:Y:S01]  /*a4d0*/  IADD3 R2, R0, -0xfb, RZ ;  /* 0xffffff0500027810 */ /* 0x000fe20007ffe0ff */
[----:B------:R-:W-:-:S03]  /*a4e0*/  IMAD.WIDE R146, R193, 0x4, R100 ;  /* 0x00000004c1927825 */ /* 0x000fc600078e0264 */
[----:B------:R-:W-:-:S13]  /*a4f0*/  ISETP.GE.U32.AND P6, PT, R2, 0x7ffffe86, PT ;  /* 0x7ffffe860200780c */ /* 0x000fda0003fc6070 */
[----:B------:R1:W-:Y:S01]  /*a500*/  LDGSTS.E [R202+0x7d000], [R14.64], !P6 ;  /* 0x7d0000000eca7fae */ /* 0x0003e2000f121844 */
[----:B------:R-:W-:-:S03]  /*a510*/  IMAD.WIDE R118, R193, 0x4, R96 ;  /* 0x00000004c1767825 */ /* 0x000fc600078e0260 */
[----:B------:R-:W4:Y:S04]  /*a520*/  LDL.LU.64 R96, [R1+0x3f8] ;  /* 0x0003f80001607983 */ /* 0x000f280000300a00 */
[----:B------:R4:W-:Y:S01]  /*a530*/  LDGSTS.E [R202+0x7d400], [R12.64], !P6 ;  /* 0x7d4000000cca7fae */ /* 0x0009e2000f121844 */
[----:B-----5:R-:W-:-:S03]  /*a540*/  IMAD.WIDE R116, R193, 0x4, R102 ;  /* 0x00000004c1747825 */ /* 0x020fc600078e0266 */
[----:B------:R-:W5:Y:S04]  /*a550*/  LDL.LU.64 R102, [R1+0x400] ;  /* 0x0004000001667983 */ /* 0x000f680000300a00 */
[----:B------:R-:W5:Y:S04]  /*a560*/  LDL.LU.64 R100, [R1+0x408] ;  /* 0x0004080001647983 */ /* 0x000f680000300a00 */
[----:B------:R-:W5:Y:S01]  /*a570*/  LDL.LU.64 R104, [R1+0x410] ;  /* 0x0004100001687983 */ /* 0x000f620000300a00 */
[----:B--2---:R-:W-:-:S03]  /*a580*/  IMAD.WIDE R88, R193, 0x4, R98 ;  /* 0x00000004c1587825 */ /* 0x004fc600078e0262 */
[----:B------:R-:W2:Y:S01]  /*a590*/  LDL.LU.64 R98, [R1+0x418] ;  /* 0x0004180001627983 */ /* 0x000ea20000300a00 */
[----:B---3--:R-:W-:-:S03]  /*a5a0*/  IMAD.WIDE R16, R193, 0x4, R92 ;  /* 0x00000004c1107825 */ /* 0x008fc600078e025c */
[----:B------:R-:W3:Y:S01]  /*a5b0*/  LDL.LU.64 R92, [R1+0x420] ;  /* 0x00042000015c7983 */ /* 0x000ee20000300a00 */
[----:B-1----:R-:W-:-:S03]  /*a5c0*/  IMAD.WIDE R14, R193, 0x4, R110 ;  /* 0x00000004c10e7825 */ /* 0x002fc600078e026e */
[----:B------:R-:W3:Y:S01]  /*a5d0*/  LDL.LU.64 R110, [R1+0x430] ;  /* 0x00043000016e7983 */ /* 0x000ee20000300a00 */
[----:B----4-:R-:W-:-:S03]  /*a5e0*/  IMAD.WIDE R12, R193, 0x4, R94 ;  /* 0x00000004c10c7825 */ /* 0x010fc600078e025e */
[----:B------:R-:W4:Y:S01]  /*a5f0*/  LDL.LU.64 R94, [R1+0x440] ;  /* 0x00044000015e7983 */ /* 0x000f220000300a00 */
[C---:B------:R-:W-:Y:S02]  /*a600*/  IADD3 R3, R0.reuse, -0xff, RZ ;  /* 0xffffff0100037810 */ /* 0x040fe40007ffe0ff */
[----:B------:R-:W-:Y:S02]  /*a610*/  IADD3 R2, R0, -0x84, RZ ;  /* 0xffffff7c00027810 */ /* 0x000fe40007ffe0ff */
[----:B------:R-:W-:Y:S02]  /*a620*/  ISETP.GE.U32.AND P2, PT, R3, 0x7ffffe82, PT ;  /* 0x7ffffe820300780c */ /* 0x000fe40003f46070 */
[----:B------:R-:W-:Y:S02]  /*a630*/  ISETP.GE.U32.AND P3, PT, R2, 0x7ffffefd, PT ;  /* 0x7ffffefd0200780c */ /* 0x000fe40003f66070 */
[C---:B------:R-:W-:Y:S02]  /*a640*/  IADD3 R3, R0.reuse, -0x88, RZ ;  /* 0xffffff7800037810 */ /* 0x040fe40007ffe0ff */
[----:B------:R-:W-:-:S02]  /*a650*/  IADD3 R2, R0, -0x8c, RZ ;  /* 0xffffff7400027810 */ /* 0x000fc40007ffe0ff */
[----:B------:R-:W-:Y:S02]  /*a660*/  ISETP.GE.U32.AND P1, PT, R3, 0x7ffffef9, PT ;  /* 0x7ffffef90300780c */ /* 0x000fe40003f26070 */
[----:B------:R-:W-:Y:S02]  /*a670*/  ISETP.GE.U32.AND P4, PT, R2, 0x7ffffef5, PT ;  /* 0x7ffffef50200780c */ /* 0x000fe40003f86070 */
[C---:B------:R-:W-:Y:S01]  /*a680*/  IADD3 R3, R0.reuse, -0x90, RZ ;  /* 0xffffff7000037810 */ /* 0x040fe20007ffe0ff */
[----:B------:R1:W-:Y:S01]  /*a690*/  LDGSTS.E [R202+0x7f000], [R10.64], !P2 ;  /* 0x7f0000000aca7fae */ /* 0x0003e2000d121844 */
[----:B------:R-:W-:Y:S02]  /*a6a0*/  IADD3 R2, R0, -0x94, RZ ;  /* 0xffffff6c00027810 */ /* 0x000fe40007ffe0ff */
[----:B------:R-:W-:Y:S01]  /*a6b0*/  ISETP.GE.U32.AND P5, PT, R3, 0x7ffffef1, PT ;  /* 0x7ffffef10300780c */ /* 0x000fe20003fa6070 */
[----:B------:R5:W-:Y:S01]  /*a6c0*/  LDGSTS.E [R202+0x7f400], [R8.64], !P2 ;  /* 0x7f40000008ca7fae */ /* 0x000be2000d121844 */
[----:B------:R-:W-:-:S02]  /*a6d0*/  ISETP.GE.U32.AND P0, PT, R2, 0x7ffffeed, PT ;  /* 0x7ffffeed0200780c */ /* 0x000fc40003f06070 */
[C---:B------:R-:W-:Y:S01]  /*a6e0*/  IADD3 R3, R0.reuse, -0x98, RZ ;  /* 0xffffff6800037810 */ /* 0x040fe20007ffe0ff */
[----:B------:R1:W-:Y:S01]  /*a6f0*/  LDGSTS.E [R201+0x41800], [R168.64], !P3 ;  /* 0x41800000a8c97fae */ /* 0x0003e2000d921844 */
[----:B------:R-:W-:Y:S02]  /*a700*/  IADD3 R2, R0, -0x9c, RZ ;  /* 0xffffff6400027810 */ /* 0x000fe40007ffe0ff */
[----:B------:R-:W-:Y:S01]  /*a710*/  ISETP.GE.U32.AND P6, PT, R3, 0x7ffffee9, PT ;  /* 0x7ffffee90300780c */ /* 0x000fe20003fc6070 */
[----:B------:R1:W-:Y:S01]  /*a720*/  LDGSTS.E [R201+0x41c00], [R166.64], !P3 ;  /* 0x41c00000a6c97fae */ /* 0x0003e2000d921844 */
[----:B------:R-:W-:Y:S02]  /*a730*/  ISETP.GE.U32.AND P2, PT, R2, 0x7ffffee5, PT ;  /* 0x7ffffee50200780c */ /* 0x000fe40003f46070 */
[C---:B------:R-:W-:Y:S01]  /*a740*/  IADD3 R3, R0.reuse, -0xa0, RZ ;  /* 0xffffff6000037810 */ /* 0x040fe20007ffe0ff */
[----:B------:R1:W-:Y:S01]  /*a750*/  LDGSTS.E [R201+0x43800], [R164.64], !P1 ;  /* 0x43800000a4c97fae */ /* 0x0003e2000c921844 */
[----:B------:R-:W-:-:S02]  /*a760*/  IADD3 R2, R0, -0xa4, RZ ;  /* 0xffffff5c00027810 */ /* 0x000fc40007ffe0ff */
[----:B------:R-:W-:Y:S01]  /*a770*/  ISETP.GE.U32.AND P3, PT, R3, 0x7ffffee1, PT ;  /* 0x7ffffee10300780c */ /* 0x000fe20003f66070 */
[----:B------:R1:W-:Y:S01]  /*a780*/  LDGSTS.E [R201+0x43c00], [R162.64], !P1 ;  /* 0x43c00000a2c97fae */ /* 0x0003e2000c921844 */
[----:B------:R-:W-:Y:S02]  /*a790*/  ISETP.GE.U32.AND P1, PT, R2, 0x7ffffedd, PT ;  /* 0x7ffffedd0200780c */ /* 0x000fe40003f26070 */
[C---:B------:R-:W-:Y:S01]  /*a7a0*/  IADD3 R3, R0.reuse, -0xa8, RZ ;  /* 0xffffff5800037810 */ /* 0x040fe20007ffe0ff */
[----:B------:R1:W-:Y:S01]  /*a7b0*/  LDGSTS.E [R201+0x45800], [R160.64], !P4 ;  /* 0x45800000a0c97fae */ /* 0x0003e2000e121844 */
[----:B------:R-:W-:-:S03]  /*a7c0*/  IADD3 R2, R0, -0xac, RZ ;  /* 0xffffff5400027810 */ /* 0x000fc60007ffe0ff */
[----:B------:R1:W-:Y:S01]  /*a7d0*/  LDGSTS.E [R201+0x45c00], [R154.64], !P4 ;  /* 0x45c000009ac97fae */ /* 0x0003e2000e121844 */
[----:B------:R-:W-:-:S03]  /*a7e0*/  ISETP.GE.U32.AND P4, PT, R3, 0x7ffffed9, PT ;  /* 0x7ffffed90300780c */ /* 0x000fc60003f86070 */
[----:B------:R1:W-:Y:S01]  /*a7f0*/  LDGSTS.E [R201+0x47800], [R152.64], !P5 ;  /* 0x4780000098c97fae */ /* 0x0003e2000e921844 */
[----:B------:R-:W-:-:S03]  /*a800*/  IADD3 R3, R0, -0xb0, RZ ;  /* 0xffffff5000037810 */ /* 0x000fc60007ffe0ff */
[----:B------:R1:W-:Y:S01]  /*a810*/  LDGSTS.E [R201+0x47c00], [R150.64], !P5 ;  /* 0x47c0000096c97fae */ /* 0x0003e2000e921844 */
[----:B------:R-:W-:Y:S01]  /*a820*/  ISETP.GE.U32.AND P5, PT, R2, 0x7ffffed5, PT ;  /* 0x7ffffed50200780c */ /* 0x000fe20003fa6070 */
[C---:B------:R-:W-:Y:S01]  /*a830*/  IMAD.WIDE R90, R193.reuse, 0x4, R90 ;  /* 0x00000004c15a7825 */ /* 0x040fe200078e025a */
[----:B------:R-:W-:Y:S01]  /*a840*/  IADD3 R2, R0, -0xb4, RZ ;  /* 0xffffff4c00027810 */ /* 0x000fe20007ffe0ff */
[----:B------:R1:W-:Y:S02]  /*a850*/  LDGSTS.E [R201+0x49800], [R148.64], !P0 ;  /* 0x4980000094c97fae */ /* 0x0003e4000c121844 */
[----:B------:R-:W-:Y:S02]  /*a860*/  IMAD.WIDE R18, R193, 0x4, R106 ;  /* 0x00000004c1127825 */ /* 0x000fe400078e026a */
[----:B------:R1:W-:Y:S01]  /*a870*/  LDGSTS.E [R201+0x49c00], [R146.64], !P0 ;  /* 0x49c0000092c97fae */ /* 0x0003e2000c121844 */
[----:B------:R-:W-:-:S03]  /*a880*/  ISETP.GE.U32.AND P0, PT, R3, 0x7ffffed1, PT ;  /* 0x7ffffed10300780c */ /* 0x000fc60003f06070 */
[----:B------:R2:W-:Y:S01]  /*a890*/  LDGSTS.E [R201+0x4b800], [R144.64], !P6 ;  /* 0x4b80000090c97fae */ /* 0x0005e2000f121844 */
[----:B------:R-:W-:-:S03]  /*a8a0*/  IADD3 R3, R0, -0xb8, RZ ;  /* 0xffffff4800037810 */ /* 0x000fc60007ffe0ff */
[----:B------:R2:W-:Y:S01]  /*a8b0*/  LDGSTS.E [R201+0x4bc00], [R118.64], !P6 ;  /* 0x4bc0000076c97fae */ /* 0x0005e2000f121844 */
[----:B------:R-:W-:Y:S02]  /*a8c0*/  ISETP.GE.U32.AND P6, PT, R2, 0x7ffffecd, PT ;  /* 0x7ffffecd0200780c */ /* 0x000fe40003fc6070 */
[----:B------:R-:W-:Y:S01]  /*a8d0*/  IADD3 R2, R0, -0xbc, RZ ;  /* 0xffffff4400027810 */ /* 0x000fe20007ffe0ff */
[----:B------:R2:W-:Y:S01]  /*a8e0*/  LDGSTS.E [R201+0x4d800], [R116.64], !P2 ;  /* 0x4d80000074c97fae */ /* 0x0005e2000d121844 */
[----:B-1----:R-:W-:-:S03]  /*a8f0*/  IMAD.WIDE R10, R193, 0x4, R96 ;  /* 0x00000004c10a7825 */ /* 0x002fc600078e0260 */
        /* <DEDUP_REMOVED lines=8> */
[----:B-----5:R-:W-:-:S03]  /*a980*/  IMAD.WIDE R8, R193, 0x4, R102 ;  /* 0x00000004c1087825 */ /* 0x020fc600078e0266 */
[----:B------:R1:W-:Y:S01]  /*a990*/  LDGSTS.E [R201+0x51c00], [R14.64], !P1 ;  /* 0x51c000000ec97fae */ /* 0x0003e2000c921844 */
[----:B------:R-:W-:-:S03]  /*a9a0*/  ISETP.GE.U32.AND P1, PT, R3, 0x7ffffec1, PT ;  /* 0x7ffffec10300780c */ /* 0x000fc60003f26070 */
[----:B------:R-:W5:Y:S04]  /*a9b0*/  LDL.LU.64 R96, [R1+0x448] ;  /* 0x0004480001607983 */ /* 0x000f680000300a00 */
[----:B------:R1:W-:Y:S04]  /*a9c0*/  LDGSTS.E [R201+0x53800], [R12.64], !P4 ;  /* 0x538000000cc97fae */ /* 0x0003e8000e121844 */
[----:B------:R1:W-:Y:S01]  /*a9d0*/  LDGSTS.E [R201+0x53c00], [R10.64], !P4 ;  /* 0x53c000000ac97fae */ /* 0x0003e2000e121844 */
[----:B------:R-:W-:Y:S01]  /*a9e0*/  ISETP.GE.U32.AND P4, PT, R2, 0x7ffffebd, PT ;  /* 0x7ffffebd0200780c */ /* 0x000fe20003f86070 */
[----:B------:R-:W-:-:S02]  /*a9f0*/  IMAD.WIDE R2, R193, 0x4, R100 ;  /* 0x00000004c1027825 */ /* 0x000fc400078e0264 */
[----:B------:R-:W5:Y:S02]  /*aa00*/  LDL.LU.64 R102, [R1+0x450] ;  /* 0x0004500001667983 */ /* 0x000f640000300a00 */
[C---:B------:R-:W-:Y:S02]  /*aa10*/  IMAD.WIDE R240, R193.reuse, 0x4, R104 ;  /* 0x00000004c1f07825 */ /* 0x040fe400078e0268 */
[----:B------:R-:W5:Y:S04]  /*aa20*/  LDL.LU.64 R100, [R1+0x458] ;  /* 0x0004580001647983 */ /* 0x000f680000300a00 */
[----:B------:R-:W5:Y:S04]  /*aa30*/  LDL.LU.64 R106, [R1+0x460] ;  /* 0x00046000016a7983 */ /* 0x000f680000300a00 */
[----:B------:R-:W5:Y:S01]  /*aa40*/  LDL.LU.64 R104, [R1+0x468] ;  /* 0x0004680001687983 */ /* 0x000f620000300a00 */
[----:B--2---:R-:W-:-:S03]  /*aa50*/  IMAD.WIDE R242, R193, 0x4, R98 ;  /* 0x00000004c1f27825 */ /* 0x004fc600078e0262 */
[----:B------:R-:W2:Y:S04]  /*aa60*/  LDL.LU.64 R98, [R1+0x470] ;  /* 0x0004700001627983 */ /* 0x000ea80000300a00 */
[----:B------:R1:W-:Y:S04]  /*aa70*/  LDGSTS.E [R201+0x55800], [R8.64], !P5 ;  /* 0x5580000008c97fae */ /* 0x0003e8000e921844 */
[----:B------:R1:W-:Y:S04]  /*aa80*/  LDGSTS.E [R201+0x55c00], [R2.64], !P5 ;  /* 0x55c0000002c97fae */ /* 0x0003e8000e921844 */
[----:B------:R1:W-:Y:S04]  /*aa90*/  LDGSTS.E [R201+0x57800], [R240.64], !P0 ;  /* 0x57800000f0c97fae */ /* 0x0003e8000c121844 */
[----:B------:R1:W-:Y:S01]  /*aaa0*/  LDGSTS.E [R201+0x57c00], [R242.64], !P0 ;  /* 0x57c00000f2c97fae */ /* 0x0003e2000c121844 */
[----:B---3--:R-:W-:-:S03]  /*aab0*/  IMAD.WIDE R248, R193, 0x4, R92 ;  /* 0x00000004c1f87825 */ /* 0x008fc600078e025c */
[----:B------:R-:W3:Y:S01]  /*aac0*/  LDL.LU.64 R92, [R1+0x478] ;  /* 0x00047800015c7983 */ /* 0x000ee20000300a00 */
[----:B------:R-:W-:-:S03]  /*aad0*/  IMAD.WIDE R250, R193, 0x4, R110 ;  /* 0x00000004c1fa7825 */ /* 0x000fc600078e026e */
[----:B------:R1:W-:Y:S04]  /*aae0*/  LDGSTS.E [R201+0x59800], [R248.64], !P6 ;  /* 0x59800000f8c97fae */ /* 0x0003e8000f121844 */
[----:B------:R1:W-:Y:S01]  /*aaf0*/  LDGSTS.E [R201+0x59c00], [R250.64], !P6 ;  /* 0x59c00000fac97fae */ /* 0x0003e2000f121844 */
[----:B----4-:R-:W-:-:S03]  /*ab00*/  IMAD.WIDE R84, R193, 0x4, R94 ;  /* 0x00000004c1547825 */ /* 0x010fc600078e025e */
[----:B------:R-:W3:Y:S04]  /*ab10*/  LDL.LU.64 R94, [R1+0x498] ;  /* 0x00049800015e7983 */ /* 0x000ee80000300a00 */
[----:B------:R-:W3:Y:S04]  /*ab20*/  LDL.LU.64 R110, [R1+0x4b0] ;  /* 0x0004b000016e7983 */ /* 0x000ee80000300a00 */
[----:B------:R1:W-:Y:S04]  /*ab30*/  STL.64 [R1], R84 ;  /* 0x0000005401007387 */ /* 0x0003e80000100a00 */
[----:B------:R1:W-:Y:S01]  /*ab40*/  LDGSTS.E [R201+0x5b800], [R84.64], !P2 ;  /* 0x5b80000054c97fae */ /* 0x0003e2000d121844 */
[----:B-----5:R-:W-:-:S05]  /*ab50*/  IMAD.WIDE R82, R193, 0x4, R96 ;  /* 0x00000004c1527825 */ /* 0x020fca00078e0260 */
[----:B------:R5:W-:Y:S04]  /*ab60*/  STL.64 [R1+0x8], R82 ;  /* 0x0000085201007387 */ /* 0x000be80000100a00 */
[----:B------:R5:W-:Y:S01]  /*ab70*/  LDGSTS.E [R201+0x5bc00], [R82.64], !P2 ;  /* 0x5bc0000052c97fae */ /* 0x000be2000d121844 */
[----:B------:R-:W-:-:S03]  /*ab80*/  IMAD.WIDE R102, R193, 0x4, R102 ;  /* 0x00000004c1667825 */ /* 0x000fc600078e0266 */
[----:B------:R-:W4:Y:S01]  /*ab90*/  LDL.LU.64 R96, [R1+0x578] ;  /* 0x0005780001607983 */ /* 0x000f220000300a00 */
[----:B------:R-:W-:-:S03]  /*aba0*/  IMAD.WIDE R86, R193, 0x4, R100 ;  /* 0x00000004c1567825 */ /* 0x000fc600078e0264 */
[----:B------:R2:W-:Y:S01]  /*abb0*/  LDGSTS.E [R201+0x5d800], [R102.64], !P3 ;  /* 0x5d80000066c97fae */ /* 0x0005e2000d921844 */
[----:B-1----:R-:W-:-:S03]  /*abc0*/  IMAD.WIDE R84, R193, 0x4, R106 ;  /* 0x00000004c1547825 */ /* 0x002fc600078e026a */
[----:B------:R-:W4:Y:S01]  /*abd0*/  LDL.LU.64 R100, [R1+0x570] ;  /* 0x0005700001647983 */ /* 0x000f220000300a00 */
[----:B-----5:R-:W-:-:S03]  /*abe0*/  IMAD.WIDE R82, R193, 0x4, R104 ;  /* 0x00000004c1527825 */ /* 0x020fc600078e0268 */
[----:B------:R1:W-:Y:S04]  /*abf0*/  STL.64 [R1+0x40], R102 ;  /* 0x0000406601007387 */ /* 0x0003e80000100a00 */
[----:B------:R3:W-:Y:S04]  /*ac00*/  STL.64 [R1+0x48], R86 ;  /* 0x0000485601007387 */ /* 0x0007e80000100a00 */
[----:B------:R5:W-:Y:S04]  /*ac10*/  STL.64 [R1+0x80], R84 ;  /* 0x0000805401007387 */ /* 0x000be80000100a00 */
[----:B------:R-:W4:Y:S04]  /*ac20*/  LDL.LU.64 R106, [R1+0x568] ;  /* 0x00056800016a7983 */ /* 0x000f280000300a00 */
[----:B------:R3:W-:Y:S01]  /*ac30*/  STL.64 [R1+0x88], R82 ;  /* 0x0000885201007387 */ /* 0x0007e20000100a00 */
[----:B--2---:R-:W-:-:S03]  /*ac40*/  IMAD.WIDE R98, R193, 0x4, R98 ;  /* 0x00000004c1627825 */ /* 0x004fc600078e0262 */
[----:B-1----:R-:W2:Y:S04]  /*ac50*/  LDL.LU.64 R102, [R1+0x560] ;  /* 0x0005600001667983 */ /* 0x002ea80000300a00 */
[----:B------:R3:W-:Y:S04]  /*ac60*/  LDGSTS.E [R201+0x5dc00], [R86.64], !P3 ;  /* 0x5dc0000056c97fae */ /* 0x0007e8000d921844 */
[----:B------:R5:W-:Y:S01]  /*ac70*/  LDGSTS.E [R201+0x5f800], [R84.64], !P1 ;  /* 0x5f80000054c97fae */ /* 0x000be2000c921844 */
[C---:B------:R-:W-:Y:S02]  /*ac80*/  IADD3 R81, R0.reuse, -0xc8, RZ ;  /* 0xffffff3800517810 */ /* 0x040fe40007ffe0ff */
[----:B------:R-:W-:Y:S01]  /*ac90*/  IADD3 R80, R0, -0xcc, RZ ;  /* 0xffffff3400507810 */ /* 0x000fe20007ffe0ff */
[----:B------:R1:W-:Y:S01]  /*aca0*/  LDGSTS.E [R201+0x5fc00], [R82.64], !P1 ;  /* 0x5fc0000052c97fae */ /* 0x0003e2000c921844 */
[----:B---3--:R-:W-:-:S04]  /*acb0*/  IMAD.WIDE R86, R193, 0x4, R92 ;  /* 0x00000004c1567825 */ /* 0x008fc800078e025c */
[----:B-----5:R-:W-:Y:S01]  /*acc0*/  IMAD.WIDE R84, R193, 0x4, R94 ;  /* 0x00000004c1547825 */ /* 0x020fe200078e025e */
[----:B------:R-:W3:Y:S04]  /*acd0*/  LDL.LU.64 R92, [R1+0x558] ;  /* 0x00055800015c7983 */ /* 0x000ee80000300a00 */
[----:B------:R5:W-:Y:S04]  /*ace0*/  STL.64 [R1+0xc0], R98 ;  /* 0x0000c06201007387 */ /* 0x000be80000100a00 */
[----:B------:R4:W-:Y:S04]  /*acf0*/  STL.64 [R1+0xc8], R86 ;  /* 0x0000c85601007387 */ /* 0x0009e80000100a00 */
[----:B------:R-:W3:Y:S01]  /*ad00*/  LDL.LU.64 R94, [R1+0x550] ;  /* 0x00055000015e7983 */ /* 0x000ee20000300a00 */
[----:B------:R-:W-:Y:S01]  /*ad10*/  ISETP.GE.U32.AND P5, PT, R81, 0x7ffffeb9, PT ;  /* 0x7ffffeb95100780c */ /* 0x000fe20003fa6070 */
[C---:B-1----:R-:W-:Y:S01]  /*ad20*/  IMAD.WIDE R82, R193.reuse, 0x4, R110 ;  /* 0x00000004c1527825 */ /* 0x042fe200078e026e */
[----:B------:R-:W-:Y:S01]  /*ad30*/  ISETP.GE.U32.AND P0, PT, R80, 0x7ffffeb5, PT ;  /* 0x7ffffeb55000780c */ /* 0x000fe20003f06070 */
[----:B------:R1:W-:Y:S04]  /*ad40*/  STL.64 [R1+0x140], R84 ;  /* 0x0001405401007387 */ /* 0x0003e80000100a00 */
[----:B------:R-:W3:Y:S04]  /*ad50*/  LDL.LU.64 R112, [R1+0x548] ;  /* 0x0005480001707983 */ /* 0x000ee80000300a00 */
[----:B------:R2:W-:Y:S04]  /*ad60*/  STL.64 [R1+0x148], R82 ;  /* 0x0001485201007387 */ /* 0x0005e80000100a00 */
[----:B------:R5:W-:Y:S04]  /*ad70*/  LDGSTS.E [R201+0x61800], [R98.64], !P4 ;  /* 0x6180000062c97fae */ /* 0x000be8000e121844 */
[----:B------:R-:W3:Y:S04]  /*ad80*/  LDL.LU.64 R108, [R1+0x540] ;  /* 0x00054000016c7983 */ /* 0x000ee80000300a00 */
[----:B------:R1:W-:Y:S04]  /*ad90*/  LDGSTS.E [R201+0x61c00], [R86.64], !P4 ;  /* 0x61c0000056c97fae */ /* 0x0003e8000e121844 */
[----:B------:R1:W-:Y:S04]  /*ada0*/  LDGSTS.E [R201+0x63800], [R84.64], !P5 ;  /* 0x6380000054c97fae */ /* 0x0003e8000e921844 */
[----:B-----5:R-:W5:Y:S04]  /*adb0*/  LDL.LU.64 R98, [R1+0x538] ;  /* 0x0005380001627983 */ /* 0x020f680000300a00 */
[----:B------:R2:W-:Y:S04]  /*adc0*/  LDGSTS.E [R201+0x63c00], [R82.64], !P5 ;  /* 0x63c0000052c97fae */ /* 0x0005e8000e921844 */
[----:B------:R-:W5:Y:S01]  /*add0*/  LDL.LU.64 R104, [R1+0x530] ;  /* 0x0005300001687983 */ /* 0x000f620000300a00 */
[----:B----4-:R-:W-:-:S05]  /*ade0*/  IMAD.WIDE R96, R193, 0x4, R96 ;  /* 0x00000004c1607825 */ /* 0x010fca00078e0260 */
[----:B------:R4:W-:Y:S01]  /*adf0*/  STL.64 [R1+0x150], R96 ;  /* 0x0001506001007387 */ /* 0x0009e20000100a00 */
[----:B-1----:R-:W-:-:S03]  /*ae00*/  IMAD.WIDE R86, R193, 0x4, R100 ;  /* 0x00000004c1567825 */ /* 0x002fc600078e0264 */
[----:B------:R-:W5:Y:S04]  /*ae10*/  LDL.LU.64 R110, [R1+0x528] ;  /* 0x00052800016e7983 */ /* 0x000f680000300a00 */
[----:B------:R-:W5:Y:S04]  /*ae20*/  LDL.LU.64 R100, [R1+0x520] ;  /* 0x0005200001647983 */ /* 0x000f680000300a00 */
[----:B------:R1:W-:Y:S04]  /*ae30*/  STL.64 [R1+0x158], R86 ;  /* 0x0001585601007387 */ /* 0x0003e80000100a00 */
[----:B------:R4:W-:Y:S01]  /*ae40*/  LDGSTS.E [R201+0x65800], [R96.64], !P0 ;  /* 0x6580000060c97fae */ /* 0x0009e2000c121844 */
[----:B------:R-:W-:-:S03]  /*ae50*/  IMAD.WIDE R84, R193, 0x4, R106 ;  /* 0x00000004c1547825 */ /* 0x000fc600078e026a */
[----:B------:R1:W-:Y:S01]  /*ae60*/  LDGSTS.E [R201+0x65c00], [R86.64], !P0 ;  /* 0x65c0000056c97fae */ /* 0x0003e2000c121844 */
[----:B--2---:R-:W-:-:S03]  /*ae70*/  IMAD.WIDE R82, R193, 0x4, R102 ;  /* 0x00000004c1527825 */ /* 0x004fc600078e0266 */
[----:B------:R2:W-:Y:S04]  /*ae80*/  STL.64 [R1+0x180], R84 ;  /* 0x0001805401007387 */ /* 0x0005e80000100a00 */
[----:B------:R1:W-:Y:S04]  /*ae90*/  STL.64 [R1+0x188], R82 ;  /* 0x0001885201007387 */ /* 0x0003e80000100a00 */
[----:B----4-:R-:W4:Y:S04]  /*aea0*/  LDL.LU.64 R96, [R1+0x518] ;  /* 0x0005180001607983 */ /* 0x010f280000300a00 */
[----:B------:R-:W4:Y:S01]  /*aeb0*/  LDL.LU.64 R102, [R1+0x510] ;  /* 0x0005100001667983 */ /* 0x000f220000300a00 */
[----:B---3--:R-:W-:-:S03]  /*aec0*/  IMAD.WIDE R106, R193, 0x4, R92 ;  /* 0x00000004c16a7825 */ /* 0x008fc600078e025c */
[----:B------:R-:W3:Y:S01]  /*aed0*/  LDL.LU.64 R92, [R1+0x508] ;  /* 0x00050800015c7983 */ /* 0x000ee20000300a00 */
[----:B-1----:R-:W-:-:S03]  /*aee0*/  IMAD.WIDE R86, R193, 0x4, R94 ;  /* 0x00000004c1567825 */ /* 0x002fc600078e025e */
[----:B------:R-:W3:Y:S01]  /*aef0*/  LDL.LU.64 R94, [R1+0x500] ;  /* 0x00050000015e7983 */ /* 0x000ee20000300a00 */
[C---:B------:R-:W-:Y:S02]  /*af00*/  IADD3 R81, R0.reuse, -0xd0, RZ ;  /* 0xffffff3000517810 */ /* 0x040fe40007ffe0ff */
[C---:B------:R-:W-:Y:S02]  /*af10*/  IADD3 R80, R0.reuse, -0xd4, RZ ;  /* 0xffffff2c00507810 */ /* 0x040fe40007ffe0ff */
[----:B------:R-:W-:Y:S02]  /*af20*/  ISETP.GE.U32.AND P6, PT, R81, 0x7ffffeb1, PT ;  /* 0x7ffffeb15100780c */ /* 0x000fe40003fc6070 */
[----:B------:R-:W-:Y:S02]  /*af30*/  IADD3 R81, R0, -0xd8, RZ ;  /* 0xffffff2800517810 */ /* 0x000fe40007ffe0ff */
[----:B------:R-:W-:Y:S02]  /*af40*/  ISETP.GE.U32.AND P2, PT, R80, 0x7ffffead, PT ;  /* 0x7ffffead5000780c */ /* 0x000fe40003f46070 */
[----:B------:R-:W-:-:S02]  /*af50*/  IADD3 R80, R0, -0xdc, RZ ;  /* 0xffffff2400507810 */ /* 0x000fc40007ffe0ff */
[----:B------:R-:W-:Y:S02]  /*af60*/  ISETP.GE.U32.AND P3, PT, R81, 0x7ffffea9, PT ;  /* 0x7ffffea95100780c */ /* 0x000fe40003f66070 */
[----:B------:R-:W-:Y:S02]  /*af70*/  IADD3 R81, R0, -0xe0, RZ ;  /* 0xffffff2000517810 */ /* 0x000fe40007ffe0ff */
[----:B------:R-:W-:Y:S01]  /*af80*/  ISETP.GE.U32.AND P1, PT, R80, 0x7ffffea5, PT ;  /* 0x7ffffea55000780c */ /* 0x000fe20003f26070 */
[----:B------:R2:W-:Y:S01]  /*af90*/  LDGSTS.E [R201+0x67800], [R84.64], !P6 ;  /* 0x6780000054c97fae */ /* 0x0005e2000f121844 */
[----:B------:R-:W-:Y:S02]  /*afa0*/  IADD3 R80, R0, -0xe4, RZ ;  /* 0xffffff1c00507810 */ /* 0x000fe40007ffe0ff */
[----:B------:R-:W-:Y:S01]  /*afb0*/  ISETP.GE.U32.AND P4, PT, R81, 0x7ffffea1, PT ;  /* 0x7ffffea15100780c */ /* 0x000fe20003f86070 */
[----:B------:R1:W-:Y:S01]  /*afc0*/  LDGSTS.E [R201+0x67c00], [R82.64], !P6 ;  /* 0x67c0000052c97fae */ /* 0x0003e2000f121844 */
[----:B------:R-:W-:-:S02]  /*afd0*/  ISETP.GE.U32.AND P5, PT, R80, 0x7ffffe9d, PT ;  /* 0x7ffffe9d5000780c */ /* 0x000fc40003fa6070 */
[C---:B------:R-:W-:Y:S01]  /*afe0*/  IADD3 R81, R0.reuse, -0xe8, RZ ;  /* 0xffffff1800517810 */ /* 0x040fe20007ffe0ff */
[----:B------:R-:W-:Y:S01]  /*aff0*/  STL.64 [R1+0x1c0], R106 ;  /* 0x0001c06a01007387 */ /* 0x000fe20000100a00 */
[----:B------:R-:W-:Y:S01]  /*b000*/  IADD3 R80, R0, -0xec, RZ ;  /* 0xffffff1400507810 */ /* 0x000fe20007ffe0ff */
[C---:B--2---:R-:W-:Y:S02]  /*b010*/  IMAD.WIDE R84, R193.reuse, 0x4, R112 ;  /* 0x00000004c1547825 */ /* 0x044fe400078e0270 */
[----:B------:R2:W-:Y:S02]  /*b020*/  LDGSTS.E [R201+0x69800], [R106.64], !P2 ;  /* 0x698000006ac97fae */ /* 0x0005e4000d121844 */
[----:B-1----:R-:W-:Y:S02]  /*b030*/  IMAD.WIDE R82, R193, 0x4, R108 ;  /* 0x00000004c1527825 */ /* 0x002fe400078e026c */
[----:B------:R1:W-:Y:S01]  /*b040*/  STL.64 [R1+0x1c8], R86 ;  /* 0x0001c85601007387 */ /* 0x0003e20000100a00 */
[----:B------:R-:W-:Y:S01]  /*b050*/  ISETP.GE.U32.AND P0, PT, R81, 0x7ffffe99, PT ;  /* 0x7ffffe995100780c */ /* 0x000fe20003f06070 */
[----:B-----5:R-:W-:-:S02]  /*b060*/  IMAD.WIDE R98, R193, 0x4, R98 ;  /* 0x00000004c1627825 */ /* 0x020fc400078e0262 */
[----:B------:R1:W-:Y:S01]  /*b070*/  LDGSTS.E [R201+0x69c00], [R86.64], !P2 ;  /* 0x69c0000056c97fae */ /* 0x0003e2000d121844 */
[----:B------:R-:W-:Y:S02]  /*b080*/  ISETP.GE.U32.AND P6, PT, R80, 0x7ffffe95, PT ;  /* 0x7ffffe955000780c */ /* 0x000fe40003fc6070 */
[C---:B------:R-:W-:Y:S01]  /*b090*/  IADD3 R81, R0.reuse, -0xf0, RZ ;  /* 0xffffff1000517810 */ /* 0x040fe20007ffe0ff */
[----:B------:R5:W-:Y:S01]  /*b0a0*/  STL.64 [R1+0x200], R84 ;  /* 0x0002005401007387 */ /* 0x000be20000100a00 */
[----:B------:R-:W-:-:S03]  /*b0b0*/  IADD3 R80, R0, -0xf4, RZ ;  /* 0xffffff0c00507810 */ /* 0x000fc60007ffe0ff */
[----:B------:R5:W-:Y:S01]  /*b0c0*/  LDGSTS.E [R201+0x6b800], [R84.64], !P3 ;  /* 0x6b80000054c97fae */ /* 0x000be2000d921844 */
[----:B-1----:R-:W-:-:S03]  /*b0d0*/  IMAD.WIDE R86, R193, 0x4, R104 ;  /* 0x00000004c1567825 */ /* 0x002fc600078e0268 */
[----:B------:R1:W-:Y:S04]  /*b0e0*/  STL.64 [R1+0x208], R82 ;  /* 0x0002085201007387 */ /* 0x0003e80000100a00 */
[----:B------:R1:W-:Y:S01]  /*b0f0*/  LDGSTS.E [R201+0x6bc00], [R82.64], !P3 ;  /* 0x6bc0000052c97fae */ /* 0x0003e2000d921844 */
[----:B------:R-:W-:Y:S02]  /*b100*/  ISETP.GE.U32.AND P2, PT, R81, 0x7ffffe91, PT ;  /* 0x7ffffe915100780c */ /* 0x000fe40003f46070 */
[----:B------:R-:W-:Y:S01]  /*b110*/  ISETP.GE.U32.AND P3, PT, R80, 0x7ffffe8d, PT ;  /* 0x7ffffe8d5000780c */ /* 0x000fe20003f66070 */
[----:B------:R-:W-:Y:S01]  /*b120*/  STL.64 [R1+0x240], R98 ;  /* 0x0002406201007387 */ /* 0x000fe20000100a00 */
[----:B------:R-:W-:-:S03]  /*b130*/  IADD3 R81, R0, -0xf8, RZ ;  /* 0xffffff0800517810 */ /* 0x000fc60007ffe0ff */
[----:B------:R1:W-:Y:S01]  /*b140*/  LDGSTS.E [R201+0x6d800], [R98.64], !P1 ;  /* 0x6d80000062c97fae */ /* 0x0003e2000c921844 */
[----:B------:R-:W-:-:S03]  /*b150*/  IADD3 R80, R0, -0xfc, RZ ;  /* 0xffffff0400507810 */ /* 0x000fc60007ffe0ff */
[----:B------:R4:W-:Y:S04]  /*b160*/  STL.64 [R1+0x248], R86 ;  /* 0x0002485601007387 */ /* 0x0009e80000100a00 */
[----:B------:R4:W-:Y:S01]  /*b170*/  LDGSTS.E [R201+0x6dc00], [R86.64], !P1 ;  /* 0x6dc0000056c97fae */ /* 0x0009e2000c921844 */
[----:B------:R-:W-:Y:S01]  /*b180*/  ISETP.GE.U32.AND P1, PT, R81, 0x7ffffe89, PT ;  /* 0x7ffffe895100780c */ /* 0x000fe20003f26070 */
[----:B-----5:R-:W-:-:S04]  /*b190*/  IMAD.WIDE R84, R193, 0x4, R110 ;  /* 0x00000004c1547825 */ /* 0x020fc800078e026e */
[----:B-1----:R-:W-:Y:S01]  /*b1a0*/  IMAD.WIDE R82, R193, 0x4, R100 ;  /* 0x00000004c1527825 */ /* 0x002fe200078e0264 */
[----:B------:R1:W-:Y:S04]  /*b1b0*/  STL.64 [R1+0x280], R84 ;  /* 0x0002805401007387 */ /* 0x0003e80000100a00 */
[----:B------:R1:W-:Y:S04]  /*b1c0*/  LDGSTS.E [R201+0x6f800], [R84.64], !P4 ;  /* 0x6f80000054c97fae */ /* 0x0003e8000e121844 */
[----:B------:R3:W-:Y:S04]  /*b1d0*/  STL.64 [R1+0x288], R82 ;  /* 0x0002885201007387 */ /* 0x0007e80000100a00 */
[----:B------:R-:W5:Y:S04]  /*b1e0*/  LDL.LU.64 R108, [R1+0x4f8] ;  /* 0x0004f800016c7983 */ /* 0x000f680000300a00 */
[----:B------:R3:W-:Y:S01]  /*b1f0*/  LDGSTS.E [R201+0x6fc00], [R82.64], !P4 ;  /* 0x6fc0000052c97fae */ /* 0x0007e2000e121844 */
[----:B------:R-:W-:-:S03]  /*b200*/  ISETP.GE.U32.AND P4, PT, R80, 0x7ffffe85, PT ;  /* 0x7ffffe855000780c */ /* 0x000fc60003f86070 */
[----:B------:R-:W5:Y:S04]  /*b210*/  LDL.LU.64 R104, [R1+0x4e8] ;  /* 0x0004e80001687983 */ /* 0x000f680000300a00 */
[----:B------:R-:W5:Y:S01]  /*b220*/  LDL.LU.64 R100, [R1+0x4d8] ;  /* 0x0004d80001647983 */ /* 0x000f620000300a00 */
[----:B----4-:R-:W-:-:S04]  /*b230*/  IMAD.WIDE R86, R193, 0x4, R96 ;  /* 0x00000004c1567825 */ /* 0x010fc800078e0260 */
[----:B-1----:R-:W-:Y:S01]  /*b240*/  IMAD.WIDE R84, R193, 0x4, R102 ;  /* 0x00000004c1547825 */ /* 0x002fe200078e0266 */
[----:B------:R-:W-:Y:S04]  /*b250*/  STL.64 [R1+0x2c0], R86 ;  /* 0x0002c05601007387 */ /* 0x000fe80000100a00 */
[----:B------:R-:W-:Y:S04]  /*b260*/  STL.64 [R1+0x2c8], R84 ;  /* 0x0002c85401007387 */ /* 0x000fe80000100a00 */
[----:B------:R-:W4:Y:S01]  /*b270*/  LDL.LU.64 R96, [R1+0x4c8] ;  /* 0x0004c80001607983 */ /* 0x000f220000300a00 */
[----:B------:R-:W-:Y:S01]  /*b280*/  IMAD.MOV.U32 R198, RZ, RZ, c[0x0][0x18c] ;  /* 0x00006300ffc67624 */ /* 0x000fe200078e00ff */
[----:B------:R-:W-:-:S02]  /*b290*/  IADD3 R0, R0, -0x100, RZ ;  /* 0xffffff0000007810 */ /* 0x000fc40007ffe0ff */
[----:B------:R1:W-:Y:S01]  /*b2a0*/  LDGSTS.E [R201+0x71800], [R86.64], !P5 ;  /* 0x7180000056c97fae */ /* 0x0003e2000e921844 */
[----:B---3--:R-:W-:-:S03]  /*b2b0*/  IMAD.WIDE R82, R193, 0x4, R92 ;  /* 0x00000004c1527825 */ /* 0x008fc600078e025c */
[----:B------:R3:W-:Y:S04]  /*b2c0*/  LDGSTS.E [R201+0x71c00], [R84.64], !P5 ;  /* 0x71c0000054c97fae */ /* 0x0007e8000e921844 */
[----:B------:R-:W3:Y:S01]  /*b2d0*/  LDL.LU.64 R92, [R1+0x4b8] ;  /* 0x0004b800015c7983 */ /* 0x000ee20000300a00 */
[----:B------:R-:W-:-:S03]  /*b2e0*/  IMAD.WIDE R80, R193, 0x4, R94 ;  /* 0x00000004c1507825 */ /* 0x000fc600078e025e */
[----:B------:R-:W-:Y:S04]  /*b2f0*/  STL.64 [R1+0x300], R82 ;  /* 0x0003005201007387 */ /* 0x000fe80000100a00 */
[----:B------:R1:W-:Y:S04]  /*b300*/  STL.64 [R1+0x308], R80 ;  /* 0x0003085001007387 */ /* 0x0003e80000100a00 */
[----:B------:R-:W3:Y:S04]  /*b310*/  LDL.LU.64 R114, [R1+0x4a0] ;  /* 0x0004a00001727983 */ /* 0x000ee80000300a00 */
[----:B--2---:R-:W2:Y:S04]  /*b320*/  LDL.LU.64 R106, [R1+0x4f0] ;  /* 0x0004f000016a7983 */ /* 0x004ea80000300a00 */
[----:B------:R-:W2:Y:S04]  /*b330*/  LDL.LU.64 R102, [R1+0x4e0] ;  /* 0x0004e00001667983 */ /* 0x000ea80000300a00 */
[----:B------:R-:W2:Y:S04]  /*b340*/  LDL.LU.64 R98, [R1+0x4d0] ;  /* 0x0004d00001627983 */ /* 0x000ea80000300a00 */
[----:B------:R-:W2:Y:S04]  /*b350*/  LDL.LU.64 R94, [R1+0x4c0] ;  /* 0x0004c000015e7983 */ /* 0x000ea80000300a00 */
[----:B------:R-:W2:Y:S04]  /*b360*/  LDL.LU.64 R112, [R1+0x4a8] ;  /* 0x0004a80001707983 */ /* 0x000ea80000300a00 */
[----:B------:R-:W2:Y:S01]  /*b370*/  LDL.LU.64 R110, [R1+0x488] ;  /* 0x00048800016e7983 */ /* 0x000ea20000300a00 */
[----:B------:R-:W-:-:S03]  /*b380*/  IMAD.SHL.U32 R198, R198, 0x80, RZ ;  /* 0x00000080c6c67824 */ /* 0x000fc600078e00ff */
[----:B------:R1:W-:Y:S01]  /*b390*/  LDGSTS.E [R201+0x73800], [R82.64], !P0 ;  /* 0x7380000052c97fae */ /* 0x0003e2000c121844 */
[----:B------:R-:W-:-:S03]  /*b3a0*/  IMAD.WIDE R4, R198, 0x4, R4 ;  /* 0x00000004c6047825 */ /* 0x000fc600078e0204 */
[----:B------:R1:W-:Y:S01]  /*b3b0*/  LDGSTS.E [R201+0x73c00], [R80.64], !P0 ;  /* 0x73c0000050c97fae */ /* 0x0003e2000c121844 */
[----:B------:R-:W-:Y:S01]  /*b3c0*/  ISETP.GE.U32.AND P0, PT, R0, 0x7ffffe81, PT ;  /* 0x7ffffe810000780c */ /* 0x000fe20003f06070 */
[----:B------:R-:W-:Y:S01]  /*b3d0*/  IMAD.WIDE R6, R198, 0x4, R6 ;  /* 0x00000004c6067825 */ /* 0x000fe200078e0206 */
[----:B------:R-:W-:Y:S01]  /*b3e0*/  ISETP.NE.U32.AND P5, PT, R192, RZ, PT ;  /* 0x000000ffc000720c */ /* 0x000fe20003fa5070 */
[----:B------:R-:W-:Y:S02]  /*b3f0*/  STL.64 [R1+0x510], R4 ;  /* 0x0005100401007387 */ /* 0x000fe40000100a00 */
[----:B------:R-:W-:Y:S02]  /*b400*/  IMAD.WIDE R20, R198, 0x4, R20 ;  /* 0x00000004c6147825 */ /* 0x000fe400078e0214 */
[----:B------:R-:W-:Y:S01]  /*b410*/  STL.64 [R1+0x530], R6 ;  /* 0x0005300601007387 */ /* 0x000fe20000100a00 */
[C---:B------:R-:W-:Y:S02]  /*b420*/  IADD3 R0, R205.reuse, 0x100000, RZ ;  /* 0x00100000cd007810 */ /* 0x040fe40007ffe0ff */
[----:B-1----:R-:W-:-:S02]  /*b430*/  IADD3 R81, R205, 0x100000, RZ ;  /* 0x00100000cd517810 */ /* 0x002fc40007ffe0ff */
[----:B------:R-:W-:Y:S01]  /*b440*/  IADD3 R80, R205, 0x100000, RZ ;  /* 0x00100000cd507810 */ /* 0x000fe20007ffe0ff */
[----:B-----5:R-:W-:-:S05]  /*b450*/  IMAD.WIDE R108, R193, 0x4, R108 ;  /* 0x00000004c16c7825 */ /* 0x020fca00078e026c */
[----:B------:R1:W-:Y:S01]  /*b460*/  LDGSTS.E [R201+0x75800], [R108.64], !P6 ;  /* 0x758000006cc97fae */ /* 0x0003e2000f121844 */
[----:B------:R-:W-:-:S04]  /*b470*/  IMAD.WIDE R104, R193, 0x4, R104 ;  /* 0x00000004c1687825 */ /* 0x000fc800078e0268 */
[C---:B------:R-:W-:Y:S01]  /*b480*/  IMAD.WIDE R100, R193.reuse, 0x4, R100 ;  /* 0x00000004c1647825 */ /* 0x040fe200078e0264 */
[----:B------:R1:W-:Y:S04]  /*b490*/  STL.64 [R1+0x340], R108 ;  /* 0x0003406c01007387 */ /* 0x0003e80000100a00 */
[----:B------:R-:W-:Y:S04]  /*b4a0*/  STL.64 [R1+0x550], R20 ;  /* 0x0005501401007387 */ /* 0x000fe80000100a00 */
[----:B------:R-:W-:Y:S01]  /*b4b0*/  STL.64 [R1+0x398], R104 ;  /* 0x0003986801007387 */ /* 0x000fe20000100a00 */
[----:B----4-:R-:W-:-:S03]  /*b4c0*/  IMAD.WIDE R96, R193, 0x4, R96 ;  /* 0x00000004c1607825 */ /* 0x010fc600078e0260 */
[----:B------:R-:W-:Y:S04]  /*b4d0*/  STL.64 [R1+0x3c0], R100 ;  /* 0x0003c06401007387 */ /* 0x000fe80000100a00 */
[----:B------:R-:W-:Y:S01]  /*b4e0*/  STL.64 [R1+0x400], R96 ;  /* 0x0004006001007387 */ /* 0x000fe20000100a00 */
[----:B------:R-:W-:-:S05]  /*b4f0*/  IMAD.MOV.U32 R252, RZ, RZ, 0x7f ;  /* 0x0000007ffffc7424 */ /* 0x000fca00078e00ff */
[----:B------:R-:W-:Y:S01]  /*b500*/  IADD3 R252, R252, c[0x0][0x180], RZ ;  /* 0x00006000fcfc7a10 */ /* 0x000fe20007ffe0ff */
[----:B-1----:R-:W-:Y:S01]  /*b510*/  CS2R R108, SRZ ;  /* 0x00000000006c7805 */ /* 0x002fe2000001ff00 */
[----:B------:R-:W-:Y:S01]  /*b520*/  CS2R R120, SRZ ;  /* 0x0000000000787805 */ /* 0x000fe2000001ff00 */
        /* <DEDUP_REMOVED lines=15> */
[----:B---3--:R-:W-:-:S05]  /*b620*/  IMAD.WIDE R92, R193, 0x4, R92 ;  /* 0x00000004c15c7825 */ /* 0x008fca00078e025c */
[----:B------:R-:W-:Y:S01]  /*b630*/  STL.64 [R1+0x440], R92 ;  /* 0x0004405c01007387 */ /* 0x000fe20000100a00 */
[----:B--2---:R-:W-:-:S04]  /*b640*/  IMAD.WIDE R106, R193, 0x4, R106 ;  /* 0x00000004c16a7825 */ /* 0x004fc800078e026a */
[C---:B------:R-:W-:Y:S01]  /*b650*/  IMAD.WIDE R102, R193.reuse, 0x4, R102 ;  /* 0x00000004c1667825 */ /* 0x040fe200078e0266 */
[----:B------:R1:W-:Y:S03]  /*b660*/  LDGSTS.E [R201+0x75c00], [R106.64], !P6 ;  /* 0x75c000006ac97fae */ /* 0x0003e6000f121844 */
        /* <DEDUP_REMOVED lines=8> */
[----:B------:R-:W-:Y:S01]  /*b6f0*/  IMAD.WIDE R82, R193, 0x4, R110 ;  /* 0x00000004c1527825 */ /* 0x000fe200078e026e */
[----:B------:R1:W-:Y:S04]  /*b700*/  LDGSTS.E [R201+0x7b800], [R96.64], !P1 ;  /* 0x7b80000060c97fae */ /* 0x0003e8000c921844 */
[----:B------:R1:W-:Y:S04]  /*b710*/  LDGSTS.E [R201+0x7bc00], [R94.64], !P1 ;  /* 0x7bc000005ec97fae */ /* 0x0003e8000c921844 */
[----:B------:R1:W-:Y:S04]  /*b720*/  LDGSTS.E [R201+0x7d800], [R92.64], !P4 ;  /* 0x7d8000005cc97fae */ /* 0x0003e8000e121844 */
[----:B------:R1:W-:Y:S04]  /*b730*/  LDGSTS.E [R201+0x7dc00], [R86.64], !P4 ;  /* 0x7dc0000056c97fae */ /* 0x0003e8000e121844 */
[----:B------:R1:W-:Y:S04]  /*b740*/  LDGSTS.E [R201+0x7f800], [R84.64], !P0 ;  /* 0x7f80000054c97fae */ /* 0x0003e8000c121844 */
[----:B------:R1:W-:Y:S04]  /*b750*/  LDGSTS.E [R201+0x7fc00], [R82.64], !P0 ;  /* 0x7fc0000052c97fae */ /* 0x0003e8000c121844 */
[----:B------:R-:W-:Y:S04]  /*b760*/  STL.64 [R1+0x348], R106 ;  /* 0x0003486a01007387 */ /* 0x000fe80000100a00 */
[----:B------:R-:W0:Y:S04]  /*b770*/  LDGDEPBAR ;  /* 0x00000000000079af */ /* 0x000e280000000000 */
[----:B------:R-:W-:Y:S04]  /*b780*/  STL.64 [R1+0x498], R84 ;  /* 0x0004985401007387 */ /* 0x000fe80000100a00 */
[----:B------:R1:W-:Y:S04]  /*b790*/  LDGSTS.E [R0+-0x78000], [R4.64], P5 ;  /* 0x8800000004007fae */ /* 0x0003e8000a921844 */
[----:B------:R-:W-:Y:S04]  /*b7a0*/  STL.64 [R1+0x390], R102 ;  /* 0x0003906601007387 */ /* 0x000fe80000100a00 */
[----:B------:R-:W-:Y:S01]  /*b7b0*/  STL.64 [R1+0x3c8], R98 ;  /* 0x0003c86201007387 */ /* 0x000fe20000100a00 */
[----:B-1----:R-:W-:-:S03]  /*b7c0*/  IMAD.WIDE R4, R198, 0x4, R22 ;  /* 0x00000004c6047825 */ /* 0x002fc600078e0216 */
[----:B------:R1:W-:Y:S04]  /*b7d0*/  STL.64 [R1+0x408], R94 ;  /* 0x0004085e01007387 */ /* 0x0003e80000100a00 */
[----:B------:R-:W-:Y:S01]  /*b7e0*/  STL.64 [R1+0x448], R86 ;  /* 0x0004485601007387 */ /* 0x000fe20000100a00 */
[----:B------:R-:W-:-:S03]  /*b7f0*/  IMAD.WIDE R22, R198, 0x4, R24 ;  /* 0x00000004c6167825 */ /* 0x000fc600078e0218 */
[----:B------:R1:W-:Y:S01]  /*b800*/  LDGSTS.E [R81+-0x77000], [R6.64], P5 ;  /* 0x8900000006517fae */ /* 0x0003e2000a921844 */
[----:B------:R-:W-:-:S03]  /*b810*/  IMAD.WIDE R24, R198, 0x4, R26 ;  /* 0x00000004c6187825 */ /* 0x000fc600078e021a */
[----:B------:R-:W-:Y:S04]  /*b820*/  STL.64 [R1+0x488], R82 ;  /* 0x0004885201007387 */ /* 0x000fe80000100a00 */
[----:B------:R2:W-:Y:S01]  /*b830*/  LDGSTS.E [R80+-0x76000], [R20.64], P5 ;  /* 0x8a00000014507fae */ /* 0x0005e2000a921844 */
[----:B-1----:R-:W-:-:S03]  /*b840*/  IADD3 R6, R205, 0x100000, RZ ;  /* 0x00100000cd067810 */ /* 0x002fc60007ffe0ff */
[----:B------:R1:W-:Y:S04]  /*b850*/  STL.64 [R1+0x4f0], R4 ;  /* 0x0004f00401007387 */ /* 0x0003e80000100a00 */
[----:B------:R1:W-:Y:S01]  /*b860*/  LDGSTS.E [R0+-0x75000], [R4.64], P5 ;  /* 0x8b00000004007fae */ /* 0x0003e2000a921844 */
[C---:B------:R-:W-:Y:S01]  /*b870*/  LOP3.LUT R95, R205.reuse, 0x20, RZ, 0x3c, !PT ;  /* 0x00000020cd5f7812 */ /* 0x040fe200078e3cff */
[----:B--2---:R-:W-:Y:S02]  /*b880*/  IMAD.WIDE R20, R198, 0x4, R28 ;  /* 0x00000004c6147825 */ /* 0x004fe400078e021c */
[----:B------:R2:W-:Y:S04]  /*b890*/  STL.64 [R1+0x558], R22 ;  /* 0x0005581601007387 */ /* 0x0005e80000100a00 */
[----:B------:R2:W-:Y:S01]  /*b8a0*/  LDGSTS.E [R6+-0x74000], [R22.64], P5 ;  /* 0x8c00000016067fae */ /* 0x0005e2000a921844 */
[----:B-1----:R-:W-:-:S02]  /*b8b0*/  IADD3 R5, R205, 0x100000, RZ ;  /* 0x00100000cd057810 */ /* 0x002fc40007ffe0ff */
[----:B------:R-:W-:Y:S01]  /*b8c0*/  IADD3 R4, R205, 0x100000, RZ ;  /* 0x00100000cd047810 */ /* 0x000fe20007ffe0ff */
[----:B------:R1:W-:Y:S04]  /*b8d0*/  STL.64 [R1+0x578], R24 ;  /* 0x0005781801007387 */ /* 0x0003e80000100a00 */
[----:B------:R1:W-:Y:S01]  /*b8e0*/  LDGSTS.E [R5+-0x73000], [R24.64], P5 ;  /* 0x8d00000018057fae */ /* 0x0003e2000a921844 */
[C---:B--2---:R-:W-:Y:S01]  /*b8f0*/  IMAD.WIDE R22, R198.reuse, 0x4, R30 ;  /* 0x00000004c6167825 */ /* 0x044fe200078e021e */
[C---:B------:R-:W-:Y:S02]  /*b900*/  IADD3 R6, R95.reuse, 0x100000, RZ ;  /* 0x001000005f067810 */ /* 0x040fe40007ffe0ff */
[----:B------:R2:W-:Y:S04]  /*b910*/  STL.64 [R1+0xb38], R20 ;  /* 0x000b381401007387 */ /* 0x0005e80000100a00 */
[----:B------:R2:W-:Y:S04]  /*b920*/  LDGSTS.E [R4+-0x72000], [R20.64], P5 ;  /* 0x8e00000014047fae */ /* 0x0005e8000a921844 */
[----:B------:R3:W-:Y:S01]  /*b930*/  STL.64 [R1+0xb40], R22 ;  /* 0x000b401601007387 */ /* 0x0007e20000100a00 */
[----:B-1----:R-:W-:Y:S01]  /*b940*/  IADD3 R5, R95, 0x100000, RZ ;  /* 0x001000005f057810 */ /* 0x002fe20007ffe0ff */
[----:B------:R-:W-:-:S02]  /*b950*/  IMAD.WIDE R24, R198, 0x4, R34 ;  /* 0x00000004c6187825 */ /* 0x000fc400078e0222 */
[----:B------:R3:W-:Y:S02]  /*b960*/  LDGSTS.E [R0+-0x71000], [R22.64], P5 ;  /* 0x8f00000016007fae */ /* 0x0007e4000a921844 */
[----:B--2---:R-:W-:Y:S01]  /*b970*/  IMAD.WIDE R20, R198, 0x4, R32 ;  /* 0x00000004c6147825 */ /* 0x004fe200078e0220 */
[----:B------:R-:W-:-:S04]  /*b980*/  IADD3 R4, R95, 0x100000, RZ ;  /* 0x001000005f047810 */ /* 0x000fc80007ffe0ff */
[----:B------:R1:W-:Y:S01]  /*b990*/  STL.64 [R1+0x4b0], R20 ;  /* 0x0004b01401007387 */ /* 0x0003e20000100a00 */
[----:B---3--:R-:W-:-:S03]  /*b9a0*/  IMAD.WIDE R22, R198, 0x4, R36 ;  /* 0x00000004c6167825 */ /* 0x008fc600078e0224 */
[----:B------:R1:W-:Y:S01]  /*b9b0*/  LDGSTS.E [R6+-0x77c00], [R20.64], P5 ;  /* 0x8840000014067fae */ /* 0x0003e2000a921844 */
[----:B------:R-:W-:-:S03]  /*b9c0*/  IADD3 R0, R95, 0x100000, RZ ;  /* 0x001000005f007810 */ /* 0x000fc60007ffe0ff */
[----:B------:R2:W-:Y:S04]  /*b9d0*/  STL.64 [R1+0x4b8], R24 ;  /* 0x0004b81801007387 */ /* 0x0005e80000100a00 */
[----:B------:R2:W-:Y:S01]  /*b9e0*/  LDGSTS.E [R5+-0x76c00], [R24.64], P5 ;  /* 0x8940000018057fae */ /* 0x0005e2000a921844 */
[----:B-1----:R-:W-:-:S03]  /*b9f0*/  IMAD.WIDE R20, R198, 0x4, R38 ;  /* 0x00000004c6147825 */ /* 0x002fc600078e0226 */
[----:B------:R1:W-:Y:S04]  /*ba00*/  STL.64 [R1+0x4d8], R22 ;  /* 0x0004d81601007387 */ /* 0x0003e80000100a00 */
[----:B------:R1:W-:Y:S01]  /*ba10*/  LDGSTS.E [R4+-0x75c00], [R22.64], P5 ;  /* 0x8a40000016047fae */ /* 0x0003e2000a921844 */
[----:B--2---:R-:W-:-:S03]  /*ba20*/  IMAD.WIDE R24, R198, 0x4, R42 ;  /* 0x00000004c6187825 */ /* 0x004fc600078e022a */
[----:B------:R2:W-:Y:S01]  /*ba30*/  STL.64 [R1+0x4f8], R20 ;  /* 0x0004f81401007387 */ /* 0x0005e20000100a00 */
[----:B------:R-:W-:-:S03]  /*ba40*/  LOP3.LUT R95, R205, 0x40, RZ, 0x3c, !PT ;  /* 0x00000040cd5f7812 */ /* 0x000fc600078e3cff */
[----:B------:R2:W-:Y:S01]  /*ba50*/  LDGSTS.E [R0+-0x74c00], [R20.64], P5 ;  /* 0x8b40000014007fae */ /* 0x0005e2000a921844 */
[----:B-1----:R-:W-:-:S05]  /*ba60*/  IMAD.WIDE R22, R198, 0x4, R40 ;  /* 0x00000004c6167825 */ /* 0x002fca00078e0228 */
[----:B------:R1:W-:Y:S01]  /*ba70*/  STL.64 [R1+0x518], R22 ;  /* 0x0005181601007387 */ /* 0x0003e20000100a00 */
[----:B--2---:R-:W-:-:S03]  /*ba80*/  IMAD.WIDE R20, R198, 0x4, R44 ;  /* 0x00000004c6147825 */ /* 0x004fc600078e022c */
[----:B------:R1:W-:Y:S04]  /*ba90*/  LDGSTS.E [R6+-0x73c00], [R22.64], P5 ;  /* 0x8c40000016067fae */ /* 0x0003e8000a921844 */
[----:B------:R2:W-:Y:S04]  /*baa0*/  STL.64 [R1+0x538], R24 ;  /* 0x0005381801007387 */ /* 0x0005e80000100a00 */
[----:B------:R3:W-:Y:S01]  /*bab0*/  LDGSTS.E [R5+-0x72c00], [R24.64], P5 ;  /* 0x8d40000018057fae */ /* 0x0007e2000a921844 */
[----:B-1----:R-:W-:-:S03]  /*bac0*/  IMAD.WIDE R22, R198, 0x4, R46 ;  /* 0x00000004c6167825 */ /* 0x002fc600078e022e */
[----:B------:R1:W-:Y:S01]  /*bad0*/  STL.64 [R1+0x570], R20 ;  /* 0x0005701401007387 */ /* 0x0003e20000100a00 */
[----:B------:R-:W-:-:S03]  /*bae0*/  IADD3 R6, R95, 0x100000, RZ ;  /* 0x001000005f067810 */ /* 0x000fc60007ffe0ff */
[----:B------:R1:W-:Y:S01]  /*baf0*/  LDGSTS.E [R4+-0x71c00], [R20.64], P5 ;  /* 0x8e40000014047fae */ /* 0x0003e2000a921844 */
[----:B---3--:R-:W-:-:S03]  /*bb00*/  IADD3 R5, R95, 0x100000, RZ ;  /* 0x001000005f057810 */ /* 0x008fc60007ffe0ff */
[----:B------:R3:W-:Y:S01]  /*bb10*/  STL.64 [R1+0xb30], R22 ;  /* 0x000b301601007387 */ /* 0x0007e20000100a00 */
[----:B--2---:R-:W-:-:S03]  /*bb20*/  IMAD.WIDE R24, R198, 0x4, R50 ;  /* 0x00000004c6187825 */ /* 0x004fc600078e0232 */
[----:B------:R3:W-:Y:S01]  /*bb30*/  LDGSTS.E [R0+-0x70c00], [R22.64], P5 ;  /* 0x8f40000016007fae */ /* 0x0007e2000a921844 */
[----:B-1----:R-:W-:Y:S01]  /*bb40*/  IMAD.WIDE R20, R198, 0x4, R48 ;  /* 0x00000004c6147825 */ /* 0x002fe200078e0230 */
        /* <DEDUP_REMOVED lines=19> */
[----:B------:R3:W-:Y:S04]  /*bc80*/  LDGSTS.E [R5+-0x72800], [R24.64], P5 ;  /* 0x8d80000018057fae */ /* 0x0007e8000a921844 */
[----:B------:R4:W-:Y:S01]  /*bc90*/  STL.64 [R1+0x560], R20 ;  /* 0x0005601401007387 */ /* 0x0009e20000100a00 */
[----:B-1----:R-:W-:Y:S01]  /*bca0*/  IMAD.WIDE R22, R198, 0x4, R62 ;  /* 0x00000004c6167825 */ /* 0x002fe200078e023e */
[----:B------:R-:W-:-:S02]  /*bcb0*/  IADD3 R6, R95, 0x100000, RZ ;  /* 0x001000005f067810 */ /* 0x000fc40007ffe0ff */
[----:B------:R4:W-:Y:S01]  /*bcc0*/  LDGSTS.E [R4+-0x71800], [R20.64], P5 ;  /* 0x8e80000014047fae */ /* 0x0009e2000a921844 */
[----:B---3--:R-:W-:Y:S01]  /*bcd0*/  IADD3 R5, R95, 0x100000, RZ ;  /* 0x001000005f057810 */ /* 0x008fe20007ffe0ff */
[----:B--2---:R-:W-:Y:S02]  /*bce0*/  IMAD.WIDE R24, R198, 0x4, R66 ;  /* 0x00000004c6187825 */ /* 0x004fe400078e0242 */
[----:B------:R1:W-:Y:S01]  /*bcf0*/  STL.64 [R1+0xb28], R22 ;  /* 0x000b281601007387 */ /* 0x0003e20000100a00 */
[----:B------:R-:W-:-:S03]  /*bd00*/  ISETP.GE.AND P0, PT, R252, 0x80, PT ;  /* 0x00000080fc00780c */ /* 0x000fc60003f06270 */
[----:B------:R1:W-:Y:S01]  /*bd10*/  LDGSTS.E [R0+-0x70800], [R22.64], P5 ;  /* 0x8f80000016007fae */ /* 0x0003e2000a921844 */
[----:B----4-:R-:W-:Y:S01]  /*bd20*/  IMAD.WIDE R20, R198, 0x4, R64 ;  /* 0x00000004c6147825 */ /* 0x010fe200078e0240 */
[----:B------:R-:W-:-:S04]  /*bd30*/  IADD3 R4, R95, 0x100000, RZ ;  /* 0x001000005f047810 */ /* 0x000fc80007ffe0ff */
[----:B------:R2:W-:Y:S04]  /*bd40*/  STL.64 [R1+0x4a8], R20 ;  /* 0x0004a81401007387 */ /* 0x0005e80000100a00 */
[----:B------:R2:W-:Y:S01]  /*bd50*/  LDGSTS.E [R6+-0x77400], [R20.64], P5 ;  /* 0x88c0000014067fae */ /* 0x0005e2000a921844 */
[C---:B-1----:R-:W-:Y:S01]  /*bd60*/  IMAD.WIDE R22, R198.reuse, 0x4, R68 ;  /* 0x00000004c6167825 */ /* 0x042fe200078e0244 */
[----:B------:R-:W-:Y:S02]  /*bd70*/  IADD3 R0, R95, 0x100000, RZ ;  /* 0x001000005f007810 */ /* 0x000fe40007ffe0ff */
[----:B------:R1:W-:Y:S04]  /*bd80*/  STL.64 [R1+0x4c8], R24 ;  /* 0x0004c81801007387 */ /* 0x0003e80000100a00 */
[----:B------:R1:W-:Y:S01]  /*bd90*/  LDGSTS.E [R5+-0x76400], [R24.64], P5 ;  /* 0x89c0000018057fae */ /* 0x0003e2000a921844 */
[----:B--2---:R-:W-:-:S03]  /*bda0*/  IMAD.WIDE R20, R198, 0x4, R70 ;  /* 0x00000004c6147825 */ /* 0x004fc600078e0246 */
[----:B------:R2:W-:Y:S04]  /*bdb0*/  STL.64 [R1+0x4e8], R22 ;  /* 0x0004e81601007387 */ /* 0x0005e80000100a00 */
[----:B------:R2:W-:Y:S01]  /*bdc0*/  LDGSTS.E [R4+-0x75400], [R22.64], P5 ;  /* 0x8ac0000016047fae */ /* 0x0005e2000a921844 */
[----:B-1----:R-:W-:-:S03]  /*bdd0*/  IMAD.WIDE R24, R198, 0x4, R72 ;  /* 0x00000004c6187825 */ /* 0x002fc600078e0248 */
[----:B------:R1:W-:Y:S04]  /*bde0*/  STL.64 [R1+0x508], R20 ;  /* 0x0005081401007387 */ /* 0x0003e80000100a00 */
[----:B------:R1:W-:Y:S01]  /*bdf0*/  LDGSTS.E [R0+-0x74400], [R20.64], P5 ;  /* 0x8bc0000014007fae */ /* 0x0003e2000a921844 */
[----:B--2---:R-:W-:-:S03]  /*be00*/  IMAD.WIDE R22, R198, 0x4, R74 ;  /* 0x00000004c6167825 */ /* 0x004fc600078e024a */
[----:B------:R2:W-:Y:S04]  /*be10*/  LDGSTS.E [R6+-0x73400], [R24.64], P5 ;  /* 0x8cc0000018067fae */ /* 0x0005e8000a921844 */
[----:B------:R3:W-:Y:S01]  /*be20*/  LDGSTS.E [R5+-0x72400], [R22.64], P5 ;  /* 0x8dc0000016057fae */ /* 0x0007e2000a921844 */
[----:B-1----:R-:W-:-:S04]  /*be30*/  IMAD.WIDE R20, R198, 0x4, R76 ;  /* 0x00000004c6147825 */ /* 0x002fc800078e024c */
[----:B--2---:R-:W-:Y:S01]  /*be40*/  IMAD.WIDE R6, R198, 0x4, R78 ;  /* 0x00000004c6067825 */ /* 0x004fe200078e024e */
[----:B------:R1:W-:Y:S04]  /*be50*/  LDGSTS.E [R4+-0x71400], [R20.64], P5 ;  /* 0x8ec0000014047fae */ /* 0x0003e8000a921844 */
[----:B------:R2:W-:Y:S04]  /*be60*/  STL.64 [R1+0x528], R24 ;  /* 0x0005281801007387 */ /* 0x0005e80000100a00 */
[----:B------:R4:W-:Y:S01]  /*be70*/  LDGSTS.E [R0+-0x70400], [R6.64], P5 ;  /* 0x8fc0000006007fae */ /* 0x0009e2000a921844 */
[----:B------:R-:W-:-:S03]  /*be80*/  CS2R R26, SRZ ;  /* 0x00000000001a7805 */ /* 0x000fc6000001ff00 */
[----:B------:R-:W-:Y:S01]  /*be90*/  STL.64 [R1+0x548], R22 ;  /* 0x0005481601007387 */ /* 0x000fe20000100a00 */
[----:B------:R-:W-:-:S03]  /*bea0*/  CS2R R28, SRZ ;  /* 0x00000000001c7805 */ /* 0x000fc6000001ff00 */
[----:B------:R-:W0:Y:S01]  /*beb0*/  LDGDEPBAR ;  /* 0x00000000000079af */ /* 0x000e220000000000 */
[----:B--2---:R-:W-:Y:S01]  /*bec0*/  CS2R R24, SRZ ;  /* 0x0000000000187805 */ /* 0x004fe2000001ff00 */
[----:B------:R-:W-:Y:S02]  /*bed0*/  CS2R R30, SRZ ;  /* 0x00000000001e7805 */ /* 0x000fe4000001ff00 */
[----:B------:R1:W-:Y:S01]  /*bee0*/  STL.64 [R1+0x568], R20 ;  /* 0x0005681401007387 */ /* 0x0003e20000100a00 */
[----:B------:R-:W-:Y:S01]  /*bef0*/  CS2R R32, SRZ ;  /* 0x0000000000207805 */ /* 0x000fe2000001ff00 */
[----:B------:R-:W-:Y:S01]  /*bf00*/  CS2R R34, SRZ ;  /* 0x0000000000227805 */ /* 0x000fe2000001ff00 */
[----:B------:R-:W-:Y:S01]  /*bf10*/  CS2R R36, SRZ ;  /* 0x0000000000247805 */ /* 0x000fe2000001ff00 */
[----:B------:R4:W-:Y:S01]  /*bf20*/  STL.64 [R1+0xb20], R6 ;  /* 0x000b200601007387 */ /* 0x0009e20000100a00 */
        /* <DEDUP_REMOVED lines=25> */
[----:B-1----:R-:W-:Y:S01]  /*c0c0*/  CS2R R20, SRZ ;  /* 0x0000000000147805 */ /* 0x002fe2000001ff00 */
[----:B---3--:R-:W-:Y:S01]  /*c0d0*/  CS2R R22, SRZ ;  /* 0x0000000000167805 */ /* 0x008fe2000001ff00 */
[----:B------:R-:W-:Y:S01]  /*c0e0*/  CS2R R92, SRZ ;  /* 0x00000000005c7805 */ /* 0x000fe2000001ff00 */
[----:B------:R-:W-:Y:S01]  /*c0f0*/  CS2R R94, SRZ ;  /* 0x00000000005e7805 */ /* 0x000fe2000001ff00 */
[----:B------:R-:W-:Y:S01]  /*c100*/  CS2R R96, SRZ ;  /* 0x0000000000607805 */ /* 0x000fe2000001ff00 */
[----:B-----5:R-:W-:Y:S01]  /*c110*/  CS2R R98, SRZ ;  /* 0x0000000000627805 */ /* 0x020fe2000001ff00 */
        /* <DEDUP_REMOVED lines=8> */
[----:B----4-:R-:W-:Y:S01]  /*c1a0*/  CS2R R6, SRZ ;  /* 0x0000000000067805 */ /* 0x010fe2000001ff00 */
[----:B------:R-:W-:Y:S05]  /*c1b0*/  @!P0 BRA `(.L_x_0) ;  /* 0x00013ac000008947 */ /* 0x000fea0003800000 */
[----:B------:R-:W2:Y:S04]  /*c1c0*/  LDL.LU.64 R156, [R1+0x5d8] ;  /* 0x0005d800019c7983 */ /* 0x000ea80000300a00 */
[----:B------:R-:W3:Y:S04]  /*c1d0*/  LDL.LU.64 R158, [R1+0x5d0] ;  /* 0x0005d000019e7983 */ /* 0x000ee80000300a00 */
[----:B------:R-:W4:Y:S04]  /*c1e0*/  LDL.LU.64 R124, [R1+0x388] ;  /* 0x00038800017c7983 */ /* 0x000f280000300a00 */
[----:B------:R-:W5:Y:S01]  /*c1f0*/  LDL.LU.64 R126, [R1+0x380] ;  /* 0x00038000017e7983 */ /* 0x000f620000300a00 */
[----:B--2---:R-:W-:-:S03]  /*c200*/  MOV R0, R157 ;  /* 0x0000009d00007202 */ /* 0x004fc60000000f00 */
[----:B------:R-:W-:Y:S04]  /*c210*/  STL [R1+0x838], R156 ;  /* 0x0008389c01007387 */ /* 0x000fe80000100800 */
[----:B---3--:R-:W-:Y:S04]  /*c220*/  STL [R1+0x840], R158 ;  /* 0x0008409e01007387 */ /* 0x008fe80000100800 */
[----:B------:R1:W-:Y:S04]  /*c230*/  STL [R1+0x834], R0 ;  /* 0x0008340001007387 */ /* 0x0003e80000100800 */
[----:B------:R-:W-:Y:S01]  /*c240*/  STL [R1+0x844], R238 ;  /* 0x000844ee01007387 */ /* 0x000fe20000100800 */
[----:B-1----:R-:W-:-:S05]  /*c250*/  IMAD.MOV.U32 R0, RZ, RZ, R159 ;  /* 0x000000ffff007224 */ /* 0x002fca00078e009f */
[----:B------:R4:W-:Y:S04]  /*c260*/  STL [R1+0x83c], R0 ;  /* 0x00083c0001007387 */ /* 0x0009e80000100800 */
[----:B------:R-:W2:Y:S04]  /*c270*/  LDL.LU.64 R156, [R1+0x3d0] ;  /* 0x0003d000019c7983 */ /* 0x000ea80000300a00 */
[----:B------:R-:W-:Y:S04]  /*c280*/  STL [R1+0x82c], R239 ;  /* 0x00082cef01007387 */ /* 0x000fe80000100800 */
[----:B------:R-:W3:Y:S01]  /*c290*/  LDL.LU.64 R158, [R1+0x3e8] ;  /* 0x0003e800019e7983 */ /* 0x000ee20000300a00 */
[----:B----4-:R-:W-:-:S03]  /*c2a0*/  IMAD.MOV.U32 R0, RZ, RZ, R125 ;  /* 0x000000ffff007224 */ /* 0x010fc600078e007d */
[----:B------:R-:W-:Y:S04]  /*c2b0*/  STL [R1+0x830], R236 ;  /* 0x000830ec01007387 */ /* 0x000fe80000100800 */
        /* <DEDUP_REMOVED lines=10> */
[----:B-----5:R-:W-:Y:S04]  /*c360*/  STL [R1+0x804], R126 ;  /* 0x0008047e01007387 */ /* 0x020fe80000100800 */
[----:B------:R1:W-:Y:S04]  /*c370*/  STL [R1+0x7f8], R0 ;  /* 0x0007f80001007387 */ /* 0x0003e80000100800 */
[----:B------:R-:W-:Y:S01]  /*c380*/  STL [R1+0x808], R234 ;  /* 0x000808ea01007387 */ /* 0x000fe20000100800 */
[----:B-1----:R-:W-:-:S05]  /*c390*/  IMAD.MOV.U32 R0, RZ, RZ, R127 ;  /* 0x000000ffff007224 */ /* 0x002fca00078e007f */
[----:B------:R2:W-:Y:S04]  /*c3a0*/  STL [R1+0x800], R0 ;  /* 0x0008000001007387 */ /* 0x0005e80000100800 */
[----:B------:R-:W4:Y:S04]  /*c3b0*/  LDL.LU.64 R124, [R1+0x428] ;  /* 0x00042800017c7983 */ /* 0x000f280000300a00 */
[----:B------:R-:W-:Y:S04]  /*c3c0*/  STL [R1+0x7ec], R235 ;  /* 0x0007eceb01007387 */ /* 0x000fe80000100800 */
[----:B------:R-:W5:Y:S04]  /*c3d0*/  LDL.LU.64 R126, [R1+0x438] ;  /* 0x00043800017e7983 */ /* 0x000f680000300a00 */
        /* <DEDUP_REMOVED lines=9> */
[----:B------:R-:W-:Y:S01]  /*c470*/  STL [R1+0x7b4], R163 ;  /* 0x0007b4a301007387 */ /* 0x000fe20000100800 */
[----:B--2---:R-:W-:-:S03]  /*c480*/  IMAD.MOV.U32 R0, RZ, RZ, R157 ;  /* 0x000000ffff007224 */ /* 0x004fc600078e009d */
[----:B------:R-:W-:Y:S04]  /*c490*/  STL [R1+0x7bc], R156 ;  /* 0x0007bc9c01007387 */ /* 0x000fe80000100800 */
[----:B---3--:R-:W-:Y:S04]  /*c4a0*/  STL [R1+0x7c4], R158 ;  /* 0x0007c49e01007387 */ /* 0x008fe80000100800 */
[----:B------:R1:W-:Y:S04]  /*c4b0*/  STL [R1+0x7b8], R0 ;  /* 0x0007b80001007387 */ /* 0x0003e80000100800 */
[----:B------:R-:W-:Y:S01]  /*c4c0*/  STL [R1+0x7c8], R230 ;  /* 0x0007c8e601007387 */ /* 0x000fe20000100800 */
[----:B-1----:R-:W-:-:S05]  /*c4d0*/  IMAD.MOV.U32 R0, RZ, RZ, R159 ;  /* 0x000000ffff007224 */ /* 0x002fca00078e009f */
[----:B------:R4:W-:Y:S04]  /*c4e0*/  STL [R1+0x7c0], R0 ;  /* 0x0007c00001007387 */ /* 0x0009e80000100800 */
[----:B------:R-:W-:Y:S04]  /*c4f0*/  STL [R1+0x7ac], R231 ;  /* 0x0007ace701007387 */ /* 0x000fe80000100800 */
[----:B------:R-:W-:Y:S04]  /*c500*/  STL [R1+0x7b0], R228 ;  /* 0x0007b0e401007387 */ /* 0x000fe80000100800 */
[----:B------:R-:W2:Y:S04]  /*c510*/  LDL.LU.64 R156, [R1+0x480] ;  /* 0x00048000019c7983 */ /* 0x000ea80000300a00 */
[----:B------:R-:W-:Y:S04]  /*c520*/  STL [R1+0x7a4], R229 ;  /* 0x0007a4e501007387 */ /* 0x000fe80000100800 */
[----:B------:R-:W3:Y:S04]  /*c530*/  LDL.LU.64 R158, [R1+0x490] ;  /* 0x00049000019e7983 */ /* 0x000ee80000300a00 */
[----:B------:R-:W-:Y:S04]  /*c540*/  STL [R1+0x7a8], R210 ;  /* 0x0007a8d201007387 */ /* 0x000fe80000100800 */
[----:B------:R-:W-:Y:S04]  /*c550*/  STL [R1+0x79c], R211 ;  /* 0x00079cd301007387 */ /* 0x000fe80000100800 */
[----:B------:R-:W-:Y:S04]  /*c560*/  STL [R1+0x7a0], R208 ;  /* 0x0007a0d001007387 */ /* 0x000fe80000100800 */
[----:B------:R-:W-:Y:S04]  /*c570*/  STL [R1+0x794], R209 ;  /* 0x000794d101007387 */ /* 0x000fe80000100800 */
[----:B------:R-:W-:Y:S04]  /*c580*/  STL [R1+0x798], R160 ;  /* 0x000798a001007387 */ /* 0x000fe80000100800 */
[----:B------:R-:W-:Y:S04]  /*c590*/  STL [R1+0x78c], R161 ;  /* 0x00078ca101007387 */ /* 0x000fe80000100800 */
[----:B------:R-:W-:Y:S01]  /*c5a0*/  STL [R1+0x790], R154 ;  /* 0x0007909a01007387 */ /* 0x000fe20000100800 */
[----:B----4-:R-:W-:-:S03]  /*c5b0*/  IMAD.MOV.U32 R0, RZ, RZ, R125 ;  /* 0x000000ffff007224 */ /* 0x010fc600078e007d */
[----:B------:R-:W-:Y:S04]  /*c5c0*/  STL [R1+0x774], R155 ;  /* 0x0007749b01007387 */ /* 0x000fe80000100800 */
[----:B------:R-:W-:Y:S04]  /*c5d0*/  STL [R1+0x77c], R124 ;  /* 0x00077c7c01007387 */ /* 0x000fe80000100800 */
[----:B-----5:R-:W-:Y:S04]  /*c5e0*/  STL [R1+0x784], R126 ;  /* 0x0007847e01007387 */ /* 0x020fe80000100800 */
[----:B------:R1:W-:Y:S04]  /*c5f0*/  STL [R1+0x778], R0 ;  /* 0x0007780001007387 */ /* 0x0003e80000100800 */
[----:B------:R-:W-:Y:S01]  /*c600*/  STL [R1+0x788], R226 ;  /* 0x000788e201007387 */ /* 0x000fe20000100800 */
[----:B-1----:R-:W-:-:S05]  /*c610*/  IMAD.MOV.U32 R0, RZ, RZ, R127 ;  /* 0x000000ffff007224 */ /* 0x002fca00078e007f */
[----:B------:R2:W-:Y:S04]  /*c620*/  STL [R1+0x780], R0 ;  /* 0x0007800001007387 */ /* 0x0005e80000100800 */
[----:B------:R-:W-:Y:S04]  /*c630*/  STL [R1+0x76c], R227 ;  /* 0x00076ce301007387 */ /* 0x000fe80000100800 */
[----:B------:R-:W-:Y:S04]  /*c640*/  STL [R1+0x770], R224 ;  /* 0x000770e001007387 */ /* 0x000fe80000100800 */
[----:B------:R-:W-:Y:S04]  /*c650*/  STL [R1+0x764], R225 ;  /* 0x000764e101007387 */ /* 0x000fe80000100800 */
[----:B------:R-:W-:Y:S04]  /*c660*/  STL [R1+0x768], R206 ;  /* 0x000768ce01007387 */ /* 0x000fe80000100800 */
[----:B------:R-:W4:Y:S04]  /*c670*/  LDL.LU.64 R140, [R1+0x580] ;  /* 0x00058000018c7983 */ /* 0x000f280000300a00 */
[----:B------:R-:W-:Y:S04]  /*c680*/  STL [R1+0x75c], R207 ;  /* 0x00075ccf01007387 */ /* 0x000fe80000100800 */
[----:B------:R-:W5:Y:S04]  /*c690*/  LDL.LU.64 R142, [R1+0x588] ;  /* 0x00058800018e7983 */ /* 0x000f680000300a00 */
[----:B------:R-:W-:Y:S04]  /*c6a0*/  STL [R1+0x760], R196 ;  /* 0x000760c401007387 */ /* 0x000fe80000100800 */
[----:B------:R-:W5:Y:S04]  /*c6b0*/  LDL.LU.64 R124, [R1+0x138] ;  /* 0x00013800017c7983 */ /* 0x000f680000300a00 */
[----:B------:R-:W-:Y:S04]  /*c6c0*/  STL [R1+0x754], R197 ;  /* 0x000754c501007387 */ /* 0x000fe80000100800 */
[----:B------:R-:W5:Y:S04]  /*c6d0*/  LDL.LU.64 R126, [R1+0x130] ;  /* 0x00013000017e7983 */ /* 0x000f680000300a00 */
        /* <DEDUP_REMOVED lines=15> */
[----:B------:R-:W2:Y:S04]  /*c7d0*/  LDL.LU.64 R136, [R1+0x590] ;  /* 0x0005900001887983 */ /* 0x000ea80000300a00 */
[----:B------:R-:W-:Y:S04]  /*c7e0*/  STL [R1+0x71c], R195 ;  /* 0x00071cc301007387 */ /* 0x000fe80000100800 */
[----:B------:R-:W3:Y:S04]  /*c7f0*/  LDL.LU.64 R138, [R1+0x598] ;  /* 0x00059800018a7983 */ /* 0x000ee80000300a00 */
[----:B------:R-:W-:Y:S04]  /*c800*/  STL [R1+0x720], R190 ;  /* 0x000720be01007387 */ /* 0x000fe80000100800 */
[----:B------:R-:W3:Y:S04]  /*c810*/  LDL.LU.64 R156, [R1+0x128] ;  /* 0x00012800019c7983 */ /* 0x000ee80000300a00 */
[----:B------:R-:W-:Y:S04]  /*c820*/  STL [R1+0x714], R191 ;  /* 0x000714bf01007387 */ /* 0x000fe80000100800 */
[----:B------:R-:W3:Y:S04]  /*c830*/  LDL.LU.64 R158, [R1+0x120] ;  /* 0x00012000019e7983 */ /* 0x000ee80000300a00 */
[----:B------:R-:W-:Y:S04]  /*c840*/  STL [R1+0x718], R148 ;  /* 0x0007189401007387 */ /* 0x000fe80000100800 */
[----:B------:R-:W-:Y:S04]  /*c850*/  STL [R1+0x70c], R149 ;  /* 0x00070c9501007387 */ /* 0x000fe80000100800 */
[----:B------:R-:W-:Y:S04]  /*c860*/  STL [R1+0x710], R146 ;  /* 0x0007109201007387 */ /* 0x000fe80000100800 */
[----:B------:R-:W-:Y:S01]  /*c870*/  STL [R1+0x6e4], R147 ;  /* 0x0006e49301007387 */ /* 0x000fe20000100800 */
[----:B----4-:R-:W-:-:S03]  /*c880*/  MOV R0, R141 ;  /* 0x0000008d00007202 */ /* 0x010fc60000000f00 */
[----:B------:R-:W-:Y:S04]  /*c890*/  STL [R1+0x6ec], R140 ;  /* 0x0006ec8c01007387 */ /* 0x000fe80000100800 */
[----:B-----5:R-:W-:Y:S04]  /*c8a0*/  STL [R1+0x6f4], R142 ;  /* 0x0006f48e01007387 */ /* 0x020fe80000100800 */
[----:B------:R1:W-:Y:S04]  /*c8b0*/  STL [R1+0x6e8], R0 ;  /* 0x0006e80001007387 */ /* 0x0003e80000100800 */
[----:B------:R-:W-:Y:S01]  /*c8c0*/  STL [R1+0x6fc], R124 ;  /* 0x0006fc7c01007387 */ /* 0x000fe20000100800 */
[----:B-1----:R-:W-:-:S05]  /*c8d0*/  IMAD.MOV.U32 R0, RZ, RZ, R143 ;  /* 0x000000ffff007224 */ /* 0x002fca00078e008f */
[----:B------:R1:W-:Y:S04]  /*c8e0*/  STL [R1+0x6f0], R0 ;  /* 0x0006f00001007387 */ /* 0x0003e80000100800 */
[----:B------:R-:W-:Y:S01]  /*c8f0*/  STL [R1+0x704], R126 ;  /* 0x0007047e01007387 */ /* 0x000fe20000100800 */
[----:B-1----:R-:W-:-:S05]  /*c900*/  IMAD.MOV.U32 R0, RZ, RZ, R125 ;  /* 0x000000ffff007224 */ /* 0x002fca00078e007d */
        /* <DEDUP_REMOVED lines=39> */
[----:B----4-:R-:W-:-:S03]  /*cb80*/  IMAD.MOV.U32 R0, RZ, RZ, R141 ;  /* 0x000000ffff007224 */ /* 0x010fc600078e008d */
[----:B------:R-:W-:Y:S04]  /*cb90*/  STL [R1+0x66c], R140 ;  /* 0x00066c8c01007387 */ /* 0x000fe80000100800 */
[----:B-----5:R-:W-:Y:S04]  /*cba0*/  STL [R1+0x674], R142 ;  /* 0x0006748e01007387 */ /* 0x020fe80000100800 */
[----:B------:R1:W-:Y:S04]  /*cbb0*/  STL [R1+0x668], R0 ;  /* 0x0006680001007387 */ /* 0x0003e80000100800 */
[----:B------:R-:W-:Y:S01]  /*cbc0*/  STL [R1+0x67c], R124 ;  /* 0x00067c7c01007387 */ /* 0x000fe20000100800 */
[----:B-1----:R-:W-:-:S05]  /*cbd0*/  IMAD.MOV.U32 R0, RZ, RZ, R143 ;  /* 0x000000ffff007224 */ /* 0x002fca00078e008f */
[----:B------:R1:W-:Y:S04]  /*cbe0*/  STL [R1+0x670], R0 ;  /* 0x0006700001007387 */ /* 0x0003e80000100800 */
[----:B------:R-:W-:Y:S01]  /*cbf0*/  STL [R1+0x684], R126 ;  /* 0x0006847e01007387 */ /* 0x000fe20000100800 */
[----:B-1----:R-:W-:-:S05]  /*cc00*/  MOV R0, R125 ;  /* 0x0000007d00007202 */ /* 0x002fca0000000f00 */
[----:B------:R1:W-:Y:S04]  /*cc10*/  STL [R1+0x678], R0 ;  /* 0x0006780001007387 */ /* 0x0003e80000100800 */
[----:B------:R-:W-:Y:S01]  /*cc20*/  STL [R1+0x688], R176 ;  /* 0x000688b001007387 */ /* 0x000fe20000100800 */
[----:B-1----:R-:W-:-:S05]  /*cc30*/  IMAD.MOV.U32 R0, RZ, RZ, R127 ;  /* 0x000000ffff007224 */ /* 0x002fca00078e007f */
[----:B------:R2:W-:Y:S04]  /*cc40*/  STL [R1+0x680], R0 ;  /* 0x0006800001007387 */ /* 0x0005e80000100800 */
[----:B------:R-:W4:Y:S04]  /*cc50*/  LDL.LU.64 R140, [R1+0x5c0] ;  /* 0x0005c000018c7983 */ /* 0x000f280000300a00 */
[----:B------:R-:W-:Y:S04]  /*cc60*/  STL [R1+0x65c], R177 ;  /* 0x00065cb101007387 */ /* 0x000fe80000100800 */
[----:B------:R-:W-:Y:S04]  /*cc70*/  STL [R1+0x660], R174 ;  /* 0x000660ae01007387 */ /* 0x000fe80000100800 */
[----:B------:R-:W5:Y:S04]  /*cc80*/  LDL.LU.64 R142, [R1+0x5c8] ;  /* 0x0005c800018e7983 */ /* 0x000f680000300a00 */
[----:B------:R-:W-:Y:S04]  /*cc90*/  STL [R1+0x654], R175 ;  /* 0x000654af01007387 */ /* 0x000fe80000100800 */
[----:B------:R-:W-:Y:S04]  /*cca0*/  STL [R1+0x658], R88 ;  /* 0x0006585801007387 */ /* 0x000fe80000100800 */
[----:B------:R-:W5:Y:S04]  /*ccb0*/  LDL.LU.64 R124, [R1+0xf8] ;  /* 0x0000f800017c7983 */ /* 0x000f680000300a00 */
[----:B------:R-:W-:Y:S04]  /*ccc0*/  STL [R1+0x64c], R89 ;  /* 0x00064c5901007387 */ /* 0x000fe80000100800 */
[----:B------:R-:W5:Y:S04]  /*ccd0*/  LDL.LU.64 R126, [R1+0xf0] ;  /* 0x0000f000017e7983 */ /* 0x000f680000300a00 */
        /* <DEDUP_REMOVED lines=19> */
[----:B------:R-:W-:Y:S04]  /*ce10*/  STL [R1+0x618], R16 ;  /* 0x0006181001007387 */ /* 0x000fe80000100800 */
[----:B------:R-:W-:Y:S04]  /*ce20*/  STL [R1+0x60c], R17 ;  /* 0x00060c1101007387 */ /* 0x000fe80000100800 */
[----:B------:R-:W3:Y:S04]  /*ce30*/  LDL.LU.64 R130, [R1+0x878] ;  /* 0x0008780001827983 */ /* 0x000ee80000300a00 */
[----:B------:R-:W-:Y:S04]  /*ce40*/  STL [R1+0x610], R14 ;  /* 0x0006100e01007387 */ /* 0x000fe80000100800 */
[----:B------:R-:W3:Y:S04]  /*ce50*/  LDL.LU.64 R134, [R1+0xe8] ;  /* 0x0000e80001867983 */ /* 0x000ee80000300a00 */
[----:B------:R-:W-:Y:S04]  /*ce60*/  STL [R1+0x5d4], R15 ;  /* 0x0005d40f01007387 */ /* 0x000fe80000100800 */
[----:B------:R-:W3:Y:S01]  /*ce70*/  LDL.LU.64 R136, [R1+0xe0] ;  /* 0x0000e00001887983 */ /* 0x000ee20000300a00 */
[----:B----4-:R-:W-:-:S03]  /*ce80*/  IMAD.MOV.U32 R0, RZ, RZ, R141 ;  /* 0x000000ffff007224 */ /* 0x010fc600078e008d */
[----:B------:R-:W-:Y:S04]  /*ce90*/  STL [R1+0x5dc], R140 ;  /* 0x0005dc8c01007387 */ /* 0x000fe80000100800 */
[----:B------:R-:W4:Y:S04]  /*cea0*/  LDL.LU.64 R158, [R1+0x10] ;  /* 0x00001000019e7983 */ /* 0x000f280000300a00 */
[----:B-----5:R-:W-:Y:S04]  /*ceb0*/  STL [R1+0x5e4], R142 ;  /* 0x0005e48e01007387 */ /* 0x020fe80000100800 */
[----:B------:R1:W-:Y:S04]  /*cec0*/  STL [R1+0x5d8], R0 ;  /* 0x0005d80001007387 */ /* 0x0003e80000100800 */
[----:B------:R-:W5:Y:S04]  /*ced0*/  LDL.LU.64 R138, [R1+0x18] ;  /* 0x00001800018a7983 */ /* 0x000f680000300a00 */
        /* <DEDUP_REMOVED lines=11> */
[----:B------:R-:W5:Y:S04]  /*cf90*/  LDL.LU.64 R140, [R1+0x880] ;  /* 0x00088000018c7983 */ /* 0x000f680000300a00 */
[----:B------:R-:W-:Y:S04]  /*cfa0*/  STL [R1+0x600], R247 ;  /* 0x000600f701007387 */ /* 0x000fe80000100800 */
[----:B------:R-:W-:Y:S04]  /*cfb0*/  STL [R1+0x608], R12 ;  /* 0x0006080c01007387 */ /* 0x000fe80000100800 */
[----:B------:R-:W5:Y:S04]  /*cfc0*/  LDL.LU.64 R142, [R1+0x888] ;  /* 0x00088800018e7983 */ /* 0x000f680000300a00 */
[----:B------:R-:W-:Y:S04]  /*cfd0*/  STL [R1+0x5cc], R13 ;  /* 0x0005cc0d01007387 */ /* 0x000fe80000100800 */
[----:B------:R-:W-:Y:S04]  /*cfe0*/  STL [R1+0x5d0], R10 ;  /* 0x0005d00a01007387 */ /* 0x000fe80000100800 */
[----:B------:R-:W5:Y:S04]  /*cff0*/  LDL.LU.64 R132, [R1+0xd8] ;  /* 0x0000d80001847983 */ /* 0x000f680000300a00 */
[----:B------:R-:W-:Y:S04]  /*d000*/  STL [R1+0x594], R11 ;  /* 0x0005940b01007387 */ /* 0x000fe80000100800 */
[----:B------:R-:W5:Y:S01]  /*d010*/  LDL.LU.64 R124, [R1+0xd0] ;  /* 0x0000d000017c7983 */ /* 0x000f620000300a00 */
[----:B--2---:R-:W-:-:S03]  /*d020*/  MOV R0, R157 ;  /* 0x0000009d00007202 */ /* 0x004fc60000000f00 */
[----:B------:R1:W-:Y:S04]  /*d030*/  STL [R1+0x59c], R156 ;  /* 0x00059c9c01007387 */ /* 0x0003e80000100800 */
[----:B------:R-:W2:Y:S04]  /*d040*/  LDL.LU.64 R126, [R1+0x20] ;  /* 0x00002000017e7983 */ /* 0x000ea80000300a00 */
[----:B-1----:R-:W2:Y:S04]  /*d050*/  LDL.LU.64 R156, [R1+0x28] ;  /* 0x00002800019c7983 */ /* 0x002ea80000300a00 */
[----:B------:R1:W-:Y:S04]  /*d060*/  STL [R1+0x598], R0 ;  /* 0x0005980001007387 */ /* 0x0003e80000100800 */
[----:B---3--:R-:W-:Y:S04]  /*d070*/  STL [R1+0x5a4], R130 ;  /* 0x0005a48201007387 */ /* 0x008fe80000100800 */
[----:B------:R-:W-:Y:S01]  /*d080*/  STL [R1+0x5ac], R134 ;  /* 0x0005ac8601007387 */ /* 0x000fe20000100800 */
[----:B-1----:R-:W-:-:S05]  /*d090*/  IMAD.MOV.U32 R0, RZ, RZ, R131 ;  /* 0x000000ffff007224 */ /* 0x002fca00078e0083 */
[----:B------:R1:W-:Y:S04]  /*d0a0*/  STL [R1+0x5a0], R0 ;  /* 0x0005a00001007387 */ /* 0x0003e80000100800 */
[----:B------:R-:W-:Y:S01]  /*d0b0*/  STL [R1+0x5b4], R136 ;  /* 0x0005b48801007387 */ /* 0x000fe20000100800 */
[----:B-1----:R-:W-:-:S05]  /*d0c0*/  IMAD.MOV.U32 R0, RZ, RZ, R135 ;  /* 0x000000ffff007224 */ /* 0x002fca00078e0087 */
[----:B------:R1:W-:Y:S04]  /*d0d0*/  STL [R1+0x5a8], R0 ;  /* 0x0005a80001007387 */ /* 0x0003e80000100800 */
[----:B----4-:R-:W-:Y:S01]  /*d0e0*/  STL [R1+0x5bc], R158 ;  /* 0x0005bc9e01007387 */ /* 0x010fe20000100800 */
[----:B-1----:R-:W-:-:S05]  /*d0f0*/  IMAD.MOV.U32 R0, RZ, RZ, R137 ;  /* 0x000000ffff007224 */ /* 0x002fca00078e0089 */
[----:B------:R1:W-:Y:S02]  /*d100*/  STL [R1+0x5b0], R0 ;  /* 0x0005b00001007387 */ /* 0x0003e40000100800 */
[----:B-1----:R-:W-:Y:S02]  /*d110*/  IMAD.MOV.U32 R0, RZ, RZ, R159 ;  /* 0x000000ffff007224 */ /* 0x002fe400078e009f */
[----:B------:R-:W3:Y:S04]  /*d120*/  LDL.LU.64 R158, [R1+0x8a0] ;  /* 0x0008a000019e7983 */ /* 0x000ee80000300a00 */
[----:B------:R1:W-:Y:S04]  /*d130*/  STL [R1+0x5b8], R0 ;  /* 0x0005b80001007387 */ /* 0x0003e80000100800 */
[----:B-----5:R4:W-:Y:S04]  /*d140*/  STL [R1+0x5c4], R138 ;  /* 0x0005c48a01007387 */ /* 0x0209e80000100800 */
[----:B------:R-:W5:Y:S01]  /*d150*/  LDL.LU.64 R134, [R1+0x8a8] ;  /* 0x0008a80001867983 */ /* 0x000f620000300a00 */
[----:B-1----:R-:W-:-:S05]  /*d160*/  IMAD.MOV.U32 R0, RZ, RZ, R139 ;  /* 0x000000ffff007224 */ /* 0x002fca00078e008b */
[----:B------:R-:W-:Y:S04]  /*d170*/  STL [R1+0x5c0], R0 ;  /* 0x0005c00001007387 */ /* 0x000fe80000100800 */
[----:B------:R-:W-:Y:S04]  /*d180*/  STL [R1+0x5c8], R8 ;  /* 0x0005c80801007387 */ /* 0x000fe80000100800 */
[----:B------:R-:W-:Y:S04]  /*d190*/  STL [R1+0x58c], R9 ;  /* 0x00058c0901007387 */ /* 0x000fe80000100800 */
[----:B------:R-:W5:Y:S04]  /*d1a0*/  LDL.64 R136, [R1+0x850] ;  /* 0x0008500001887983 */ /* 0x000f680000100a00 */
[----:B------:R-:W-:Y:S04]  /*d1b0*/  STL [R1+0x590], R2 ;  /* 0x0005900201007387 */ /* 0x000fe80000100800 */
[----:B----4-:R-:W4:Y:S01]  /*d1c0*/  LDL.LU.64 R138, [R1+0x858] ;  /* 0x00085800018a7983 */ /* 0x010f220000300a00 */
[----:B------:R-:W-:-:S02]  /*d1d0*/  IMAD.MOV.U32 R209, RZ, RZ, R140 ;  /* 0x000000ffffd17224 */ /* 0x000fc400078e008c */
[----:B------:R-:W-:Y:S02]  /*d1e0*/  IMAD.MOV.U32 R208, RZ, RZ, R141 ;  /* 0x000000ffffd07224 */ /* 0x000fe400078e008d */
[----:B------:R-:W4:Y:S01]  /*d1f0*/  LDL.LU.64 R140, [R1+0x30] ;  /* 0x00003000018c7983 */ /* 0x000f220000300a00 */
[----:B------:R-:W-:Y:S01]  /*d200*/  IMAD.MOV.U32 R211, RZ, RZ, R142 ;  /* 0x000000ffffd37224 */ /* 0x000fe200078e008e */
[----:B------:R-:W-:Y:S02]  /*d210*/  MOV R210, R143 ;  /* 0x0000008f00d27202 */ /* 0x000fe40000000f00 */
[----:B------:R-:W4:Y:S01]  /*d220*/  LDL.LU.64 R142, [R1+0x38] ;  /* 0x00003800018e7983 */ /* 0x000f220000300a00 */
[----:B------:R-:W-:Y:S02]  /*d230*/  IMAD.MOV.U32 R215, RZ, RZ, R124 ;  /* 0x000000ffffd77224 */ /* 0x000fe400078e007c */
[----:B------:R-:W-:Y:S02]  /*d240*/  IMAD.MOV.U32 R214, RZ, RZ, R125 ;  /* 0x000000ffffd67224 */ /* 0x000fe400078e007d */
[----:B------:R-:W4:Y:S01]  /*d250*/  LDL.LU.64 R124, [R1+0x8c0] ;  /* 0x0008c000017c7983 */ /* 0x000f220000300a00 */
[----:B--2---:R-:W-:-:S02]  /*d260*/  IMAD.MOV.U32 R217, RZ, RZ, R126 ;  /* 0x000000ffffd97224 */ /* 0x004fc400078e007e */
[----:B------:R-:W-:Y:S02]  /*d270*/  IMAD.MOV.U32 R216, RZ, RZ, R127 ;  /* 0x000000ffffd87224 */ /* 0x000fe400078e007f */
[----:B------:R-:W2:Y:S01]  /*d280*/  LDL.LU.64 R126, [R1+0x8c8] ;  /* 0x0008c800017e7983 */ /* 0x000ea20000300a00 */
[----:B------:R-:W-:Y:S02]  /*d290*/  IMAD.MOV.U32 R219, RZ, RZ, R156 ;  /* 0x000000ffffdb7224 */ /* 0x000fe400078e009c */
[----:B------:R-:W-:Y:S02]  /*d2a0*/  IMAD.MOV.U32 R218, RZ, RZ, R157 ;  /* 0x000000ffffda7224 */ /* 0x000fe400078e009d */
[----:B------:R-:W2:Y:S01]  /*d2b0*/  LDL.64 R156, [R1+0x860] ;  /* 0x00086000019c7983 */ /* 0x000ea20000100a00 */
[----:B---3--:R-:W-:Y:S02]  /*d2c0*/  IMAD.MOV.U32 R225, RZ, RZ, R158 ;  /* 0x000000ffffe17224 */ /* 0x008fe400078e009e */
[----:B------:R-:W-:-:S02]  /*d2d0*/  IMAD.MOV.U32 R224, RZ, RZ, R159 ;  /* 0x000000ffffe07224 */ /* 0x000fc400078e009f */
[----:B------:R-:W3:Y:S01]  /*d2e0*/  LDL.LU.64 R158, [R1+0x868] ;  /* 0x00086800019e7983 */ /* 0x000ee20000300a00 */
[----:B-----5:R-:W-:Y:S02]  /*d2f0*/  IMAD.MOV.U32 R227, RZ, RZ, R134 ;  /* 0x000000ffffe37224 */ /* 0x020fe400078e0086 */
[----:B------:R-:W-:Y:S02]  /*d300*/  IMAD.MOV.U32 R226, RZ, RZ, R135 ;  /* 0x000000ffffe27224 */ /* 0x000fe400078e0087 */
[----:B------:R-:W5:Y:S01]  /*d310*/  LDL.LU.64 R134, [R1+0x50] ;  /* 0x0000500001867983 */ /* 0x000f620000300a00 */
[----:B------:R-:W-:Y:S02]  /*d320*/  IMAD.MOV.U32 R229, RZ, RZ, R136 ;  /* 0x000000ffffe57224 */ /* 0x000fe400078e0088 */
[----:B------:R-:W-:Y:S02]  /*d330*/  IMAD.MOV.U32 R228, RZ, RZ, R137 ;  /* 0x000000ffffe47224 */ /* 0x000fe400078e0089 */
[----:B------:R-:W5:Y:S01]  /*d340*/  LDL.LU.64 R136, [R1+0x58] ;  /* 0x0000580001887983 */ /* 0x000f620000300a00 */
[----:B----4-:R-:W-:Y:S01]  /*d350*/  IMAD.MOV.U32 R231, RZ, RZ, R138 ;  /* 0x000000ffffe77224 */ /* 0x010fe200078e008a */
[----:B------:R-:W-:-:S02]  /*d360*/  MOV R230, R139 ;  /* 0x0000008b00e67202 */ /* 0x000fc40000000f00 */
[----:B------:R-:W4:Y:S04]  /*d370*/  LDL.LU.64 R138, [R1] ;  /* 0x00000000018a7983 */ /* 0x000f280000300a00 */
[----:B------:R-:W4:Y:S01]  /*d380*/  LDL.LU.64 R130, [R1+0x8] ;  /* 0x0000080001827983 */ /* 0x000f220000300a00 */
[----:B------:R-:W-:Y:S02]  /*d390*/  IMAD.MOV.U32 R213, RZ, RZ, R132 ;  /* 0x000000ffffd57224 */ /* 0x000fe400078e0084 */
[----:B------:R-:W-:Y:S02]  /*d3a0*/  IMAD.MOV.U32 R212, RZ, RZ, R133 ;  /* 0x000000ffffd47224 */ /* 0x000fe400078e0085 */
[----:B------:R-:W4:Y:S01]  /*d3b0*/  LDL.LU.64 R132, [R1+0x8e0] ;  /* 0x0008e00001847983 */ /* 0x000f220000300a00 */
[----:B------:R-:W-:-:S02]  /*d3c0*/  IMAD.MOV.U32 R233, RZ, RZ, R140 ;  /* 0x000000ffffe97224 */ /* 0x000fc400078e008c */
[----:B------:R-:W-:Y:S02]  /*d3d0*/  IMAD.MOV.U32 R232, RZ, RZ, R141 ;  /* 0x000000ffffe87224 */ /* 0x000fe400078e008d */
[----:B------:R-:W4:Y:S01]  /*d3e0*/  LDL.LU.64 R140, [R1+0x8e8] ;  /* 0x0008e800018c7983 */ /* 0x000f220000300a00 */
[----:B------:R-:W-:Y:S02]  /*d3f0*/  IMAD.MOV.U32 R235, RZ, RZ, R142 ;  /* 0x000000ffffeb7224 */ /* 0x000fe400078e008e */
[----:B------:R-:W-:Y:S02]  /*d400*/  IMAD.MOV.U32 R234, RZ, RZ, R143 ;  /* 0x000000ffffea7224 */ /* 0x000fe400078e008f */
[----:B------:R-:W4:Y:S01]  /*d410*/  LDL.LU.64 R142, [R1+0xa8] ;  /* 0x0000a800018e7983 */ /* 0x000f220000300a00 */
[----:B------:R-:W-:Y:S01]  /*d420*/  IMAD.MOV.U32 R221, RZ, RZ, R240 ;  /* 0x000000ffffdd7224 */ /* 0x000fe200078e00f0 */
[----:B------:R-:W-:Y:S01]  /*d430*/  MOV R220, R241 ;  /* 0x000000f100dc7202 */ /* 0x000fe20000000f00 */
[----:B------:R-:W-:Y:S01]  /*d440*/  IMAD.MOV.U32 R241, RZ, RZ, R124 ;  /* 0x000000fffff17224 */ /* 0x000fe200078e007c */
[----:B------:R-:W-:-:S02]  /*d450*/  MOV R240, R125 ;  /* 0x0000007d00f07202 */ /* 0x000fc40000000f00 */
[----:B------:R-:W4:Y:S01]  /*d460*/  LDL.LU.64 R124, [R1+0xa0] ;  /* 0x0000a000017c7983 */ /* 0x000f220000300a00 */
[----:B------:R-:W-:Y:S02]  /*d470*/  IMAD.MOV.U32 R223, RZ, RZ, R242 ;  /* 0x000000ffffdf7224 */ /* 0x000fe400078e00f2 */
[----:B------:R-:W-:Y:S02]  /*d480*/  IMAD.MOV.U32 R222, RZ, RZ, R243 ;  /* 0x000000ffffde7224 */ /* 0x000fe400078e00f3 */
[----:B------:R-:W-:Y:S02]  /*d490*/  IMAD.MOV.U32 R237, RZ, RZ, R248 ;  /* 0x000000ffffed7224 */ /* 0x000fe400078e00f8 */
[----:B------:R-:W-:Y:S02]  /*d4a0*/  IMAD.MOV.U32 R236, RZ, RZ, R249 ;  /* 0x000000ffffec7224 */ /* 0x000fe400078e00f9 */
[----:B------:R-:W-:Y:S02]  /*d4b0*/  IMAD.MOV.U32 R239, RZ, RZ, R250 ;  /* 0x000000ffffef7224 */ /* 0x000fe400078e00fa */
[----:B------:R-:W-:-:S02]  /*d4c0*/  IMAD.MOV.U32 R238, RZ, RZ, R251 ;  /* 0x000000ffffee7224 */ /* 0x000fc400078e00fb */
[----:B--2---:R-:W-:Y:S02]  /*d4d0*/  IMAD.MOV.U32 R243, RZ, RZ, R126 ;  /* 0x000000fffff37224 */ /* 0x004fe400078e007e */
[----:B------:R-:W-:Y:S02]  /*d4e0*/  IMAD.MOV.U32 R242, RZ, RZ, R127 ;  /* 0x000000fffff27224 */ /* 0x000fe400078e007f */
[----:B------:R-:W2:Y:S01]  /*d4f0*/  LDL.LU.64 R126, [R1+0x60] ;  /* 0x00006000017e7983 */ /* 0x000ea20000300a00 */
[----:B------:R-:W-:Y:S02]  /*d500*/  IMAD.MOV.U32 R245, RZ, RZ, R156 ;  /* 0x000000fffff57224 */ /* 0x000fe400078e009c */
[----:B------:R-:W-:Y:S02]  /*d510*/  IMAD.MOV.U32 R244, RZ, RZ, R157 ;  /* 0x000000fffff47224 */ /* 0x000fe400078e009d */
[----:B------:R-:W2:Y:S01]  /*d520*/  LDL.LU.64 R156, [R1+0x68] ;  /* 0x00006800019c7983 */ /* 0x000ea20000300a00 */
[----:B---3--:R-:W-:-:S02]  /*d530*/  IMAD.MOV.U32 R247, RZ, RZ, R158 ;  /* 0x000000fffff77224 */ /* 0x008fc400078e009e */
[----:B------:R-:W-:Y:S02]  /*d540*/  IMAD.MOV.U32 R246, RZ, RZ, R159 ;  /* 0x000000fffff67224 */ /* 0x000fe400078e009f */
[----:B------:R-:W3:Y:S01]  /*d550*/  LDL.LU.64 R158, [R1+0x40] ;  /* 0x00004000019e7983 */ /* 0x000ee20000300a00 */
[----:B-----5:R-:W-:Y:S02]  /*d560*/  IMAD.MOV.U32 R249, RZ, RZ, R134 ;  /* 0x000000fffff97224 */ /* 0x020fe400078e0086 */
[----:B------:R-:W-:Y:S02]  /*d570*/  IMAD.MOV.U32 R248, RZ, RZ, R135 ;  /* 0x000000fffff87224 */ /* 0x000fe400078e0087 */
[----:B------:R-:W5:Y:S01]  /*d580*/  LDL.LU.64 R134, [R1+0x48] ;  /* 0x0000480001867983 */ /* 0x000f620000300a00 */
[----:B------:R-:W-:Y:S01]  /*d590*/  IMAD.MOV.U32 R251, RZ, RZ, R136 ;  /* 0x000000fffffb7224 */ /* 0x000fe200078e0088 */
[----:B------:R-:W-:Y:S02]  /*d5a0*/  MOV R250, R137 ;  /* 0x0000008900fa7202 */ /* 0x000fe40000000f00 */
[----:B------:R-:W5:Y:S04]  /*d5b0*/  LDL.LU.64 R136, [R1+0x900] ;  /* 0x0009000001887983 */ /* 0x000f680000300a00 */
[----:B----4-:R1:W-:Y:S01]  /*d5c0*/  STL [R1], R138 ;  /* 0x0000008a01007387 */ /* 0x0103e20000100800 */
[----:B------:R-:W-:-:S03]  /*d5d0*/  IMAD.MOV.U32 R252, RZ, RZ, R139 ;  /* 0x000000fffffc7224 */ /* 0x000fc600078e008b */
[----:B-1----:R-:W4:Y:S01]  /*d5e0*/  LDL.LU.64 R138, [R1+0x908] ;  /* 0x00090800018a7983 */ /* 0x002f220000300a00 */
[----:B------:R-:W-:-:S03]  /*d5f0*/  IMAD.MOV.U32 R0, RZ, RZ, R131 ;  /* 0x000000ffff007224 */ /* 0x000fc600078e0083 */
[----:B------:R1:W-:Y:S04]  /*d600*/  STL [R1+0x8], R130 ;  /* 0x0000088201007387 */ /* 0x0003e80000100800 */
[----:B-1----:R-:W4:Y:S04]  /*d610*/  LDL.LU.64 R130, [R1+0x98] ;  /* 0x0000980001827983 */ /* 0x002f280000300a00 */
[----:B------:R1:W-:Y:S04]  /*d620*/  STL [R1+0x4], R0 ;  /* 0x0000040001007387 */ /* 0x0003e80000100800 */
[----:B------:R1:W-:Y:S02]  /*d630*/  STL [R1+0x10], R132 ;  /* 0x0000108401007387 */ /* 0x0003e40000100800 */
[----:B-1----:R-:W-:-:S02]  /*d640*/  IMAD.MOV.U32 R0, RZ, RZ, R133 ;  /* 0x000000ffff007224 */ /* 0x002fc400078e0085 */
[----:B------:R-:W4:Y:S04]  /*d650*/  LDL.LU.64 R132, [R1+0x90] ;  /* 0x0000900001847983 */ /* 0x000f280000300a00 */
        /* <DEDUP_REMOVED lines=13> */
[----:B--2---:R2:W-:Y:S01]  /*d730*/  STL [R1+0x30], R126 ;  /* 0x0000307e01007387 */ /* 0x0045e20000100800 */
[----:B-1----:R-:W-:-:S03]  /*d740*/  IMAD.MOV.U32 R0, RZ, RZ, R127 ;  /* 0x000000ffff007224 */ /* 0x002fc600078e007f */
[----:B--2---:R-:W2:Y:S04]  /*d750*/  LDL.LU.64 R126, [R1+0x88] ;  /* 0x00008800017e7983 */ /* 0x004ea80000300a00 */
[----:B------:R1:W-:Y:S04]  /*d760*/  STL [R1+0x2c], R0 ;  /* 0x00002c0001007387 */ /* 0x0003e80000100800 */
[----:B------:R1:W-:Y:S02]  /*d770*/  STL [R1+0x38], R156 ;  /* 0x0000389c01007387 */ /* 0x0003e40000100800 */
[----:B-1----:R-:W-:-:S02]  /*d780*/  IMAD.MOV.U32 R0, RZ, RZ, R157 ;  /* 0x000000ffff007224 */ /* 0x002fc400078e009d */
[----:B------:R-:W2:Y:S04]  /*d790*/  LDL.LU.64 R156, [R1+0x920] ;  /* 0x00092000019c7983 */ /* 0x000ea80000300a00 */
[----:B------:R1:W-:Y:S04]  /*d7a0*/  STL [R1+0x34], R0 ;  /* 0x0000340001007387 */ /* 0x0003e80000100800 */
[----:B---3--:R3:W-:Y:S01]  /*d7b0*/  STL [R1+0x40], R158 ;  /* 0x0000409e01007387 */ /* 0x0087e20000100800 */
[----:B-1----:R-:W-:-:S03]  /*d7c0*/  IMAD.MOV.U32 R0, RZ, RZ, R159 ;  /* 0x000000ffff007224 */ /* 0x002fc600078e009f */
[----:B---3--:R-:W3:Y:S04]  /*d7d0*/  LDL.LU.64 R158, [R1+0x928] ;  /* 0x00092800019e7983 */ /* 0x008ee80000300a00 */
[----:B------:R1:W-:Y:S04]  /*d7e0*/  STL [R1+0x3c], R0 ;  /* 0x00003c0001007387 */ /* 0x0003e80000100800 */
[----:B-----5:R5:W-:Y:S01]  /*d7f0*/  STL [R1+0x48], R134 ;  /* 0x0000488601007387 */ /* 0x020be20000100800 */
[----:B-1----:R-:W-:-:S03]  /*d800*/  MOV R0, R135 ;  /* 0x0000008700007202 */ /* 0x002fc60000000f00 */
[----:B-----5:R-:W5:Y:S04]  /*d810*/  LDL.LU.64 R134, [R1+0x890] ;  /* 0x0008900001867983 */ /* 0x020f680000300a00 */
[----:B------:R1:W-:Y:S04]  /*d820*/  STL [R1+0x44], R0 ;  /* 0x0000440001007387 */ /* 0x0003e80000100800 */
[----:B------:R1:W-:Y:S02]  /*d830*/  STL [R1+0x50], R136 ;  /* 0x0000508801007387 */ /* 0x0003e40000100800 */
[----:B-1----:R-:W-:-:S02]  /*d840*/  IMAD.MOV.U32 R0, RZ, RZ, R137 ;  /* 0x000000ffff007224 */ /* 0x002fc400078e0089 */
[----:B------:R-:W5:Y:S04]  /*d850*/  LDL.LU.64 R136, [R1+0x898] ;  /* 0x0008980001887983 */ /* 0x000f680000300a00 */
[----:B------:R1:W-:Y:S04]  /*d860*/  STL [R1+0x4c], R0 ;  /* 0x00004c0001007387 */ /* 0x0003e80000100800 */
[----:B----4-:R4:W-:Y:S01]  /*d870*/  STL [R1+0x58], R138 ;  /* 0x0000588a01007387 */ /* 0x0109e20000100800 */
[----:B-1----:R-:W-:-:S03]  /*d880*/  IMAD.MOV.U32 R0, RZ, RZ, R139 ;  /* 0x000000ffff007224 */ /* 0x002fc600078e008b */
[----:B----4-:R-:W4:Y:S04]  /*d890*/  LDL.LU.64 R138, [R1+0xb0] ;  /* 0x0000b000018a7983 */ /* 0x010f280000300a00 */
        /* <DEDUP_REMOVED lines=30> */
[----:B-1----:R-:W-:-:S03]  /*da80*/  MOV R0, R159 ;  /* 0x0000009f00007202 */ /* 0x002fc60000000f00 */
[----:B---3--:R-:W3:Y:S04]  /*da90*/  LDL.LU.64 R158, [R1+0x160] ;  /* 0x00016000019e7983 */ /* 0x008ee80000300a00 */
[----:B------:R1:W-:Y:S04]  /*daa0*/  STL [R1+0x94], R0 ;  /* 0x0000940001007387 */ /* 0x0003e80000100800 */
[----:B-----5:R5:W-:Y:S01]  /*dab0*/  STL [R1+0xa0], R134 ;  /* 0x0000a08601007387 */ /* 0x020be20000100800 */
[----:B-1----:R-:W-:-:S03]  /*dac0*/  IMAD.MOV.U32 R0, RZ, RZ, R135 ;  /* 0x000000ffff007224 */ /* 0x002fc600078e0087 */
        /* <DEDUP_REMOVED lines=35> */
[----:B-1----:R-:W-:-:S02]  /*dd00*/  MOV R0, R157 ;  /* 0x0000009d00007202 */ /* 0x002fc40000000f00 */
[----:B------:R-:W2:Y:S04]  /*dd10*/  LDL.LU.64 R156, [R1+0x150] ;  /* 0x00015000019c7983 */ /* 0x000ea80000300a00 */
[----:B------:R1:W-:Y:S04]  /*dd20*/  STL [R1+0xe4], R0 ;  /* 0x0000e40001007387 */ /* 0x0003e80000100800 */
[----:B---3--:R3:W-:Y:S01]  /*dd30*/  STL [R1+0xf0], R158 ;  /* 0x0000f09e01007387 */ /* 0x0087e20000100800 */
[----:B-1----:R-:W-:-:S03]  /*dd40*/  IMAD.MOV.U32 R0, RZ, RZ, R159 ;  /* 0x000000ffff007224 */ /* 0x002fc600078e009f */
        /* <DEDUP_REMOVED lines=35> */
[----:B-1----:R-:W-:-:S03]  /*df80*/  MOV R0, R127 ;  /* 0x0000007f00007202 */ /* 0x002fc60000000f00 */
        /* <DEDUP_REMOVED lines=39> */
[----:B-1----:R-:W-:-:S02]  /*e200*/  MOV R0, R125 ;  /* 0x0000007d00007202 */ /* 0x002fc40000000f00 */
        /* <DEDUP_REMOVED lines=199> */
[----:B-1----:R-:W-:-:S03]  /*ee80*/  MOV R0, R139 ;  /* 0x0000008b00007202 */ /* 0x002fc60000000f00 */
        /* <DEDUP_REMOVED lines=39> */
[----:B-1----:R-:W-:-:S02]  /*f100*/  MOV R0, R137 ;  /* 0x0000008900007202 */ /* 0x002fc40000000f00 */
        /* <DEDUP_REMOVED lines=10> */
[----:B------:R-:W-:Y:S04]  /*f1b0*/  STL [R1+0x380], R132 ;  /* 0x0003808401007387 */ /* 0x000fe80000100800 */
[----:B------:R-:W4:Y:S01]  /*f1c0*/  LDL.LU.64 R128, [R1+0xaf8] ;  /* 0x000af80001807983 */ /* 0x000f220000300a00 */
[----:B-1----:R-:W-:-:S05]  /*f1d0*/  IMAD.MOV.U32 R0, RZ, RZ, R133 ;  /* 0x000000ffff007224 */ /* 0x002fca00078e0085 */
[----:B------:R1:W-:Y:S04]  /*f1e0*/  STL [R1+0x37c], R0 ;  /* 0x00037c0001007387 */ /* 0x0003e80000100800 */
[----:B------:R1:W-:Y:S02]  /*f1f0*/  STL [R1+0x388], R140 ;  /* 0x0003888c01007387 */ /* 0x0003e40000100800 */
[----:B-1----:R-:W-:Y:S02]  /*f200*/  IMAD.MOV.U32 R0, RZ, RZ, R141 ;  /* 0x000000ffff007224 */ /* 0x002fe400078e008d */
        /* <DEDUP_REMOVED lines=14> */
[----:B------:R-:W-:Y:S04]  /*f2f0*/  STL [R1+0x3a8], R156 ;  /* 0x0003a89c01007387 */ /* 0x000fe80000100800 */
[----:B------:R-:W2:Y:S01]  /*f300*/  LDL.LU.64 R132, [R1+0x400] ;  /* 0x0004000001847983 */ /* 0x000ea20000300a00 */
[----:B-1----:R-:W-:-:S05]  /*f310*/  IMAD.MOV.U32 R0, RZ, RZ, R157 ;  /* 0x000000ffff007224 */ /* 0x002fca00078e009d */
[----:B------:R3:W-:Y:S02]  /*f320*/  STL [R1+0x3a4], R0 ;  /* 0x0003a40001007387 */ /* 0x0007e40000100800 */
[----:B---3--:R-:W-:Y:S02]  /*f330*/  IMAD.MOV.U32 R0, RZ, RZ, R159 ;  /* 0x000000ffff007224 */ /* 0x008fe400078e009f */
[----:B------:R1:W-:Y:S04]  /*f340*/  STL [R1+0x3b0], R158 ;  /* 0x0003b09e01007387 */ /* 0x0003e80000100800 */
[----:B-1----:R-:W3:Y:S04]  /*f350*/  LDL.LU.64 R158, [R1+0x408] ;  /* 0x00040800019e7983 */ /* 0x002ee80000300a00 */
[----:B------:R1:W-:Y:S04]  /*f360*/  STL [R1+0x3ac], R0 ;  /* 0x0003ac0001007387 */ /* 0x0003e80000100800 */
[----:B-----5:R5:W-:Y:S04]  /*f370*/  STL [R1+0x3b8], R134 ;  /* 0x0003b88601007387 */ /* 0x020be80000100800 */
[----:B------:R-:W3:Y:S01]  /*f380*/  LDL.LU.64 R156, [R1+0xb00] ;  /* 0x000b0000019c7983 */ /* 0x000ee20000300a00 */
[----:B-1----:R-:W-:-:S03]  /*f390*/  MOV R0, R135 ;  /* 0x0000008700007202 */ /* 0x002fc60000000f00 */
[----:B------:R-:W-:Y:S04]  /*f3a0*/  STL [R1+0x3c0], R136 ;  /* 0x0003c08801007387 */ /* 0x000fe80000100800 */
[----:B------:R1:W-:Y:S04]  /*f3b0*/  STL [R1+0x3b4], R0 ;  /* 0x0003b40001007387 */ /* 0x0003e80000100800 */
[----:B-----5:R-:W5:Y:S01]  /*f3c0*/  LDL.LU.64 R134, [R1+0xb08] ;  /* 0x000b080001867983 */ /* 0x020f620000300a00 */
[----:B-1----:R-:W-:-:S03]  /*f3d0*/  IMAD.MOV.U32 R0, RZ, RZ, R137 ;  /* 0x000000ffff007224 */ /* 0x002fc600078e0089 */
[----:B----4-:R-:W-:Y:S04]  /*f3e0*/  STL [R1+0x3c8], R138 ;  /* 0x0003c88a01007387 */ /* 0x010fe80000100800 */
[----:B------:R1:W-:Y:S04]  /*f3f0*/  STL [R1+0x3bc], R0 ;  /* 0x0003bc0001007387 */ /* 0x0003e80000100800 */
[----:B------:R-:W4:Y:S01]  /*f400*/  LDL.LU.64 R136, [R1+0xaa0] ;  /* 0x000aa00001887983 */ /* 0x000f220000300a00 */
[----:B-1----:R-:W-:-:S03]  /*f410*/  IMAD.MOV.U32 R0, RZ, RZ, R139 ;  /* 0x000000ffff007224 */ /* 0x002fc600078e008b */
[----:B------:R-:W-:Y:S04]  /*f420*/  STL [R1+0x3d0], R130 ;  /* 0x0003d08201007387 */ /* 0x000fe80000100800 */
        /* <DEDUP_REMOVED lines=27> */
[----:B------:R3:W-:Y:S02]  /*f5e0*/  STL [R1+0x3fc], R0 ;  /* 0x0003fc0001007387 */ /* 0x0007e40000100800 */
[----:B---3--:R-:W-:Y:S02]  /*f5f0*/  MOV R0, R159 ;  /* 0x0000009f00007202 */ /* 0x008fe40000000f00 */
[----:B------:R1:W-:Y:S04]  /*f600*/  STL [R1+0x408], R158 ;  /* 0x0004089e01007387 */ /* 0x0003e80000100800 */
[----:B------:R-:W-:Y:S04]  /*f610*/  STL [R1+0x410], R156 ;  /* 0x0004109c01007387 */ /* 0x000fe80000100800 */
[----:B------:R3:W-:Y:S04]  /*f620*/  STL [R1+0x404], R0 ;  /* 0x0004040001007387 */ /* 0x0007e80000100800 */
[----:B-1----:R-:W2:Y:S01]  /*f630*/  LDL.LU.64 R158, [R1+0xac0] ;  /* 0x000ac000019e7983 */ /* 0x002ea20000300a00 */
[----:B---3--:R-:W-:-:S03]  /*f640*/  IMAD.MOV.U32 R0, RZ, RZ, R157 ;  /* 0x000000ffff007224 */ /* 0x008fc600078e009d */
[----:B-----5:R-:W-:Y:S04]  /*f650*/  STL [R1+0x418], R134 ;  /* 0x0004188601007387 */ /* 0x020fe80000100800 */
[----:B------:R1:W-:Y:S04]  /*f660*/  STL [R1+0x40c], R0 ;  /* 0x00040c0001007387 */ /* 0x0003e80000100800 */
[----:B------:R-:W3:Y:S01]  /*f670*/  LDL.LU.64 R156, [R1+0xac8] ;  /* 0x000ac800019c7983 */ /* 0x000ee20000300a00 */
[----:B-1----:R-:W-:-:S03]  /*f680*/  IMAD.MOV.U32 R0, RZ, RZ, R135 ;  /* 0x000000ffff007224 */ /* 0x002fc600078e0087 */
[----:B----4-:R-:W-:Y:S04]  /*f690*/  STL [R1+0x420], R136 ;  /* 0x0004208801007387 */ /* 0x010fe80000100800 */
[----:B------:R1:W-:Y:S04]  /*f6a0*/  STL [R1+0x414], R0 ;  /* 0x0004140001007387 */ /* 0x0003e80000100800 */
[----:B------:R-:W4:Y:S01]  /*f6b0*/  LDL.LU.64 R134, [R1+0xa30] ;  /* 0x000a300001867983 */ /* 0x000f220000300a00 */
[----:B-1----:R-:W-:-:S03]  /*f6c0*/  IMAD.MOV.U32 R0, RZ, RZ, R137 ;  /* 0x000000ffff007224 */ /* 0x002fc600078e0089 */
[----:B------:R-:W-:Y:S04]  /*f6d0*/  STL [R1+0x428], R138 ;  /* 0x0004288a01007387 */ /* 0x000fe80000100800 */
[----:B------:R1:W-:Y:S04]  /*f6e0*/  STL [R1+0x41c], R0 ;  /* 0x00041c0001007387 */ /* 0x0003e80000100800 */
[----:B------:R-:W5:Y:S01]  /*f6f0*/  LDL.LU.64 R136, [R1+0xa38] ;  /* 0x000a380001887983 */ /* 0x000f620000300a00 */
[----:B-1----:R-:W-:-:S03]  /*f700*/  IMAD.MOV.U32 R0, RZ, RZ, R139 ;  /* 0x000000ffff007224 */ /* 0x002fc600078e008b */
[----:B------:R-:W-:Y:S04]  /*f710*/  STL [R1+0x430], R130 ;  /* 0x0004308201007387 */ /* 0x000fe80000100800 */
[----:B------:R1:W-:Y:S04]  /*f720*/  STL [R1+0x424], R0 ;  /* 0x0004240001007387 */ /* 0x0003e80000100800 */
[----:B------:R-:W5:Y:S04]  /*f730*/  LDL.LU.64 R138, [R1+0x498] ;  /* 0x00049800018a7983 */ /* 0x000f680000300a00 */
[----:B------:R-:W5:Y:S01]  /*f740*/  LDL.LU.64 R128, [R1+0x488] ;  /* 0x0004880001807983 */ /* 0x000f620000300a00 */
[----:B-1----:R-:W-:-:S05]  /*f750*/  IMAD.MOV.U32 R0, RZ, RZ, R131 ;  /* 0x000000ffff007224 */ /* 0x002fca00078e0083 */
[----:B------:R1:W-:Y:S04]  /*f760*/  STL [R1+0x42c], R0 ;  /* 0x00042c0001007387 */ /* 0x0003e80000100800 */
[----:B------:R1:W-:Y:S02]  /*f770*/  STL [R1+0x438], R140 ;  /* 0x0004388c01007387 */ /* 0x0003e40000100800 */
[----:B-1----:R-:W-:Y:S02]  /*f780*/  IMAD.MOV.U32 R0, RZ, RZ, R141 ;  /* 0x000000ffff007224 */ /* 0x002fe400078e008d */
[----:B------:R-:W5:Y:S04]  /*f790*/  LDL.LU.64 R140, [R1+0x510] ;  /* 0x00051000018c7983 */ /* 0x000f680000300a00 */
[----:B------:R1:W-:Y:S04]  /*f7a0*/  STL [R1+0x434], R0 ;  /* 0x0004340001007387 */ /* 0x0003e80000100800 */
[----:B------:R1:W-:Y:S02]  /*f7b0*/  STL [R1+0x440], R142 ;  /* 0x0004408e01007387 */ /* 0x0003e40000100800 */
[----:B-1----:R-:W-:-:S02]  /*f7c0*/  IMAD.MOV.U32 R0, RZ, RZ, R143 ;  /* 0x000000ffff007224 */ /* 0x002fc400078e008f */
[----:B------:R-:W5:Y:S04]  /*f7d0*/  LDL.LU.64 R142, [R1+0x4b0] ;  /* 0x0004b000018e7983 */ /* 0x000f680000300a00 */
[----:B------:R1:W-:Y:S04]  /*f7e0*/  STL [R1+0x43c], R0 ;  /* 0x00043c0001007387 */ /* 0x0003e80000100800 */
[----:B------:R2:W-:Y:S04]  /*f7f0*/  STL [R1+0x448], R124 ;  /* 0x0004487c01007387 */ /* 0x0005e80000100800 */
[----:B------:R-:W5:Y:S01]  /*f800*/  LDL.LU.64 R130, [R1+0x4a0] ;  /* 0x0004a00001827983 */ /* 0x000f620000300a00 */
[----:B-1----:R-:W-:-:S03]  /*f810*/  IMAD.MOV.U32 R0, RZ, RZ, R125 ;  /* 0x000000ffff007224 */ /* 0x002fc600078e007d */
[----:B--2---:R-:W-:Y:S04]  /*f820*/  STL [R1+0x450], R126 ;  /* 0x0004507e01007387 */ /* 0x004fe80000100800 */
[----:B------:R1:W-:Y:S04]  /*f830*/  STL [R1+0x444], R0 ;  /* 0x0004440001007387 */ /* 0x0003e80000100800 */
[----:B------:R-:W2:Y:S01]  /*f840*/  LDL.LU.64 R124, [R1+0x4a8] ;  /* 0x0004a800017c7983 */ /* 0x000ea20000300a00 */
[----:B-1----:R-:W-:-:S03]  /*f850*/  IMAD.MOV.U32 R0, RZ, RZ, R127 ;  /* 0x000000ffff007224 */ /* 0x002fc600078e007f */
[----:B------:R-:W-:Y:S04]  /*f860*/  STL [R1+0x458], R132 ;  /* 0x0004588401007387 */ /* 0x000fe80000100800 */
[----:B------:R1:W-:Y:S04]  /*f870*/  STL [R1+0x44c], R0 ;  /* 0x00044c0001007387 */ /* 0x0003e80000100800 */
[----:B------:R-:W2:Y:S01]  /*f880*/  LDL.LU.64 R126, [R1+0x530] ;  /* 0x00053000017e7983 */ /* 0x000ea20000300a00 */
[----:B-1----:R-:W-:-:S03]  /*f890*/  MOV R0, R133 ;  /* 0x0000008500007202 */ /* 0x002fc60000000f00 */
[----:B------:R-:W2:Y:S04]  /*f8a0*/  LDL.LU.64 R132, [R1+0x4b8] ;  /* 0x0004b80001847983 */ /* 0x000ea80000300a00 */
        /* <DEDUP_REMOVED lines=9> */
[----:B----4-:R4:W-:Y:S01]  /*f940*/  STL [R1+0x470], R134 ;  /* 0x0004708601007387 */ /* 0x0109e20000100800 */
[----:B-1----:R-:W-:-:S03]  /*f950*/  IMAD.MOV.U32 R0, RZ, RZ, R135 ;  /* 0x000000ffff007224 */ /* 0x002fc600078e0087 */
[----:B----4-:R-:W4:Y:S04]  /*f960*/  LDL.LU.64 R134, [R1+0x550] ;  /* 0x0005500001867983 */ /* 0x010f280000300a00 */
[----:B------:R1:W-:Y:S04]  /*f970*/  STL [R1+0x46c], R0 ;  /* 0x00046c0001007387 */ /* 0x0003e80000100800 */
[----:B-----5:R5:W-:Y:S01]  /*f980*/  STL [R1+0x478], R136 ;  /* 0x0004788801007387 */ /* 0x020be20000100800 */
[----:B-1----:R-:W-:-:S03]  /*f990*/  IMAD.MOV.U32 R0, RZ, RZ, R137 ;  /* 0x000000ffff007224 */ /* 0x002fc600078e0089 */
[----:B-----5:R-:W5:Y:S04]  /*f9a0*/  LDL.LU.64 R136, [R1+0x4d8] ;  /* 0x0004d80001887983 */ /* 0x020f680000300a00 */
[----:B------:R1:W-:Y:S04]  /*f9b0*/  STL [R1+0x474], R0 ;  /* 0x0004740001007387 */ /* 0x0003e80000100800 */
[----:B------:R1:W-:Y:S02]  /*f9c0*/  STL [R1+0x480], R138 ;  /* 0x0004808a01007387 */ /* 0x0003e40000100800 */
[----:B-1----:R-:W-:-:S02]  /*f9d0*/  IMAD.MOV.U32 R0, RZ, RZ, R139 ;  /* 0x000000ffff007224 */ /* 0x002fc400078e008b */
[----:B------:R-:W-:Y:S04]  /*f9e0*/  STL [R1+0x488], R128 ;  /* 0x0004888001007387 */ /* 0x000fe80000100800 */
[----:B------:R1:W-:Y:S04]  /*f9f0*/  STL [R1+0x47c], R0 ;  /* 0x00047c0001007387 */ /* 0x0003e80000100800 */
[----:B------:R-:W5:Y:S01]  /*fa00*/  LDL.LU.64 R138, [R1+0x4e0] ;  /* 0x0004e000018a7983 */ /* 0x000f620000300a00 */
[----:B-1----:R-:W-:-:S03]  /*fa10*/  IMAD.MOV.U32 R0, RZ, RZ, R129 ;  /* 0x000000ffff007224 */ /* 0x002fc600078e0081 */
[----:B------:R-:W-:Y:S04]  /*fa20*/  STL [R1+0x490], R140 ;  /* 0x0004908c01007387 */ /* 0x000fe80000100800 */
[----:B------:R1:W-:Y:S02]  /*fa30*/  STL [R1+0x484], R0 ;  /* 0x0004840001007387 */ /* 0x0003e40000100800 */
[----:B-1----:R-:W-:Y:S02]  /*fa40*/  IMAD.MOV.U32 R0, RZ, RZ, R141 ;  /* 0x000000ffff007224 */ /* 0x002fe400078e008d */
[----:B------:R-:W5:Y:S04]  /*fa50*/  LDL.LU.64 R140, [R1+0x4e8] ;  /* 0x0004e800018c7983 */ /* 0x000f680000300a00 */
[----:B------:R1:W-:Y:S04]  /*fa60*/  STL [R1+0x48c], R0 ;  /* 0x00048c0001007387 */ /* 0x0003e80000100800 */
[----:B------:R1:W-:Y:S02]  /*fa70*/  STL [R1+0x498], R142 ;  /* 0x0004988e01007387 */ /* 0x0003e40000100800 */
[----:B-1----:R-:W-:-:S02]  /*fa80*/  IMAD.MOV.U32 R0, RZ, RZ, R143 ;  /* 0x000000ffff007224 */ /* 0x002fc400078e008f */
[----:B------:R-:W-:Y:S04]  /*fa90*/  STL [R1+0x4a0], R130 ;  /* 0x0004a08201007387 */ /* 0x000fe80000100800 */
[----:B------:R1:W-:Y:S04]  /*faa0*/  STL [R1+0x494], R0 ;  /* 0x0004940001007387 */ /* 0x0003e80000100800 */
[----:B------:R-:W5:Y:S01]  /*fab0*/  LDL.LU.64 R142, [R1+0x4f0] ;  /* 0x0004f000018e7983 */ /* 0x000f620000300a00 */
[----:B-1----:R-:W-:-:S03]  /*fac0*/  IMAD.MOV.U32 R0, RZ, RZ, R131 ;  /* 0x000000ffff007224 */ /* 0x002fc600078e0083 */
[----:B--2---:R-:W-:Y:S04]  /*fad0*/  STL [R1+0x4a8], R124 ;  /* 0x0004a87c01007387 */ /* 0x004fe80000100800 */
[----:B------:R1:W-:Y:S02]  /*fae0*/  STL [R1+0x49c], R0 ;  /* 0x00049c0001007387 */ /* 0x0003e40000100800 */
[----:B-1----:R-:W-:Y:S02]  /*faf0*/  MOV R0, R125 ;  /* 0x0000007d00007202 */ /* 0x002fe40000000f00 */
[----:B------:R-:W2:Y:S04]  /*fb00*/  LDL.LU.64 R124, [R1+0x4f8] ;  /* 0x0004f800017c7983 */ /* 0x000ea80000300a00 */
[----:B------:R1:W-:Y:S04]  /*fb10*/  STL [R1+0x4a4], R0 ;  /* 0x0004a40001007387 */ /* 0x0003e80000100800 */
[----:B------:R1:W-:Y:S02]  /*fb20*/  STL [R1+0x4b0], R126 ;  /* 0x0004b07e01007387 */ /* 0x0003e40000100800 */
[----:B-1----:R-:W-:-:S02]  /*fb30*/  IMAD.MOV.U32 R0, RZ, RZ, R127 ;  /* 0x000000ffff007224 */ /* 0x002fc400078e007f */
[----:B------:R-:W-:Y:S04]  /*fb40*/  STL [R1+0x4b8], R132 ;  /* 0x0004b88401007387 */ /* 0x000fe80000100800 */
[----:B------:R1:W-:Y:S04]  /*fb50*/  STL [R1+0x4ac], R0 ;  /* 0x0004ac0001007387 */ /* 0x0003e80000100800 */
[----:B------:R-:W2:Y:S01]  /*fb60*/  LDL.LU.64 R126, [R1+0x500] ;  /* 0x00050000017e7983 */ /* 0x000ea20000300a00 */
[----:B-1----:R-:W-:-:S03]  /*fb70*/  IMAD.MOV.U32 R0, RZ, RZ, R133 ;  /* 0x000000ffff007224 */ /* 0x002fc600078e0085 */
[----:B------:R-:W-:Y:S04]  /*fb80*/  STL [R1+0x4c0], R158 ;  /* 0x0004c09e01007387 */ /* 0x000fe80000100800 */
[----:B------:R1:W-:Y:S02]  /*fb90*/  STL [R1+0x4b4], R0 ;  /* 0x0004b40001007387 */ /* 0x0003e40000100800 */
[----:B-1----:R-:W-:Y:S02]  /*fba0*/  IMAD.MOV.U32 R0, RZ, RZ, R159 ;  /* 0x000000ffff007224 */ /* 0x002fe400078e009f */
[----:B------:R-:W2:Y:S04]  /*fbb0*/  LDL.LU.64 R158, [R1+0x508] ;  /* 0x00050800019e7983 */ /* 0x000ea80000300a00 */
[----:B------:R1:W-:Y:S04]  /*fbc0*/  STL [R1+0x4bc], R0 ;  /* 0x0004bc0001007387 */ /* 0x0003e80000100800 */
[----:B---3--:R3:W-:Y:S01]  /*fbd0*/  STL [R1+0x4c8], R156 ;  /* 0x0004c89c01007387 */ /* 0x0087e20000100800 */
[----:B-1----:R-:W-:-:S03]  /*fbe0*/  IMAD.MOV.U32 R0, RZ, RZ, R157 ;  /* 0x000000ffff007224 */ /* 0x002fc600078e009d */
[----:B---3--:R-:W3:Y:S04]  /*fbf0*/  LDL.LU.64 R156, [R1+0x558] ;  /* 0x00055800019c7983 */ /* 0x008ee80000300a00 */
[----:B------:R1:W-:Y:S04]  /*fc00*/  STL [R1+0x4c4], R0 ;  /* 0x0004c40001007387 */ /* 0x0003e80000100800 */
[----:B----4-:R-:W-:Y:S04]  /*fc10*/  STL [R1+0x4d0], R134 ;  /* 0x0004d08601007387 */ /* 0x010fe80000100800 */
[----:B------:R-:W4:Y:S01]  /*fc20*/  LDL.LU.64 R122, [R1+0x518] ;  /* 0x00051800017a7983 */ /* 0x000f220000300a00 */
[----:B-1----:R-:W-:-:S03]  /*fc30*/  IMAD.MOV.U32 R0, RZ, RZ, R135 ;  /* 0x000000ffff007224 */ /* 0x002fc600078e0087 */
[----:B-----5:R-:W-:Y:S04]  /*fc40*/  STL [R1+0x4d8], R136 ;  /* 0x0004d88801007387 */ /* 0x020fe80000100800 */
[----:B------:R1:W-:Y:S04]  /*fc50*/  STL [R1+0x4cc], R0 ;  /* 0x0004cc0001007387 */ /* 0x0003e80000100800 */
[----:B------:R-:W5:Y:S04]  /*fc60*/  LDL.LU.64 R184, [R1+0x520] ;  /* 0x0005200001b87983 */ /* 0x000f680000300a00 */
[----:B------:R-:W5:Y:S01]  /*fc70*/  LDL.LU.64 R186, [R1+0x528] ;  /* 0x0005280001ba7983 */ /* 0x000f620000300a00 */
[----:B-1----:R-:W-:-:S05]  /*fc80*/  IMAD.MOV.U32 R0, RZ, RZ, R137 ;  /* 0x000000ffff007224 */ /* 0x002fca00078e0089 */
[----:B------:R1:W-:Y:S04]  /*fc90*/  STL [R1+0x4d4], R0 ;  /* 0x0004d40001007387 */ /* 0x0003e80000100800 */
[----:B------:R-:W-:Y:S04]  /*fca0*/  STL [R1+0x4e0], R138 ;  /* 0x0004e08a01007387 */ /* 0x000fe80000100800 */
[----:B------:R-:W5:Y:S01]  /*fcb0*/  LDL.LU.64 R128, [R1+0x578] ;  /* 0x0005780001807983 */ /* 0x000f620000300a00 */
[----:B-1----:R-:W-:-:S03]  /*fcc0*/  IMAD.MOV.U32 R0, RZ, RZ, R139 ;  /* 0x000000ffff007224 */ /* 0x002fc600078e008b */
[----:B------:R-:W5:Y:S04]  /*fcd0*/  LDL.LU.64 R130, [R1+0x538] ;  /* 0x0005380001827983 */ /* 0x000f680000300a00 */
        /* <DEDUP_REMOVED lines=11> */
[----:B--2---:R2:W-:Y:S04]  /*fd90*/  STL [R1+0x4f8], R124 ;  /* 0x0004f87c01007387 */ /* 0x0045e80000100800 */
[----:B------:R-:W5:Y:S01]  /*fda0*/  LDL.LU.64 R140, [R1+0x560] ;  /* 0x00056000018c7983 */ /* 0x000f620000300a00 */
[----:B-1----:R-:W-:-:S03]  /*fdb0*/  MOV R0, R125 ;  /* 0x0000007d00007202 */ /* 0x002fc60000000f00 */
[----:B------:R-:W5:Y:S04]  /*fdc0*/  LDL.LU.64 R142, [R1+0x568] ;  /* 0x00056800018e7983 */ /* 0x000f680000300a00 */
[----:B------:R1:W-:Y:S04]  /*fdd0*/  STL [R1+0x4f4], R0 ;  /* 0x0004f40001007387 */ /* 0x0003e80000100800 */
[----:B------:R2:W-:Y:S04]  /*fde0*/  STL [R1+0x500], R126 ;  /* 0x0005007e01007387 */ /* 0x0005e80000100800 */
[----:B--2---:R-:W2:Y:S01]  /*fdf0*/  LDL.LU.64 R124, [R1+0xb40] ;  /* 0x000b4000017c7983 */ /* 0x004ea20000300a00 */
[----:B-1----:R-:W-:-:S03]  /*fe00*/  IMAD.MOV.U32 R0, RZ, RZ, R127 ;  /* 0x000000ffff007224 */ /* 0x002fc600078e007f */
[----:B------:R-:W2:Y:S04]  /*fe10*/  LDL.LU.64 R126, [R1+0xb30] ;  /* 0x000b3000017e7983 */ /* 0x000ea80000300a00 */
[----:B------:R1:W-:Y:S04]  /*fe20*/  STL [R1+0x4fc], R0 ;  /* 0x0004fc0001007387 */ /* 0x0003e80000100800 */
[----:B------:R3:W-:Y:S01]  /*fe30*/  STL [R1+0x508], R158 ;  /* 0x0005089e01007387 */ /* 0x0007e20000100800 */
[----:B-1----:R-:W-:-:S03]  /*fe40*/  IMAD.MOV.U32 R0, RZ, RZ, R159 ;  /* 0x000000ffff007224 */ /* 0x002fc600078e009f */
[----:B---3--:R-:W3:Y:S04]  /*fe50*/  LDL.LU.64 R158, [R1+0xb28] ;  /* 0x000b2800019e7983 */ /* 0x008ee80000300a00 */
[----:B------:R1:W-:Y:S04]  /*fe60*/  STL [R1+0x504], R0 ;  /* 0x0005040001007387 */ /* 0x0003e80000100800 */
[----:B------:R4:W-:Y:S01]  /*fe70*/  STL [R1+0x510], R156 ;  /* 0x0005109c01007387 */ /* 0x0009e20000100800 */
[----:B-1----:R-:W-:-:S03]  /*fe80*/  IMAD.MOV.U32 R0, RZ, RZ, R157 ;  /* 0x000000ffff007224 */ /* 0x002fc600078e009d */
[----:B----4-:R-:W-:Y:S04]  /*fe90*/  STL [R1+0x518], R122 ;  /* 0x0005187a01007387 */ /* 0x010fe80000100800 */
[----:B------:R1:W-:Y:S04]  /*fea0*/  STL [R1+0x50c], R0 ;  /* 0x00050c0001007387 */ /* 0x0003e80000100800 */
[----:B------:R-:W4:Y:S01]  /*feb0*/  LDL.LU.64 R156, [R1+0xb20] ;  /* 0x000b2000019c7983 */ /* 0x000f220000300a00 */
[----:B-1----:R-:W-:-:S03]  /*fec0*/  IMAD.MOV.U32 R0, RZ, RZ, R123 ;  /* 0x000000ffff007224 */ /* 0x002fc600078e007b */
        /* <DEDUP_REMOVED lines=22> */
[----:B------:R1:W-:Y:S02]  /*10030*/  STL [R1+0x54c], R0 ;  /* 0x00054c0001007387 */ /* 0x0003e40000100800 */
[----:B-1----:R-:W-:Y:S02]  /*10040*/  IMAD.MOV.U32 R0, RZ, RZ, R139 ;  /* 0x000000ffff007224 */ /* 0x002fe400078e008b */
[----:B------:R-:W1:Y:S01]  /*10050*/  S2R R192, SR_TID.X ;  /* 0x0000000000c07919 */ /* 0x000e620000002100 */
[----:B------:R-:W-:-:S03]  /*10060*/  IMAD.MOV.U32 R207, RZ, RZ, R3 ;  /* 0x000000ffffcf7224 */ /* 0x000fc600078e0003 */
[----:B------:R-:W-:Y:S04]  /*10070*/  STL [R1+0x560], R140 ;  /* 0x0005608c01007387 */ /* 0x000fe80000100800 */
[----:B------:R5:W-:Y:S04]  /*10080*/  STL [R1+0x554], R0 ;  /* 0x0005540001007387 */ /* 0x000be80000100800 */
[----:B------:R-:W-:Y:S01]  /*10090*/  STL [R1+0x568], R142 ;  /* 0x0005688e01007387 */ /* 0x000fe20000100800 */
[----:B-----5:R-:W-:-:S05]  /*100a0*/  IMAD.MOV.U32 R0, RZ, RZ, R141 ;  /* 0x000000ffff007224 */ /* 0x020fca00078e008d */
[----:B------:R5:W-:Y:S04]  /*100b0*/  STL [R1+0x55c], R0 ;  /* 0x00055c0001007387 */ /* 0x000be80000100800 */
[----:B--2---:R-:W-:Y:S01]  /*100c0*/  STL [R1+0x570], R124 ;  /* 0x0005707c01007387 */ /* 0x004fe20000100800 */
[----:B-----5:R-:W-:-:S05]  /*100d0*/  IMAD.MOV.U32 R0, RZ, RZ, R143 ;  /* 0x000000ffff007224 */ /* 0x020fca00078e008f */
[----:B------:R2:W-:Y:S04]  /*100e0*/  STL [R1+0x564], R0 ;  /* 0x0005640001007387 */ /* 0x0005e80000100800 */
[----:B------:R-:W-:Y:S01]  /*100f0*/  STL [R1+0x578], R126 ;  /* 0x0005787e01007387 */ /* 0x000fe20000100800 */
[----:B--2---:R-:W-:-:S05]  /*10100*/  IMAD.MOV.U32 R0, RZ, RZ, R125 ;  /* 0x000000ffff007224 */ /* 0x004fca00078e007d */
[----:B------:R2:W-:Y:S02]  /*10110*/  STL [R1+0x56c], R0 ;  /* 0x00056c0001007387 */ /* 0x0005e40000100800 */
[----:B--2---:R-:W-:-:S05]  /*10120*/  IMAD.MOV.U32 R0, RZ, RZ, R127 ;  /* 0x000000ffff007224 */ /* 0x004fca00078e007f */
[----:B------:R2:W-:Y:S01]  /*10130*/  STL [R1+0x574], R0 ;  /* 0x0005740001007387 */ /* 0x0005e20000100800 */
[C---:B-1----:R-:W-:Y:S01]  /*10140*/  IMAD.SHL.U32 R3, R192.reuse, 0x2, RZ ;  /* 0x00000002c0037824 */ /* 0x042fe200078e00ff */
[C---:B------:R-:W-:Y:S02]  /*10150*/  LOP3.LUT R6, R192.reuse, 0x3, RZ, 0xc0, !PT ;  /* 0x00000003c0067812 */ /* 0x040fe400078ec0ff */
[----:B------:R-:W-:-:S03]  /*10160*/  LOP3.LUT R4, R192, 0x7, RZ, 0xc0, !PT ;  /* 0x00000007c0047812 */ /* 0x000fc600078ec0ff */
[----:B------:R-:W-:Y:S02]  /*10170*/  IMAD R6, R6, 0x820, RZ ;  /* 0x0000082006067824 */ /* 0x000fe400078e02ff */
[----:B------:R-:W-:Y:S01]  /*10180*/  IMAD R4, R4, 0x210, RZ ;  /* 0x0000021004047824 */ /* 0x000fe200078e02ff */
[----:B---3--:R1:W-:Y:S01]  /*10190*/  STL [R1+0x580], R158 ;  /* 0x0005809e01007387 */ /* 0x0083e20000100800 */
[----:B--2---:R-:W-:Y:S02]  /*101a0*/  IMAD.MOV.U32 R0, RZ, RZ, R159 ;  /* 0x000000ffff007224 */ /* 0x004fe400078e009f */
[----:B-1----:R-:W-:-:S03]  /*101b0*/  IMAD.MOV.U32 R159, RZ, RZ, 0x7f ;  /* 0x0000007fff9f7424 */ /* 0x002fc600078e00ff */
[----:B------:R1:W-:Y:S02]  /*101c0*/  STL [R1+0x57c], R0 ;  /* 0x00057c0001007387 */ /* 0x0003e40000100800 */
[----:B------:R-:W-:-:S04]  /*101d0*/  IADD3 R159, R159, c[0x0][0x180], RZ ;  /* 0x000060009f9f7a10 */ /* 0x000fc80007ffe0ff */
[----:B------:R-:W-:Y:S02]  /*101e0*/  SHF.R.S32.HI R2, RZ, 0x1f, R159 ;  /* 0x0000001fff027819 */ /* 0x000fe4000001149f */
[----:B-1----:R-:W-:Y:S02]  /*101f0*/  LOP3.LUT R0, R3, 0x1c0, RZ, 0xc0, !PT ;  /* 0x000001c003007812 */ /* 0x002fe400078ec0ff */
[----:B------:R-:W-:Y:S02]  /*10200*/  LEA.HI R2, R2, R159, RZ, 0x7 ;  /* 0x0000009f02027211 */ /* 0x000fe400078f38ff */
[----:B------:R-:W-:Y:S02]  /*10210*/  LOP3.LUT R0, R0, 0x1c, R192, 0xf8, !PT ;  /* 0x0000001c00007812 */ /* 0x000fe400078ef8c0 */
[----:B------:R-:W-:Y:S02]  /*10220*/  SHF.R.S32.HI R2, RZ, 0x7, R2 ;  /* 0x00000007ff027819 */ /* 0x000fe40000011402 */
[----:B------:R-:W-:-:S02]  /*10230*/  LOP3.LUT R8, R6, R0, RZ, 0x3c, !PT ;  /* 0x0000000006087212 */ /* 0x000fc400078e3cff */
[----:B------:R-:W-:Y:S02]  /*10240*/  LOP3.LUT R3, R4, 0x30, R3, 0x78, !PT ;  /* 0x0000003004037812 */ /* 0x000fe400078e7803 */
[----:B----4-:R-:W-:Y:S02]  /*10250*/  MOV R5, R157 ;  /* 0x0000009d00057202 */ /* 0x010fe40000000f00 */
[----:B------:R-:W-:Y:S02]  /*10260*/  IADD3 R9, R2, -0x2, RZ ;  /* 0xfffffffe02097810 */ /* 0x000fe40007ffe0ff */
[----:B------:R-:W-:Y:S02]  /*10270*/  LOP3.LUT R2, R8, 0x20, RZ, 0x3c, !PT ;  /* 0x0000002008027812 */ /* 0x000fe400078e3cff */
[----:B------:R-:W-:Y:S01]  /*10280*/  LOP3.LUT R3, R3, 0x40, RZ, 0x3c, !PT ;  /* 0x0000004003037812 */ /* 0x000fe200078e3cff */
[----:B------:R-:W-:Y:S04]  /*10290*/  STL [R1+0x588], R156 ;  /* 0x0005889c01007387 */ /* 0x000fe80000100800 */
[----:B------:R1:W-:Y:S04]  /*102a0*/  STL [R1+0x584], R5 ;  /* 0x0005840501007387 */ /* 0x0003e80000100800 */
[----:B------:R2:W-:Y:S04]  /*102b0*/  STL [R1+0x85c], R2 ;  /* 0x00085c0201007387 */ /* 0x0005e80000100800 */
[----:B------:R2:W-:Y:S01]  /*102c0*/  STL [R1+0x858], R3 ;  /* 0x0008580301007387 */ /* 0x0005e20000100800 */
[----:B------:R-:W-:-:S02]  /*102d0*/  SHF.R.S32.HI R192, RZ, 0x1f, R198 ;  /* 0x0000001fffc07819 */ /* 0x000fc400000114c6 */
[----:B-1----:R-:W-:Y:S01]  /*102e0*/  SHF.R.S32.HI R5, RZ, 0x1f, R193 ;  /* 0x0000001fff057819 */ /* 0x002fe200000114c1 */
[C---:B------:R-:W-:Y:S01]  /*102f0*/  IMAD.SHL.U32 R206, R198.reuse, 0x4, RZ ;  /* 0x00000004c6ce7824 */ /* 0x040fe200078e00ff */
[----:B------:R-:W-:Y:S01]  /*10300*/  SHF.L.U64.HI R192, R198, 0x2, R192 ;  /* 0x00000002c6c07819 */ /* 0x000fe200000102c0 */
[----:B------:R-:W-:Y:S01]  /*10310*/  IMAD.MOV.U32 R198, RZ, RZ, RZ ;  /* 0x000000ffffc67224 */ /* 0x000fe200078e00ff */
[C---:B------:R-:W-:Y:S01]  /*10320*/  SHF.L.U64.HI R0, R193.reuse, 0x2, R5 ;  /* 0x00000002c1007819 */ /* 0x040fe20000010205 */
[----:B------:R-:W-:Y:S01]  /*10330*/  IMAD.SHL.U32 R193, R193, 0x4, RZ ;  /* 0x00000004c1c17824 */ /* 0x000fe200078e00ff */
[----:B------:R-:W-:Y:S01]  /*10340*/  CS2R R24, SRZ ;  /* 0x0000000000187805 */ /* 0x000fe2000001ff00 */
[----:B------:R-:W-:Y:S01]  /*10350*/  IMAD.MOV.U32 R196, RZ, RZ, 0x1 ;  /* 0x00000001ffc47424 */ /* 0x000fe200078e00ff */
[----:B------:R-:W-:Y:S01]  /*10360*/  CS2R R26, SRZ ;  /* 0x00000000001a7805 */ /* 0x000fe2000001ff00 */
[----:B------:R-:W-:Y:S01]  /*10370*/  IMAD.MOV.U32 R197, RZ, RZ, -0x1 ;  /* 0xffffffffffc57424 */ /* 0x000fe200078e00ff */
        /* <DEDUP_REMOVED lines=61> */
[----:B--2---:R-:W-:-:S02]  /*10750*/  CS2R R158, SRZ ;  /* 0x00000000009e7805 */ /* 0x004fc4000001ff00 */
.L_x_1:
[----:B------:R-:W2:Y:S01]  /*10760*/  LDL R2, [R1+0x85c] ;  /* 0x00085c0001027983 */ /* 0x000ea20000100800 */
[----:B------:R-:W-:-:S04]  /*10770*/  DEPBAR.LE SB0, 0x2 ;  /* 0x000080800000791a */ /* 0x000fc80000000000 */
[----:B------:R-:W3:Y:S01]  /*10780*/  LDL R194, [R1+0x858] ;  /* 0x0008580001c27983 */ /* 0x000ee20000100800 */
[----:B------:R-:W-:-:S03]  /*10790*/  IADD3 R197, R197, 0x1, RZ ;  /* 0x00000001c5c57810 */ /* 0x000fc60007ffe0ff */
[----:B------:R-:W1:Y:S04]  /*107a0*/  S2R R3, SR_TID.X ;  /* 0x0000000000037919 */ /* 0x000e680000002100 */
[----:B------:R-:W-:Y:S01]  /*107b0*/  BAR.SYNC.DEFER_BLOCKING 0x0 ;  /* 0x0000000000007b1d */ /* 0x000fe20000010000 */
[----:B------:R-:W-:-:S04]  /*107c0*/  ISETP.GT.AND P0, PT, R197, 0x1, PT ;  /* 0x00000001c500780c */ /* 0x000fc80003f04270 */
[----:B------:R-:W-:Y:S01]  /*107d0*/  SEL R197, R197, RZ, !P0 ;  /* 0x000000ffc5c57207 */ /* 0x000fe20004000000 */
[C---:B-1----:R-:W-:Y:S01]  /*107e0*/  IMAD.SHL.U32 R10, R3.reuse, 0x2, RZ ;  /* 0x00000002030a7824 */ /* 0x042fe200078e00ff */
[C---:B------:R-:W-:Y:S01]  /*107f0*/  LOP3.LUT R8, R3.reuse, 0x7, RZ, 0xc0, !PT ;  /* 0x0000000703087812 */ /* 0x040fe200078ec0ff */
[----:B------:R-:W-:-:S03]  /*10800*/  IMAD.SHL.U32 R9, R3, 0x2, RZ ;  /* 0x0000000203097824 */ /* 0x000fc600078e00ff */
[----:B------:R-:W-:Y:S01]  /*10810*/  LOP3.LUT R10, R10, 0x1c0, RZ, 0xc0, !PT ;  /* 0x000001c00a0a7812 */ /* 0x000fe200078ec0ff */
[----:B------:R-:W-:-:S03]  /*10820*/  IMAD R8, R8, 0x210, RZ ;  /* 0x0000021008087824 */ /* 0x000fc600078e02ff */
[----:B------:R-:W-:Y:S02]  /*10830*/  LOP3.LUT R10, R10, 0x1c, R3, 0xf8, !PT ;  /* 0x0000001c0a0a7812 */ /* 0x000fe400078ef803 */
[----:B------:R-:W-:Y:S02]  /*10840*/  LOP3.LUT R3, R3, 0x3, RZ, 0xc0, !PT ;  /* 0x0000000303037812 */ /* 0x000fe400078ec0ff */
[----:B------:R-:W-:-:S03]  /*10850*/  LOP3.LUT R8, R8, 0x30, R9, 0x78, !PT ;  /* 0x0000003008087812 */ /* 0x000fc600078e7809 */
[----:B------:R-:W-:Y:S01]  /*10860*/  IMAD R3, R3, 0x820, RZ ;  /* 0x0000082003037824 */ /* 0x000fe200078e02ff */
[----:B------:R-:W-:-:S04]  /*10870*/  LEA R195, R197, R8, 0xf ;  /* 0x00000008c5c37211 */ /* 0x000fc800078e78ff */
[----:B------:R-:W-:Y:S01]  /*10880*/  LOP3.LUT R3, R3, R10, RZ, 0x3c, !PT ;  /* 0x0000000a03037212 */ /* 0x000fe200078e3cff */
[----:B------:R-:W-:Y:S04]  /*10890*/  LDSM.16.M88.4 R16, [R195+0x81000] ;  /* 0x08100000c310783b */ /* 0x000fe80000000200 */
[C---:B------:R-:W-:Y:S01]  /*108a0*/  IMAD R3, R197.reuse, 0x40000, R3 ;  /* 0x00040000c5037824 */ /* 0x040fe200078e0203 */
[----:B------:R-:W-:Y:S04]  /*108b0*/  LDSM.16.M88.4 R8, [R195+0x80000] ;  /* 0x08000000c308783b */ /* 0x000fe80000000200 */
[----:B------:R-:W-:Y:S04]  /*108c0*/  LDS R164, [R3] ;  /* 0x0000000003a47984 */ /* 0x000fe80000000800 */
[----:B------:R-:W-:Y:S04]  /*108d0*/  LDS R166, [R3+0x2000] ;  /* 0x0020000003a67984 */ /* 0x000fe80000000800 */
[----:B------:R-:W-:Y:S04]  /*108e0*/  LDS R144, [R3+0x400] ;  /* 0x0004000003907984 */ /* 0x000fe80000000800 */
[----:B------:R-:W-:Y:S04]  /*108f0*/  LDS R146, [R3+0x2400] ;  /* 0x0024000003927984 */ /* 0x000fe80000000800 */
[----:B------:R-:W-:Y:S04]  /*10900*/  LDS R160, [R3+0x600] ;  /* 0x0006000003a07984 */ /* 0x000fe80000000800 */
[----:B------:R-:W-:Y:S04]  /*10910*/  LDS R162, [R3+0x2600] ;  /* 0x0026000003a27984 */ /* 0x000fe80000000800 */
[----:B------:R-:W-:Y:S04]  /*10920*/  LDSM.16.M88.4 R12, [R195+0x82000] ;  /* 0x08200000c30c783b */ /* 0x000fe80000000200 */
[----:B------:R-:W-:Y:S04]  /*10930*/  LDSM.16.M88.4 R88, [R195+0x87000] ;  /* 0x08700000c358783b */ /* 0x000fe80000000200 */
[----:B------:R-:W-:Y:S04]  /*10940*/  LDS R148, [R3+0x200] ;  /* 0x0002000003947984 */ /* 0x000fe80000000800 */
[----:B------:R-:W-:Y:S04]  /*10950*/  LDS R150, [R3+0x2200] ;  /* 0x0022000003967984 */ /* 0x000fe80000000800 */
[----:B------:R-:W-:Y:S04]  /*10960*/  LDS R168, [R3+0x4000] ;  /* 0x0040000003a87984 */ /* 0x000fe80000000800 */
[----:B------:R-:W-:Y:S01]  /*10970*/  LDS R170, [R3+0x6000] ;  /* 0x0060000003aa7984 */ /* 0x000fe20000000800 */
[----:B--2---:R-:W-:-:S05]  /*10980*/  IMAD R2, R197, 0x40000, R2 ;  /* 0x00040000c5027824 */ /* 0x004fca00078e0202 */
[----:B------:R-:W-:Y:S04]  /*10990*/  LDS R165, [R2] ;  /* 0x0000000002a57984 */ /* 0x000fe80000000800 */
[----:B------:R-:W1:Y:S04]  /*109a0*/  LDS R167, [R2+0x2000] ;  /* 0x0020000002a77984 */ /* 0x000e680000000800 */
[----:B------:R-:W-:Y:S04]  /*109b0*/  LDS R145, [R2+0x400] ;  /* 0x0004000002917984 */ /* 0x000fe80000000800 */
[----:B------:R-:W2:Y:S04]  /*109c0*/  LDS R147, [R2+0x2400] ;  /* 0x0024000002937984 */ /* 0x000ea80000000800 */
[----:B------:R-:W-:Y:S04]  /*109d0*/  LDS R161, [R2+0x600] ;  /* 0x0006000002a17984 */ /* 0x000fe80000000800 */
[----:B------:R-:W4:Y:S04]  /*109e0*/  LDS R163, [R2+0x2600] ;  /* 0x0026000002a37984 */ /* 0x000f280000000800 */
[----:B------:R-:W-:Y:S04]  /*109f0*/  LDS R149, [R2+0x200] ;  /* 0x0002000002957984 */ /* 0x000fe80000000800 */
[----:B------:R-:W-:Y:S04]  /*10a00*/  LDS R151, [R2+0x2200] ;  /* 0x0022000002977984 */ /* 0x000fe80000000800 */
[----:B------:R-:W-:Y:S04]  /*10a10*/  LDS R169, [R2+0x4000] ;  /* 0x0040000002a97984 */ /* 0x000fe80000000800 */
[----:B------:R-:W-:Y:S01]  /*10a20*/  LDS R171, [R2+0x6000] ;  /* 0x0060000002ab7984 */ /* 0x000fe20000000800 */
[----:B-1----:R-:W-:Y:S08]  /*10a30*/  HMMA.1688.F32.TF32 R152, R164, R8, R24 ;  /* 0x00000008a498723c */ /* 0x002ff00000081018 */
[----:B--2---:R-:W-:Y:S01]  /*10a40*/  HMMA.1688.F32.TF32 R24, R144, R16, R92 ;  /* 0x000000109018723c */ /* 0x004fe2000008105c */
[----:B------:R-:W1:Y:S07]  /*10a50*/  LDSM.16.M88.4 R92, [R195+0x86000] ;  /* 0x08600000c35c783b */ /* 0x000e6e0000000200 */
[----:B----4-:R-:W-:Y:S01]  /*10a60*/  HMMA.1688.F32.TF32 R188, R160, R8, R120 ;  /* 0x00000008a0bc723c */ /* 0x010fe20000081078 */
[----:B------:R-:W2:Y:S07]  /*10a70*/  LDSM.16.M88.4 R120, [R195+0x84000] ;  /* 0x08400000c378783b */ /* 0x000eae0000000200 */
[-C--:B------:R-:W-:Y:S01]  /*10a80*/  HMMA.1688.F32.TF32 R116, R144, R12.reuse, R96 ;  /* 0x0000000c9074723c */ /* 0x080fe20000081060 */
[----:B------:R-:W4:Y:S07]  /*10a90*/  LDSM.16.M88.4 R96, [R195+0x85000] ;  /* 0x08500000c360783b */ /* 0x000f2e0000000200 */
[----:B------:R-:W-:Y:S01]  /*10aa0*/  HMMA.1688.F32.TF32 R176, R160, R12, R128 ;  /* 0x0000000ca0b0723c */ /* 0x000fe20000081080 */
[----:B------:R-:W5:Y:S07]  /*10ab0*/  LDSM.16.M88.4 R128, [R195+0x83000] ;  /* 0x08300000c380783b */ /* 0x000f6e0000000200 */
[C---:B------:R-:W-:Y:S08]  /*10ac0*/  HMMA.1688.F32.TF32 R28, R164.reuse, R16, R28 ;  /* 0x00000010a41c723c */ /* 0x040ff0000008101c */
[C---:B------:R-:W-:Y:S08]  /*10ad0*/  HMMA.1688.F32.TF32 R32, R164.reuse, R12, R32 ;  /* 0x0000000ca420723c */ /* 0x040ff00000081020 */
[C---:B-1----:R-:W-:Y:S08]  /*10ae0*/  HMMA.1688.F32.TF32 R48, R164.reuse, R92, R48 ;  /* 0x0000005ca430723c */ /* 0x042ff00000081030 */
[C---:B--2---:R-:W-:Y:S08]  /*10af0*/  HMMA.1688.F32.TF32 R40, R164.reuse, R120, R40 ;  /* 0x00000078a428723c */ /* 0x044ff00000081028 */
[C---:B----4-:R-:W-:Y:S08]  /*10b00*/  HMMA.1688.F32.TF32 R44, R164.reuse, R96, R44 ;  /* 0x00000060a42c723c */ /* 0x050ff0000008102c */
[C---:B-----5:R-:W-:Y:S08]  /*10b10*/  HMMA.1688.F32.TF32 R36, R164.reuse, R128, R36 ;  /* 0x00000080a424723c */ /* 0x060ff00000081024 */
[----:B------:R-:W-:Y:S08]  /*10b20*/  HMMA.1688.F32.TF32 R52, R164, R88, R52 ;  /* 0x00000058a434723c */ /* 0x000ff00000081034 */
[C---:B------:R-:W-:Y:S08]  /*10b30*/  HMMA.1688.F32.TF32 R20, R144.reuse, R8, R20 ;  /* 0x000000089014723c */ /* 0x040ff00000081014 */
[C---:B------:R-:W-:Y:S08]  /*10b40*/  HMMA.1688.F32.TF32 R164, R144.reuse, R128, R100 ;  /* 0x0000008090a4723c */ /* 0x040ff00000081064 */
[C---:B------:R-:W-:Y:S08]  /*10b50*/  HMMA.1688.F32.TF32 R104, R144.reuse, R120, R104 ;  /* 0x000000789068723c */ /* 0x040ff00000081068 */
[C---:B------:R-:W-:Y:S08]  /*10b60*/  HMMA.1688.F32.TF32 R108, R144.reuse, R96, R108 ;  /* 0x00000060906c723c */ /* 0x040ff0000008106c */
[C---:B------:R-:W-:Y:S08]  /*10b70*/  HMMA.1688.F32.TF32 R112, R144.reuse, R92, R112 ;  /* 0x0000005c9070723c */ /* 0x040ff00000081070 */
[----:B------:R-:W-:Y:S08]  /*10b80*/  HMMA.1688.F32.TF32 R4, R144, R88, R4 ;  /* 0x000000589004723c */ /* 0x000ff00000081004 */
[----:B------:R-:W-:Y:S08]  /*10b90*/  HMMA.1688.F32.TF32 R144, R160, R120, R136 ;  /* 0x00000078a090723c */ /* 0x000ff00000081088 */
[C---:B------:R-:W-:Y:S08]  /*10ba0*/  HMMA.1688.F32.TF32 R56, R148.reuse, R8, R56 ;  /* 0x000000089438723c */ /* 0x040ff00000081038 */
[C---:B------:R-:W-:Y:S08]  /*10bb0*/  HMMA.1688.F32.TF32 R60, R148.reuse, R16, R60 ;  /* 0x00000010943c723c */ /* 0x040ff0000008103c */
[C---:B------:R-:W-:Y:S08]  /*10bc0*/  HMMA.1688.F32.TF32 R64, R148.reuse, R12, R64 ;  /* 0x0000000c9440723c */ /* 0x040ff00000081040 */
[C---:B------:R-:W-:Y:S08]  /*10bd0*/  HMMA.1688.F32.TF32 R68, R148.reuse, R128, R68 ;  /* 0x000000809444723c */ /* 0x040ff00000081044 */
[C---:B------:R-:W-:Y:S08]  /*10be0*/  HMMA.1688.F32.TF32 R72, R148.reuse, R120, R72 ;  /* 0x000000789448723c */ /* 0x040ff00000081048 */
[C---:B------:R-:W-:Y:S08]  /*10bf0*/  HMMA.1688.F32.TF32 R76, R148.reuse, R96, R76 ;  /* 0x00000060944c723c */ /* 0x040ff0000008104c */
[C---:B------:R-:W-:Y:S08]  /*10c00*/  HMMA.1688.F32.TF32 R80, R148.reuse, R92, R80 ;  /* 0x0000005c9450723c */ /* 0x040ff00000081050 */
[----:B------:R-:W-:Y:S08]  /*10c10*/  HMMA.1688.F32.TF32 R84, R148, R88, R84 ;  /* 0x000000589454723c */ /* 0x000ff00000081054 */
[C---:B------:R-:W-:Y:S08]  /*10c20*/  HMMA.1688.F32.TF32 R136, R160.reuse, R92, R124 ;  /* 0x0000005ca088723c */ /* 0x040ff0000008107c */
[C---:B------:R-:W-:Y:S08]  /*10c30*/  HMMA.1688.F32.TF32 R184, R160.reuse, R16, R184 ;  /* 0x00000010a0b8723c */ /* 0x040ff000000810b8 */
[C---:B------:R-:W-:Y:S01]  /*10c40*/  HMMA.1688.F32.TF32 R148, R160.reuse, R128, R132 ;  /* 0x00000080a094723c */ /* 0x040fe20000081084 */
[----:B------:R-:W-:Y:S04]  /*10c50*/  LDS R132, [R3+0x4600] ;  /* 0x0046000003847984 */ /* 0x000fe80000000800 */
[----:B------:R-:W-:Y:S03]  /*10c60*/  LDS R134, [R3+0x6600] ;  /* 0x0066000003867984 */ /* 0x000fe60000000800 */
[C---:B------:R-:W-:Y:S01]  /*10c70*/  HMMA.1688.F32.TF32 R140, R160.reuse, R96, R140 ;  /* 0x00000060a08c723c */ /* 0x040fe2000008108c */
[----:B------:R-:W-:Y:S04]  /*10c80*/  LDS R133, [R2+0x4600] ;  /* 0x0046000002857984 */ /* 0x000fe80000000800 */
[----:B------:R-:W-:Y:S03]  /*10c90*/  LDS R135, [R2+0x6600] ;  /* 0x0066000002877984 */ /* 0x000fe60000000800 */
[----:B------:R-:W-:Y:S01]  /*10ca0*/  HMMA.1688.F32.TF32 R124, R160, R88, R156 ;  /* 0x00000058a07c723c */ /* 0x000fe2000008109c */
[----:B------:R-:W-:Y:S04]  /*10cb0*/  LDS R160, [R3+0x4200] ;  /* 0x0042000003a07984 */ /* 0x000fe80000000800 */
[----:B------:R-:W-:Y:S04]  /*10cc0*/  LDS R162, [R3+0x6200] ;  /* 0x0062000003a27984 */ /* 0x000fe80000000800 */
[----:B------:R-:W-:Y:S04]  /*10cd0*/  LDS R161, [R2+0x4200] ;  /* 0x0042000002a17984 */ /* 0x000fe80000000800 */
[----:B------:R-:W1:Y:S04]  /*10ce0*/  LDS R163, [R2+0x6200] ;  /* 0x0062000002a37984 */ /* 0x000e680000000800 */
[----:B------:R-:W-:Y:S04]  /*10cf0*/  LDS R156, [R3+0x4400] ;  /* 0x00440000039c7984 */ /* 0x000fe80000000800 */
[----:B------:R-:W-:Y:S04]  /*10d00*/  LDS R158, [R3+0x6400] ;  /* 0x00640000039e7984 */ /* 0x000fe80000000800 */
[----:B------:R-:W-:Y:S04]  /*10d10*/  LDS R157, [R2+0x4400] ;  /* 0x00440000029d7984 */ /* 0x000fe80000000800 */
[----:B------:R-:W2:Y:S01]  /*10d20*/  LDS R159, [R2+0x6400] ;  /* 0x00640000029f7984 */ /* 0x000ea20000000800 */
[----:B---3--:R-:W-:Y:S01]  /*10d30*/  IMAD R194, R197, 0x8000, R194 ;  /* 0x00008000c5c27824 */ /* 0x008fe200078e02c2 */
        /* <DEDUP_REMOVED lines=8> */
[-C--:B-1----:R-:W-:Y:S08]  /*10dc0*/  HMMA.1688.F32.TF32 R60, R160, R18.reuse, R60 ;  /* 0x00000012a03c723c */ /* 0x082ff0000008103c */
[C---:B--2---:R-:W-:Y:S08]  /*10dd0*/  HMMA.1688.F32.TF32 R172, R156.reuse, R18, R24 ;  /* 0x000000129cac723c */ /* 0x044ff00000081018 */
[----:B------:R-:W-:Y:S08]  /*10de0*/  HMMA.1688.F32.TF32 R168, R156, R14, R116 ;  /* 0x0000000e9ca8723c */ /* 0x000ff00000081074 */
[----:B------:R-:W-:Y:S08]  /*10df0*/  HMMA.1688.F32.TF32 R184, R132, R18, R184 ;  /* 0x0000001284b8723c */ /* 0x000ff000000810b8 */
[----:B------:R-:W-:Y:S08]  /*10e00*/  HMMA.1688.F32.TF32 R64, R160, R14, R64 ;  /* 0x0000000ea040723c */ /* 0x000ff00000081040 */
[C---:B------:R-:W-:Y:S01]  /*10e10*/  HMMA.1688.F32.TF32 R180, R156.reuse, R10, R20 ;  /* 0x0000000a9cb4723c */ /* 0x040fe20000081014 */
[----:B------:R-:W-:Y:S04]  /*10e20*/  LDS R20, [R3+0x8600] ;  /* 0x0086000003147984 */ /* 0x000fe80000000800 */
[----:B------:R-:W-:Y:S03]  /*10e30*/  LDS R22, [R3+0xa600] ;  /* 0x00a6000003167984 */ /* 0x000fe60000000800 */
        /* <DEDUP_REMOVED lines=9> */
[C---:B------:R-:W-:Y:S08]  /*10ed0*/  HMMA.1688.F32.TF32 R112, R156.reuse, R94, R112 ;  /* 0x0000005e9c70723c */ /* 0x040ff00000081070 */
[----:B------:R-:W-:Y:S01]  /*10ee0*/  HMMA.1688.F32.TF32 R116, R156, R90, R4 ;  /* 0x0000005a9c74723c */ /* 0x000fe20000081004 */
[----:B------:R-:W-:Y:S04]  /*10ef0*/  LDS R156, [R3+0x8400] ;  /* 0x00840000039c7984 */ /* 0x000fe80000000800 */
[----:B------:R-:W-:Y:S03]  /*10f00*/  LDS R158, [R3+0xa400] ;  /* 0x00a40000039e7984 */ /* 0x000fe60000000800 */
[----:B------:R-:W-:Y:S01]  /*10f10*/  HMMA.1688.F32.TF32 R16, R132, R14, R176 ;  /* 0x0000000e8410723c */ /* 0x000fe200000810b0 */
[----:B------:R-:W-:Y:S04]  /*10f20*/  LDS R157, [R2+0x8400] ;  /* 0x00840000029d7984 */ /* 0x000fe80000000800 */
[----:B------:R-:W-:Y:S04]  /*10f30*/  LDS R159, [R2+0xa400] ;  /* 0x00a40000029f7984 */ /* 0x000fe80000000800 */
[----:B------:R-:W1:Y:S04]  /*10f40*/  LDSM.16.M88.4 R12, [R194+0x80000] ;  /* 0x08000000c20c783b */ /* 0x000e680000000200 */
[----:B------:R-:W2:Y:S01]  /*10f50*/  LDSM.16.M88.4 R4, [R194+0x82000] ;  /* 0x08200000c204783b */ /* 0x000ea20000000200 */
[C---:B------:R-:W-:Y:S08]  /*10f60*/  HMMA.1688.F32.TF32 R68, R160.reuse, R130, R68 ;  /* 0x00000082a044723c */ /* 0x040ff00000081044 */
[C---:B------:R-:W-:Y:S08]  /*10f70*/  HMMA.1688.F32.TF32 R72, R160.reuse, R122, R72 ;  /* 0x0000007aa048723c */ /* 0x040ff00000081048 */
[C---:B------:R-:W-:Y:S08]  /*10f80*/  HMMA.1688.F32.TF32 R76, R160.reuse, R98, R76 ;  /* 0x00000062a04c723c */ /* 0x040ff0000008104c */
[C---:B------:R-:W-:Y:S08]  /*10f90*/  HMMA.1688.F32.TF32 R80, R160.reuse, R94, R80 ;  /* 0x0000005ea050723c */ /* 0x040ff00000081050 */
[----:B------:R-:W-:Y:S08]  /*10fa0*/  HMMA.1688.F32.TF32 R84, R160, R90, R84 ;  /* 0x0000005aa054723c */ /* 0x000ff00000081054 */
[----:B------:R-:W-:Y:S08]  /*10fb0*/  HMMA.1688.F32.TF32 R128, R132, R130, R148 ;  /* 0x000000828480723c */ /* 0x000ff00000081094 */
[-C--:B------:R-:W-:Y:S01]  /*10fc0*/  HMMA.1688.F32.TF32 R56, R160, R10.reuse, R56 ;  /* 0x0000000aa038723c */ /* 0x080fe20000081038 */
[----:B------:R-:W-:Y:S04]  /*10fd0*/  LDS R160, [R3+0x8200] ;  /* 0x0082000003a07984 */ /* 0x000fe80000000800 */
[----:B------:R-:W-:Y:S03]  /*10fe0*/  LDS R162, [R3+0xa200] ;  /* 0x00a2000003a27984 */ /* 0x000fe60000000800 */
[C---:B------:R-:W-:Y:S01]  /*10ff0*/  HMMA.1688.F32.TF32 R188, R132.reuse, R10, R188 ;  /* 0x0000000a84bc723c */ /* 0x040fe200000810bc */
[----:B------:R-:W3:Y:S04]  /*11000*/  LDSM.16.M88.4 R8, [R194+0x81000] ;  /* 0x08100000c208783b */ /* 0x000ee80000000200 */
[----:B------:R-:W-:Y:S03]  /*11010*/  LDS R161, [R2+0x8200] ;  /* 0x0082000002a17984 */ /* 0x000fe60000000800 */
[C---:B------:R-:W-:Y:S01]  /*11020*/  HMMA.1688.F32.TF32 R120, R132.reuse, R122, R144 ;  /* 0x0000007a8478723c */ /* 0x040fe20000081090 */
[----:B------:R-:W4:Y:S04]  /*11030*/  LDSM.16.M88.4 R144, [R194+0x83000] ;  /* 0x08300000c290783b */ /* 0x000f280000000200 */
[----:B------:R-:W-:Y:S03]  /*11040*/  LDS R163, [R2+0xa200] ;  /* 0x00a2000002a37984 */ /* 0x000fe60000000800 */
[C---:B------:R-:W-:Y:S08]  /*11050*/  HMMA.1688.F32.TF32 R96, R132.reuse, R98, R140 ;  /* 0x000000628460723c */ /* 0x040ff0000008108c */
[C---:B------:R-:W-:Y:S01]  /*11060*/  HMMA.1688.F32.TF32 R92, R132.reuse, R94, R136 ;  /* 0x0000005e845c723c */ /* 0x040fe20000081088 */
[----:B------:R-:W5:Y:S07]  /*11070*/  LDSM.16.M88.4 R136, [R194+0x84000] ;  /* 0x08400000c288783b */ /* 0x000f6e0000000200 */
[----:B------:R-:W-:Y:S01]  /*11080*/  HMMA.1688.F32.TF32 R88, R132, R90, R124 ;  /* 0x0000005a8458723c */ /* 0x000fe2000008107c */
[----:B------:R-:W3:Y:S07]  /*11090*/  LDSM.16.M88.4 R132, [R194+0x85000] ;  /* 0x08500000c284783b */ /* 0x000eee0000000200 */
[----:B-1----:R-:W-:Y:S01]  /*110a0*/  HMMA.1688.F32.TF32 R24, R164, R12, R100 ;  /* 0x0000000ca418723c */ /* 0x002fe20000081064 */
[----:B------:R-:W1:Y:S07]  /*110b0*/  LDSM.16.M88.4 R100, [R194+0x86000] ;  /* 0x08600000c264783b */ /* 0x000e6e0000000200 */
[-C--:B--2---:R-:W-:Y:S08]  /*110c0*/  HMMA.1688.F32.TF32 R148, R156, R4.reuse, R168 ;  /* 0x000000049c94723c */ /* 0x084ff000000810a8 */
[----:B------:R-:W-:Y:S01]  /*110d0*/  HMMA.1688.F32.TF32 R168, R20, R4, R16 ;  /* 0x0000000414a8723c */ /* 0x000fe20000081010 */
[----:B------:R-:W2:Y:S07]  /*110e0*/  LDSM.16.M88.4 R16, [R194+0x87000] ;  /* 0x08700000c210783b */ /* 0x000eae0000000200 */
[-C--:B------:R-:W-:Y:S08]  /*110f0*/  HMMA.1688.F32.TF32 R124, R156, R12.reuse, R180 ;  /* 0x0000000c9c7c723c */ /* 0x080ff000000810b4 */
[C---:B------:R-:W-:Y:S08]  /*11100*/  HMMA.1688.F32.TF32 R180, R20.reuse, R12, R188 ;  /* 0x0000000c14b4723c */ /* 0x040ff000000810bc */
[C---:B---3--:R-:W-:Y:S08]  /*11110*/  HMMA.1688.F32.TF32 R176, R20.reuse, R8, R184 ;  /* 0x0000000814b0723c */ /* 0x048ff000000810b8 */
[C---:B----4-:R-:W-:Y:S08]  /*11120*/  HMMA.1688.F32.TF32 R128, R20.reuse, R144, R128 ;  /* 0x000000901480723c */ /* 0x050ff00000081080 */
[C---:B-----5:R-:W-:Y:S08]  /*11130*/  HMMA.1688.F32.TF32 R120, R20.reuse, R136, R120 ;  /* 0x000000881478723c */ /* 0x060ff00000081078 */
[C---:B------:R-:W-:Y:S08]  /*11140*/  HMMA.1688.F32.TF32 R96, R20.reuse, R132, R96 ;  /* 0x000000841460723c */ /* 0x040ff00000081060 */
[----:B-1----:R-:W-:Y:S08]  /*11150*/  HMMA.1688.F32.TF32 R92, R20, R100, R92 ;  /* 0x00000064145c723c */ /* 0x002ff0000008105c */
[----:B------:R-:W-:Y:S01]  /*11160*/  HMMA.1688.F32.TF32 R56, R160, R12, R56 ;  /* 0x0000000ca038723c */ /* 0x000fe20000081038 */
[----:B------:R-:W-:Y:S04]  /*11170*/  LDS R12, [R3+0x10600] ;  /* 0x01060000030c7984 */ /* 0x000fe80000000800 */
[----:B------:R-:W-:Y:S03]  /*11180*/  LDS R13, [R2+0x10600] ;  /* 0x01060000020d7984 */ /* 0x000fe60000000800 */
[-C--:B------:R-:W-:Y:S08]  /*11190*/  HMMA.1688.F32.TF32 R28, R164, R8.reuse, R28 ;  /* 0x00000008a41c723c */ /* 0x080ff0000008101c */
[-C--:B------:R-:W-:Y:S08]  /*111a0*/  HMMA.1688.F32.TF32 R60, R160, R8.reuse, R60 ;  /* 0x00000008a03c723c */ /* 0x080ff0000008103c */
[----:B------:R-:W-:Y:S08]  /*111b0*/  HMMA.1688.F32.TF32 R140, R156, R8, R172 ;  /* 0x000000089c8c723c */ /* 0x000ff000000810ac */
[-C--:B------:R-:W-:Y:S08]  /*111c0*/  HMMA.1688.F32.TF32 R32, R164, R4.reuse, R32 ;  /* 0x00000004a420723c */ /* 0x080ff00000081020 */
[----:B------:R-:W-:Y:S08]  /*111d0*/  HMMA.1688.F32.TF32 R64, R160, R4, R64 ;  /* 0x00000004a040723c */ /* 0x000ff00000081040 */
[C---:B------:R-:W-:Y:S08]  /*111e0*/  HMMA.1688.F32.TF32 R36, R164.reuse, R144, R36 ;  /* 0x00000090a424723c */ /* 0x040ff00000081024 */
[C---:B------:R-:W-:Y:S08]  /*111f0*/  HMMA.1688.F32.TF32 R40, R164.reuse, R136, R40 ;  /* 0x00000088a428723c */ /* 0x040ff00000081028 */
[C---:B------:R-:W-:Y:S08]  /*11200*/  HMMA.1688.F32.TF32 R44, R164.reuse, R132, R44 ;  /* 0x00000084a42c723c */ /* 0x040ff0000008102c */
[C---:B------:R-:W-:Y:S08]  /*11210*/  HMMA.1688.F32.TF32 R48, R164.reuse, R100, R48 ;  /* 0x00000064a430723c */ /* 0x040ff00000081030 */
[----:B--2---:R-:W-:Y:S01]  /*11220*/  HMMA.1688.F32.TF32 R52, R164, R16, R52 ;  /* 0x00000010a434723c */ /* 0x004fe20000081034 */
[----:B------:R-:W-:Y:S04]  /*11230*/  LDS R164, [R3+0xc000] ;  /* 0x00c0000003a47984 */ /* 0x000fe80000000800 */
[----:B------:R-:W-:Y:S03]  /*11240*/  LDS R166, [R3+0xe000] ;  /* 0x00e0000003a67984 */ /* 0x000fe60000000800 */
[C---:B------:R-:W-:Y:S01]  /*11250*/  HMMA.1688.F32.TF32 R68, R160.reuse, R144, R68 ;  /* 0x00000090a044723c */ /* 0x040fe20000081044 */
[----:B------:R-:W-:Y:S04]  /*11260*/  LDS R165, [R2+0xc000] ;  /* 0x00c0000002a57984 */ /* 0x000fe80000000800 */
[----:B------:R-:W1:Y:S03]  /*11270*/  LDS R167, [R2+0xe000] ;  /* 0x00e0000002a77984 */ /* 0x000e660000000800 */
[C---:B------:R-:W-:Y:S08]  /*11280*/  HMMA.1688.F32.TF32 R72, R160.reuse, R136, R72 ;  /* 0x00000088a048723c */ /* 0x040ff00000081048 */
[C---:B------:R-:W-:Y:S08]  /*11290*/  HMMA.1688.F32.TF32 R76, R160.reuse, R132, R76 ;  /* 0x00000084a04c723c */ /* 0x040ff0000008104c */
[C---:B------:R-:W-:Y:S08]  /*112a0*/  HMMA.1688.F32.TF32 R80, R160.reuse, R100, R80 ;  /* 0x00000064a050723c */ /* 0x040ff00000081050 */
[----:B------:R-:W-:Y:S01]  /*112b0*/  HMMA.1688.F32.TF32 R84, R160, R16, R84 ;  /* 0x00000010a054723c */ /* 0x000fe20000081054 */
[----:B------:R-:W-:Y:S04]  /*112c0*/  LDS R160, [R3+0xc200] ;  /* 0x00c2000003a07984 */ /* 0x000fe80000000800 */
[----:B------:R-:W-:Y:S03]  /*112d0*/  LDS R162, [R3+0xe200] ;  /* 0x00e2000003a27984 */ /* 0x000fe60000000800 */
[C---:B------:R-:W-:Y:S01]  /*112e0*/  HMMA.1688.F32.TF32 R152, R156.reuse, R144, R152 ;  /* 0x000000909c98723c */ /* 0x040fe20000081098 */
[----:B------:R-:W-:Y:S04]  /*112f0*/  LDS R161, [R2+0xc200] ;  /* 0x00c2000002a17984 */ /* 0x000fe80000000800 */
[----:B------:R-:W2:Y:S03]  /*11300*/  LDS R163, [R2+0xe200] ;  /* 0x00e2000002a37984 */ /* 0x000ea60000000800 */
[C---:B------:R-:W-:Y:S08]  /*11310*/  HMMA.1688.F32.TF32 R104, R156.reuse, R136, R104 ;  /* 0x000000889c68723c */ /* 0x040ff00000081068 */
[C---:B------:R-:W-:Y:S08]  /*11320*/  HMMA.1688.F32.TF32 R108, R156.reuse, R132, R108 ;  /* 0x000000849c6c723c */ /* 0x040ff0000008106c */
[C---:B------:R-:W-:Y:S08]  /*11330*/  HMMA.1688.F32.TF32 R112, R156.reuse, R100, R112 ;  /* 0x000000649c70723c */ /* 0x040ff00000081070 */
[-C--:B------:R-:W-:Y:S01]  /*11340*/  HMMA.1688.F32.TF32 R116, R156, R16.reuse, R116 ;  /* 0x000000109c74723c */ /* 0x080fe20000081074 */
[----:B------:R-:W-:Y:S04]  /*11350*/  LDS R156, [R3+0xc400] ;  /* 0x00c40000039c7984 */ /* 0x000fe80000000800 */
[----:B------:R-:W-:Y:S03]  /*11360*/  LDS R158, [R3+0xe400] ;  /* 0x00e40000039e7984 */ /* 0x000fe60000000800 */
[----:B------:R-:W-:Y:S01]  /*11370*/  HMMA.1688.F32.TF32 R20, R20, R16, R88 ;  /* 0x000000101414723c */ /* 0x000fe20000081058 */
[----:B------:R-:W-:Y:S04]  /*11380*/  LDS R157, [R2+0xc400] ;  /* 0x00c40000029d7984 */ /* 0x000fe80000000800 */
[----:B------:R-:W3:Y:S04]  /*11390*/  LDS R159, [R2+0xe400] ;  /* 0x00e40000029f7984 */ /* 0x000ee80000000800 */
[----:B------:R-:W-:Y:S04]  /*113a0*/  LDS R88, [R3+0xc600] ;  /* 0x00c6000003587984 */ /* 0x000fe80000000800 */
[----:B------:R-:W-:Y:S04]  /*113b0*/  LDS R90, [R3+0xe600] ;  /* 0x00e60000035a7984 */ /* 0x000fe80000000800 */
[----:B------:R-:W-:Y:S04]  /*113c0*/  LDS R89, [R2+0xc600] ;  /* 0x00c6000002597984 */ /* 0x000fe80000000800 */
[----:B------:R-:W4:Y:S01]  /*113d0*/  LDS R91, [R2+0xe600] ;  /* 0x00e60000025b7984 */ /* 0x000f220000000800 */
[C---:B-1----:R-:W-:Y:S08]  /*113e0*/  HMMA.1688.F32.TF32 R24, R164.reuse, R14, R24 ;  /* 0x0000000ea418723c */ /* 0x042ff00000081018 */
[C---:B------:R-:W-:Y:S08]  /*113f0*/  HMMA.1688.F32.TF32 R36, R164.reuse, R146, R36 ;  /* 0x00000092a424723c */ /* 0x040ff00000081024 */
[C---:B------:R-:W-:Y:S08]  /*11400*/  HMMA.1688.F32.TF32 R40, R164.reuse, R138, R40 ;  /* 0x0000008aa428723c */ /* 0x040ff00000081028 */
[C---:B------:R-:W-:Y:S08]  /*11410*/  HMMA.1688.F32.TF32 R44, R164.reuse, R134, R44 ;  /* 0x00000086a42c723c */ /* 0x040ff0000008102c */
[C---:B------:R-:W-:Y:S08]  /*11420*/  HMMA.1688.F32.TF32 R48, R164.reuse, R102, R48 ;  /* 0x00000066a430723c */ /* 0x040ff00000081030 */
[----:B------:R-:W-:Y:S08]  /*11430*/  HMMA.1688.F32.TF32 R52, R164, R18, R52 ;  /* 0x00000012a434723c */ /* 0x000ff00000081034 */
[C---:B--2---:R-:W-:Y:S08]  /*11440*/  HMMA.1688.F32.TF32 R56, R160.reuse, R14, R56 ;  /* 0x0000000ea038723c */ /* 0x044ff00000081038 */
[C---:B------:R-:W-:Y:S08]  /*11450*/  HMMA.1688.F32.TF32 R68, R160.reuse, R146, R68 ;  /* 0x00000092a044723c */ /* 0x040ff00000081044 */
[C---:B------:R-:W-:Y:S08]  /*11460*/  HMMA.1688.F32.TF32 R72, R160.reuse, R138, R72 ;  /* 0x0000008aa048723c */ /* 0x040ff00000081048 */
[C---:B------:R-:W-:Y:S08]  /*11470*/  HMMA.1688.F32.TF32 R76, R160.reuse, R134, R76 ;  /* 0x00000086a04c723c */ /* 0x040ff0000008104c */
[C---:B------:R-:W-:Y:S08]  /*11480*/  HMMA.1688.F32.TF32 R80, R160.reuse, R102, R80 ;  /* 0x00000066a050723c */ /* 0x040ff00000081050 */
[----:B------:R-:W-:Y:S08]  /*11490*/  HMMA.1688.F32.TF32 R84, R160, R18, R84 ;  /* 0x00000012a054723c */ /* 0x000ff00000081054 */
[C---:B---3--:R-:W-:Y:S01]  /*114a0*/  HMMA.1688.F32.TF32 R172, R156.reuse, R14, R124 ;  /* 0x0000000e9cac723c */ /* 0x048fe2000008107c */
[----:B------:R-:W-:Y:S07]  /*114b0*/  LDSM.16.M88.4 R124, [R195+0x80080] ;  /* 0x08008000c37c783b */ /* 0x000fee0000000200 */
[C---:B------:R-:W-:Y:S08]  /*114c0*/  HMMA.1688.F32.TF32 R140, R156.reuse, R10, R140 ;  /* 0x0000000a9c8c723c */ /* 0x040ff0000008108c */
[C---:B------:R-:W-:Y:S08]  /*114d0*/  HMMA.1688.F32.TF32 R148, R156.reuse, R6, R148 ;  /* 0x000000069c94723c */ /* 0x040ff00000081094 */
[C---:B------:R-:W-:Y:S08]  /*114e0*/  HMMA.1688.F32.TF32 R152, R156.reuse, R146, R152 ;  /* 0x000000929c98723c */ /* 0x040ff00000081098 */
[C---:B------:R-:W-:Y:S08]  /*114f0*/  HMMA.1688.F32.TF32 R104, R156.reuse, R138, R104 ;  /* 0x0000008a9c68723c */ /* 0x040ff00000081068 */
[C---:B------:R-:W-:Y:S08]  /*11500*/  HMMA.1688.F32.TF32 R108, R156.reuse, R134, R108 ;  /* 0x000000869c6c723c */ /* 0x040ff0000008106c */
[C---:B------:R-:W-:Y:S08]  /*11510*/  HMMA.1688.F32.TF32 R112, R156.reuse, R102, R112 ;  /* 0x000000669c70723c */ /* 0x040ff00000081070 */
[----:B------:R-:W-:Y:S01]  /*11520*/  HMMA.1688.F32.TF32 R116, R156, R18, R116 ;  /* 0x000000129c74723c */ /* 0x000fe20000081074 */
[----:B------:R-:W-:Y:S04]  /*11530*/  LDS R156, [R3+0x10400] ;  /* 0x01040000039c7984 */ /* 0x000fe80000000800 */
[----:B------:R-:W-:Y:S03]  /*11540*/  LDS R158, [R3+0x12400] ;  /* 0x01240000039e7984 */ /* 0x000fe60000000800 */
[----:B----4-:R-:W-:Y:S01]  /*11550*/  HMMA.1688.F32.TF32 R180, R88, R14, R180 ;  /* 0x0000000e58b4723c */ /* 0x010fe200000810b4 */
[----:B------:R-:W-:Y:S04]  /*11560*/  LDS R157, [R2+0x10400] ;  /* 0x01040000029d7984 */ /* 0x000fe80000000800 */
[----:B------:R-:W1:Y:S03]  /*11570*/  LDS R159, [R2+0x12400] ;  /* 0x01240000029f7984 */ /* 0x000e660000000800 */
[C---:B------:R-:W-:Y:S01]  /*11580*/  HMMA.1688.F32.TF32 R28, R164.reuse, R10, R28 ;  /* 0x0000000aa41c723c */ /* 0x040fe2000008101c */
[----:B------:R-:W-:Y:S04]  /*11590*/  LDS R14, [R3+0x12600] ;  /* 0x01260000030e7984 */ /* 0x000fe80000000800 */
[----:B------:R-:W2:Y:S03]  /*115a0*/  LDS R15, [R2+0x12600] ;  /* 0x01260000020f7984 */ /* 0x000ea60000000800 */
[----:B------:R-:W-:Y:S01]  /*115b0*/  HMMA.1688.F32.TF32 R32, R164, R6, R32 ;  /* 0x00000006a420723c */ /* 0x000fe20000081020 */
[----:B------:R-:W-:Y:S04]  /*115c0*/  LDS R164, [R3+0x10000] ;  /* 0x0100000003a47984 */ /* 0x000fe80000000800 */
[----:B------:R-:W-:Y:S03]  /*115d0*/  LDS R166, [R3+0x12000] ;  /* 0x0120000003a67984 */ /* 0x000fe60000000800 */
[C---:B------:R-:W-:Y:S01]  /*115e0*/  HMMA.1688.F32.TF32 R60, R160.reuse, R10, R60 ;  /* 0x0000000aa03c723c */ /* 0x040fe2000008103c */
[----:B------:R-:W-:Y:S04]  /*115f0*/  LDS R165, [R2+0x10000] ;  /* 0x0100000002a57984 */ /* 0x000fe80000000800 */
[----:B------:R-:W-:Y:S03]  /*11600*/  LDS R167, [R2+0x12000] ;  /* 0x0120000002a77984 */ /* 0x000fe60000000800 */
[----:B------:R-:W-:Y:S01]  /*11610*/  HMMA.1688.F32.TF32 R64, R160, R6, R64 ;  /* 0x00000006a040723c */ /* 0x000fe20000081040 */
        /* <DEDUP_REMOVED lines=11> */
[C---:B------:R-:W-:Y:S01]  /*116d0*/  HMMA.1688.F32.TF32 R132, R88.reuse, R134, R96 ;  /* 0x000000865884723c */ /* 0x040fe20000081060 */
[----:B------:R-:W4:Y:S07]  /*116e0*/  LDSM.16.M88.4 R96, [R195+0x84080] ;  /* 0x08408000c360783b */ /* 0x000f2e0000000200 */
[C---:B------:R-:W-:Y:S01]  /*116f0*/  HMMA.1688.F32.TF32 R100, R88.reuse, R102, R92 ;  /* 0x000000665864723c */ /* 0x040fe2000008105c */
[----:B------:R-:W4:Y:S07]  /*11700*/  LDSM.16.M88.4 R92, [R195+0x85080] ;  /* 0x08508000c35c783b */ /* 0x000f2e0000000200 */
[----:B------:R-:W-:Y:S01]  /*11710*/  HMMA.1688.F32.TF32 R16, R88, R18, R20 ;  /* 0x000000125810723c */ /* 0x000fe20000081014 */
[----:B------:R-:W5:Y:S04]  /*11720*/  LDSM.16.M88.4 R88, [R195+0x86080] ;  /* 0x08608000c358783b */ /* 0x000f680000000200 */
[----:B------:R-:W5:Y:S03]  /*11730*/  LDSM.16.M88.4 R20, [R195+0x87080] ;  /* 0x08708000c314783b */ /* 0x000f660000000200 */
[-C--:B-1----:R-:W-:Y:S08]  /*11740*/  HMMA.1688.F32.TF32 R128, R156, R124.reuse, R172 ;  /* 0x0000007c9c80723c */ /* 0x082ff000000810ac */
[----:B--2---:R-:W-:Y:S08]  /*11750*/  HMMA.1688.F32.TF32 R184, R12, R124, R180 ;  /* 0x0000007c0cb8723c */ /* 0x004ff000000810b4 */
[-C--:B---3--:R-:W-:Y:S08]  /*11760*/  HMMA.1688.F32.TF32 R140, R156, R8.reuse, R140 ;  /* 0x000000089c8c723c */ /* 0x088ff0000008108c */
[----:B------:R-:W-:Y:S08]  /*11770*/  HMMA.1688.F32.TF32 R180, R12, R8, R176 ;  /* 0x000000080cb4723c */ /* 0x000ff000000810b0 */
[-C--:B----4-:R-:W-:Y:S08]  /*11780*/  HMMA.1688.F32.TF32 R148, R156, R4.reuse, R148 ;  /* 0x000000049c94723c */ /* 0x090ff00000081094 */
[----:B------:R-:W-:Y:S08]  /*11790*/  HMMA.1688.F32.TF32 R172, R12, R4, R168 ;  /* 0x000000040cac723c */ /* 0x000ff000000810a8 */
[C---:B-----5:R-:W-:Y:S08]  /*117a0*/  HMMA.1688.F32.TF32 R152, R156.reuse, R120, R152 ;  /* 0x000000789c98723c */ /* 0x060ff00000081098 */
        /* <DEDUP_REMOVED lines=8> */
[----:B------:R-:W1:Y:S03]  /*11830*/  LDS R159, [R2+0x16400] ;  /* 0x01640000029f7984 */ /* 0x000e660000000800 */
[C---:B------:R-:W-:Y:S08]  /*11840*/  HMMA.1688.F32.TF32 R136, R12.reuse, R96, R136 ;  /* 0x000000600c88723c */ /* 0x040ff00000081088 */
[C---:B------:R-:W-:Y:S08]  /*11850*/  HMMA.1688.F32.TF32 R132, R12.reuse, R92, R132 ;  /* 0x0000005c0c84723c */ /* 0x040ff00000081084 */
[----:B------:R-:W-:Y:S08]  /*11860*/  HMMA.1688.F32.TF32 R100, R12, R88, R100 ;  /* 0x000000580c64723c */ /* 0x000ff00000081064 */
[-C--:B------:R-:W-:Y:S08]  /*11870*/  HMMA.1688.F32.TF32 R24, R164, R124.reuse, R24 ;  /* 0x0000007ca418723c */ /* 0x080ff00000081018 */
[----:B------:R-:W-:Y:S08]  /*11880*/  HMMA.1688.F32.TF32 R56, R160, R124, R56 ;  /* 0x0000007ca038723c */ /* 0x000ff00000081038 */
[-C--:B------:R-:W-:Y:S08]  /*11890*/  HMMA.1688.F32.TF32 R28, R164, R8.reuse, R28 ;  /* 0x00000008a41c723c */ /* 0x080ff0000008101c */
[----:B------:R-:W-:Y:S08]  /*118a0*/  HMMA.1688.F32.TF32 R60, R160, R8, R60 ;  /* 0x00000008a03c723c */ /* 0x000ff0000008103c */
[-C--:B------:R-:W-:Y:S08]  /*118b0*/  HMMA.1688.F32.TF32 R32, R164, R4.reuse, R32 ;  /* 0x00000004a420723c */ /* 0x080ff00000081020 */
[----:B------:R-:W-:Y:S01]  /*118c0*/  HMMA.1688.F32.TF32 R64, R160, R4, R64 ;  /* 0x00000004a040723c */ /* 0x000fe20000081040 */
[----:B------:R-:W-:Y:S04]  /*118d0*/  LDS R4, [R3+0x18600] ;  /* 0x0186000003047984 */ /* 0x000fe80000000800 */
[----:B------:R-:W-:Y:S03]  /*118e0*/  LDS R5, [R2+0x18600] ;  /* 0x0186000002057984 */ /* 0x000fe60000000800 */
[C---:B------:R-:W-:Y:S08]  /*118f0*/  HMMA.1688.F32.TF32 R36, R164.reuse, R120, R36 ;  /* 0x00000078a424723c */ /* 0x040ff00000081024 */
        /* <DEDUP_REMOVED lines=22> */
[-C--:B-1----:R-:W-:Y:S08]  /*11a60*/  HMMA.1688.F32.TF32 R168, R156, R10.reuse, R140 ;  /* 0x0000000a9ca8723c */ /* 0x082ff0000008108c */
[----:B--2---:R-:W-:Y:S08]  /*11a70*/  HMMA.1688.F32.TF32 R28, R164, R10, R28 ;  /* 0x0000000aa41c723c */ /* 0x004ff0000008101c */
[----:B------:R-:W-:Y:S01]  /*11a80*/  HMMA.1688.F32.TF32 R176, R156, R126, R128 ;  /* 0x0000007e9cb0723c */ /* 0x000fe20000081080 */
[----:B------:R-:W-:Y:S07]  /*11a90*/  LDSM.16.M88.4 R128, [R194+0x80080] ;  /* 0x08008000c280783b */ /* 0x000fee0000000200 */
[----:B---3--:R-:W-:Y:S08]  /*11aa0*/  HMMA.1688.F32.TF32 R60, R160, R10, R60 ;  /* 0x0000000aa03c723c */ /* 0x008ff0000008103c */
[C---:B------:R-:W-:Y:S08]  /*11ab0*/  HMMA.1688.F32.TF32 R148, R156.reuse, R6, R148 ;  /* 0x000000069c94723c */ /* 0x040ff00000081094 */
[C---:B------:R-:W-:Y:S01]  /*11ac0*/  HMMA.1688.F32.TF32 R140, R156.reuse, R122, R152 ;  /* 0x0000007a9c8c723c */ /* 0x040fe20000081098 */
[----:B------:R-:W-:Y:S07]  /*11ad0*/  LDSM.16.M88.4 R152, [R194+0x83080] ;  /* 0x08308000c298783b */ /* 0x000fee0000000200 */
        /* <DEDUP_REMOVED lines=8> */
[----:B------:R-:W-:Y:S04]  /*11b60*/  LDS R159, [R2+0x1a400] ;  /* 0x01a40000029f7984 */ /* 0x000fe80000000800 */
[----:B------:R-:W1:Y:S01]  /*11b70*/  LDSM.16.M88.4 R8, [R194+0x82080] ;  /* 0x08208000c208783b */ /* 0x000e620000000200 */
[-C--:B------:R-:W-:Y:S08]  /*11b80*/  HMMA.1688.F32.TF32 R40, R164, R98.reuse, R40 ;  /* 0x00000062a428723c */ /* 0x080ff00000081028 */
[----:B------:R-:W-:Y:S08]  /*11b90*/  HMMA.1688.F32.TF32 R72, R160, R98, R72 ;  /* 0x00000062a048723c */ /* 0x000ff00000081048 */
[C---:B------:R-:W-:Y:S08]  /*11ba0*/  HMMA.1688.F32.TF32 R32, R164.reuse, R6, R32 ;  /* 0x00000006a420723c */ /* 0x040ff00000081020 */
[C---:B------:R-:W-:Y:S08]  /*11bb0*/  HMMA.1688.F32.TF32 R36, R164.reuse, R122, R36 ;  /* 0x0000007aa424723c */ /* 0x040ff00000081024 */
[C---:B------:R-:W-:Y:S08]  /*11bc0*/  HMMA.1688.F32.TF32 R44, R164.reuse, R94, R44 ;  /* 0x0000005ea42c723c */ /* 0x040ff0000008102c */
[C---:B------:R-:W-:Y:S08]  /*11bd0*/  HMMA.1688.F32.TF32 R48, R164.reuse, R90, R48 ;  /* 0x0000005aa430723c */ /* 0x040ff00000081030 */
[----:B------:R-:W-:Y:S08]  /*11be0*/  HMMA.1688.F32.TF32 R52, R164, R22, R52 ;  /* 0x00000016a434723c */ /* 0x000ff00000081034 */
[C---:B------:R-:W-:Y:S08]  /*11bf0*/  HMMA.1688.F32.TF32 R64, R160.reuse, R6, R64 ;  /* 0x00000006a040723c */ /* 0x040ff00000081040 */
[C---:B------:R-:W-:Y:S08]  /*11c00*/  HMMA.1688.F32.TF32 R68, R160.reuse, R122, R68 ;  /* 0x0000007aa044723c */ /* 0x040ff00000081044 */
[C---:B------:R-:W-:Y:S08]  /*11c10*/  HMMA.1688.F32.TF32 R76, R160.reuse, R94, R76 ;  /* 0x0000005ea04c723c */ /* 0x040ff0000008104c */
[C---:B------:R-:W-:Y:S08]  /*11c20*/  HMMA.1688.F32.TF32 R80, R160.reuse, R90, R80 ;  /* 0x0000005aa050723c */ /* 0x040ff00000081050 */
[----:B------:R-:W-:Y:S08]  /*11c30*/  HMMA.1688.F32.TF32 R84, R160, R22, R84 ;  /* 0x00000016a054723c */ /* 0x000ff00000081054 */
[C---:B------:R-:W-:Y:S01]  /*11c40*/  HMMA.1688.F32.TF32 R172, R16.reuse, R6, R172 ;  /* 0x0000000610ac723c */ /* 0x040fe200000810ac */
[----:B------:R-:W-:Y:S04]  /*11c50*/  LDS R6, [R3+0x1a600] ;  /* 0x01a6000003067984 */ /* 0x000fe80000000800 */
[----:B------:R-:W2:Y:S03]  /*11c60*/  LDS R7, [R2+0x1a600] ;  /* 0x01a6000002077984 */ /* 0x000ea60000000800 */
[----:B------:R-:W-:Y:S08]  /*11c70*/  HMMA.1688.F32.TF32 R96, R16, R98, R136 ;  /* 0x000000621060723c */ /* 0x000ff00000081088 */
[-C--:B------:R-:W-:Y:S01]  /*11c80*/  HMMA.1688.F32.TF32 R24, R164, R126.reuse, R24 ;  /* 0x0000007ea418723c */ /* 0x080fe20000081018 */
[----:B------:R-:W-:Y:S04]  /*11c90*/  LDS R164, [R3+0x18000] ;  /* 0x0180000003a47984 */ /* 0x000fe80000000800 */
[----:B------:R-:W-:Y:S03]  /*11ca0*/  LDS R166, [R3+0x1a000] ;  /* 0x01a0000003a67984 */ /* 0x000fe60000000800 */
[-C--:B------:R-:W-:Y:S01]  /*11cb0*/  HMMA.1688.F32.TF32 R56, R160, R126.reuse, R56 ;  /* 0x0000007ea038723c */ /* 0x080fe20000081038 */
[----:B------:R-:W-:Y:S04]  /*11cc0*/  LDS R165, [R2+0x18000] ;  /* 0x0180000002a57984 */ /* 0x000fe80000000800 */
[----:B------:R-:W-:Y:S03]  /*11cd0*/  LDS R167, [R2+0x1a000] ;  /* 0x01a0000002a77984 */ /* 0x000fe60000000800 */
[C---:B------:R-:W-:Y:S01]  /*11ce0*/  HMMA.1688.F32.TF32 R184, R16.reuse, R126, R184 ;  /* 0x0000007e10b8723c */ /* 0x040fe200000810b8 */
[----:B------:R-:W3:Y:S04]  /*11cf0*/  LDSM.16.M88.4 R124, [R194+0x81080] ;  /* 0x08108000c27c783b */ /* 0x000ee80000000200 */
[----:B------:R-:W-:Y:S03]  /*11d00*/  LDS R160, [R3+0x18200] ;  /* 0x0182000003a07984 */ /* 0x000fe60000000800 */
[C---:B------:R-:W-:Y:S01]  /*11d10*/  HMMA.1688.F32.TF32 R120, R16.reuse, R122, R144 ;  /* 0x0000007a1078723c */ /* 0x040fe20000081090 */
[----:B------:R-:W-:Y:S04]  /*11d20*/  LDSM.16.M88.4 R144, [R194+0x85080] ;  /* 0x08508000c290783b */ /* 0x000fe80000000200 */
[----:B------:R-:W-:Y:S03]  /*11d30*/  LDS R162, [R3+0x1a200] ;  /* 0x01a2000003a27984 */ /* 0x000fe60000000800 */
[C---:B------:R-:W-:Y:S01]  /*11d40*/  HMMA.1688.F32.TF32 R92, R16.reuse, R94, R132 ;  /* 0x0000005e105c723c */ /* 0x040fe20000081084 */
[----:B------:R-:W-:Y:S04]  /*11d50*/  LDS R161, [R2+0x18200] ;  /* 0x0182000002a17984 */ /* 0x000fe80000000800 */
[----:B------:R-:W-:Y:S03]  /*11d60*/  LDS R163, [R2+0x1a200] ;  /* 0x01a2000002a37984 */ /* 0x000fe60000000800 */
[C---:B------:R-:W-:Y:S08]  /*11d70*/  HMMA.1688.F32.TF32 R88, R16.reuse, R90, R100 ;  /* 0x0000005a1058723c */ /* 0x040ff00000081064 */
[----:B------:R-:W-:Y:S01]  /*11d80*/  HMMA.1688.F32.TF32 R20, R16, R22, R12 ;  /* 0x000000161014723c */ /* 0x000fe2000008100c */
[----:B------:R-:W-:Y:S04]  /*11d90*/  LDSM.16.M88.4 R16, [R194+0x86080] ;  /* 0x08608000c210783b */ /* 0x000fe80000000200 */
[----:B------:R-:W-:Y:S03]  /*11da0*/  LDSM.16.M88.4 R12, [R194+0x87080] ;  /* 0x08708000c20c783b */ /* 0x000fe60000000200 */
[C---:B-1----:R-:W-:Y:S01]  /*11db0*/  HMMA.1688.F32.TF32 R136, R156.reuse, R8, R148 ;  /* 0x000000089c88723c */ /* 0x042fe20000081094 */
[----:B------:R-:W1:Y:S07]  /*11dc0*/  LDSM.16.M88.4 R148, [R194+0x84080] ;  /* 0x08408000c294783b */ /* 0x000e6e0000000200 */
[-C--:B------:R-:W-:Y:S08]  /*11dd0*/  HMMA.1688.F32.TF32 R100, R156, R128.reuse, R176 ;  /* 0x000000809c64723c */ /* 0x080ff000000810b0 */
[----:B--2---:R-:W-:Y:S08]  /*11de0*/  HMMA.1688.F32.TF32 R188, R4, R128, R184 ;  /* 0x0000008004bc723c */ /* 0x004ff000000810b8 */
[-C--:B---3--:R-:W-:Y:S08]  /*11df0*/  HMMA.1688.F32.TF32 R132, R156, R124.reuse, R168 ;  /* 0x0000007c9c84723c */ /* 0x088ff000000810a8 */
[C---:B------:R-:W-:Y:S08]  /*11e00*/  HMMA.1688.F32.TF32 R184, R4.reuse, R124, R180 ;  /* 0x0000007c04b8723c */ /* 0x040ff000000810b4 */
[----:B------:R-:W-:Y:S08]  /*11e10*/  HMMA.1688.F32.TF32 R176, R4, R8, R172 ;  /* 0x0000000804b0723c */ /* 0x000ff000000810ac */
[C---:B------:R-:W-:Y:S08]  /*11e20*/  HMMA.1688.F32.TF32 R140, R156.reuse, R152, R140 ;  /* 0x000000989c8c723c */ /* 0x040ff0000008108c */
[C---:B-1----:R-:W-:Y:S08]  /*11e30*/  HMMA.1688.F32.TF32 R104, R156.reuse, R148, R104 ;  /* 0x000000949c68723c */ /* 0x042ff00000081068 */
        /* <DEDUP_REMOVED lines=42> */
[----:B-1----:R-:W-:Y:S08]  /*120e0*/  HMMA.1688.F32.TF32 R180, R156, R130, R100 ;  /* 0x000000829cb4723c */ /* 0x002ff00000081064 */
[-C--:B--2---:R-:W-:Y:S08]  /*120f0*/  HMMA.1688.F32.TF32 R28, R164, R126.reuse, R28 ;  /* 0x0000007ea41c723c */ /* 0x084ff0000008101c */
[-C--:B------:R-:W-:Y:S01]  /*12100*/  HMMA.1688.F32.TF32 R172, R156, R126.reuse, R132 ;  /* 0x0000007e9cac723c */ /* 0x080fe20000081084 */
[----:B------:R-:W-:Y:S07]  /*12110*/  LDSM.16.M88.4 R132, [R195+0x82100] ;  /* 0x08210000c384783b */ /* 0x000fee0000000200 */
[----:B---3--:R-:W-:Y:S08]  /*12120*/  HMMA.1688.F32.TF32 R60, R160, R126, R60 ;  /* 0x0000007ea03c723c */ /* 0x008ff0000008103c */
[C---:B------:R-:W-:Y:S01]  /*12130*/  HMMA.1688.F32.TF32 R168, R156.reuse, R10, R136 ;  /* 0x0000000a9ca8723c */ /* 0x040fe20000081088 */
[----:B------:R-:W-:Y:S07]  /*12140*/  LDSM.16.M88.4 R136, [R195+0x81100] ;  /* 0x08110000c388783b */ /* 0x000fee0000000200 */
        /* <DEDUP_REMOVED lines=11> */
[-C--:B------:R-:W-:Y:S08]  /*12200*/  HMMA.1688.F32.TF32 R32, R164, R10.reuse, R32 ;  /* 0x0000000aa420723c */ /* 0x080ff00000081020 */
[-C--:B------:R-:W-:Y:S08]  /*12210*/  HMMA.1688.F32.TF32 R64, R160, R10.reuse, R64 ;  /* 0x0000000aa040723c */ /* 0x080ff00000081040 */
[----:B------:R-:W-:Y:S01]  /*12220*/  HMMA.1688.F32.TF32 R124, R20, R10, R176 ;  /* 0x0000000a147c723c */ /* 0x000fe200000810b0 */
[----:B------:R-:W-:Y:S04]  /*12230*/  LDS R10, [R3+0x22600] ;  /* 0x02260000030a7984 */ /* 0x000fe80000000800 */
[----:B------:R-:W2:Y:S03]  /*12240*/  LDS R11, [R2+0x22600] ;  /* 0x02260000020b7984 */ /* 0x000ea60000000800 */
[-C--:B------:R-:W-:Y:S08]  /*12250*/  HMMA.1688.F32.TF32 R40, R164, R150.reuse, R40 ;  /* 0x00000096a428723c */ /* 0x080ff00000081028 */
[-C--:B------:R-:W-:Y:S08]  /*12260*/  HMMA.1688.F32.TF32 R72, R160, R150.reuse, R72 ;  /* 0x00000096a048723c */ /* 0x080ff00000081048 */
[----:B------:R-:W-:Y:S08]  /*12270*/  HMMA.1688.F32.TF32 R148, R20, R150, R96 ;  /* 0x000000961494723c */ /* 0x000ff00000081060 */
[C---:B------:R-:W-:Y:S08]  /*12280*/  HMMA.1688.F32.TF32 R36, R164.reuse, R154, R36 ;  /* 0x0000009aa424723c */ /* 0x040ff00000081024 */
[C---:B------:R-:W-:Y:S08]  /*12290*/  HMMA.1688.F32.TF32 R44, R164.reuse, R146, R44 ;  /* 0x00000092a42c723c */ /* 0x040ff0000008102c */
[C---:B------:R-:W-:Y:S08]  /*122a0*/  HMMA.1688.F32.TF32 R48, R164.reuse, R18, R48 ;  /* 0x00000012a430723c */ /* 0x040ff00000081030 */
[----:B------:R-:W-:Y:S08]  /*122b0*/  HMMA.1688.F32.TF32 R52, R164, R14, R52 ;  /* 0x0000000ea434723c */ /* 0x000ff00000081034 */
[C---:B------:R-:W-:Y:S08]  /*122c0*/  HMMA.1688.F32.TF32 R68, R160.reuse, R154, R68 ;  /* 0x0000009aa044723c */ /* 0x040ff00000081044 */
[C---:B------:R-:W-:Y:S08]  /*122d0*/  HMMA.1688.F32.TF32 R76, R160.reuse, R146, R76 ;  /* 0x00000092a04c723c */ /* 0x040ff0000008104c */
[C---:B------:R-:W-:Y:S08]  /*122e0*/  HMMA.1688.F32.TF32 R80, R160.reuse, R18, R80 ;  /* 0x00000012a050723c */ /* 0x040ff00000081050 */
[----:B------:R-:W-:Y:S08]  /*122f0*/  HMMA.1688.F32.TF32 R84, R160, R14, R84 ;  /* 0x0000000ea054723c */ /* 0x000ff00000081054 */
[----:B-1----:R-:W-:Y:S08]  /*12300*/  HMMA.1688.F32.TF32 R96, R156, R132, R168 ;  /* 0x000000849c60723c */ /* 0x002ff000000810a8 */
[-C--:B------:R-:W-:Y:S01]  /*12310*/  HMMA.1688.F32.TF32 R24, R164, R130.reuse, R24 ;  /* 0x00000082a418723c */ /* 0x080fe20000081018 */
[----:B------:R-:W-:Y:S04]  /*12320*/  LDS R164, [R3+0x20000] ;  /* 0x0200000003a47984 */ /* 0x000fe80000000800 */
[----:B------:R-:W-:Y:S03]  /*12330*/  LDS R166, [R3+0x22000] ;  /* 0x0220000003a67984 */ /* 0x000fe60000000800 */
[-C--:B------:R-:W-:Y:S01]  /*12340*/  HMMA.1688.F32.TF32 R56, R160, R130.reuse, R56 ;  /* 0x00000082a038723c */ /* 0x080fe20000081038 */
[----:B------:R-:W-:Y:S04]  /*12350*/  LDS R165, [R2+0x20000] ;  /* 0x0200000002a57984 */ /* 0x000fe80000000800 */
[----:B------:R-:W1:Y:S03]  /*12360*/  LDS R167, [R2+0x22000] ;  /* 0x0220000002a77984 */ /* 0x000e660000000800 */
[C---:B------:R-:W-:Y:S01]  /*12370*/  HMMA.1688.F32.TF32 R188, R20.reuse, R130, R188 ;  /* 0x0000008214bc723c */ /* 0x040fe200000810bc */
[----:B------:R-:W-:Y:S04]  /*12380*/  LDS R160, [R3+0x20200] ;  /* 0x0202000003a07984 */ /* 0x000fe80000000800 */
[----:B------:R-:W-:Y:S03]  /*12390*/  LDS R162, [R3+0x22200] ;  /* 0x0222000003a27984 */ /* 0x000fe60000000800 */
[C---:B------:R-:W-:Y:S01]  /*123a0*/  HMMA.1688.F32.TF32 R152, R20.reuse, R154, R120 ;  /* 0x0000009a1498723c */ /* 0x040fe20000081078 */
[----:B------:R-:W-:Y:S04]  /*123b0*/  LDS R161, [R2+0x20200] ;  /* 0x0202000002a17984 */ /* 0x000fe80000000800 */
[----:B------:R-:W3:Y:S03]  /*123c0*/  LDS R163, [R2+0x22200] ;  /* 0x0222000002a37984 */ /* 0x000ee60000000800 */
[C---:B------:R-:W-:Y:S01]  /*123d0*/  HMMA.1688.F32.TF32 R144, R20.reuse, R146, R92 ;  /* 0x000000921490723c */ /* 0x040fe2000008105c */
[----:B------:R-:W4:Y:S04]  /*123e0*/  LDSM.16.M88.4 R128, [R195+0x83100] ;  /* 0x08310000c380783b */ /* 0x000f280000000200 */
[----:B------:R-:W-:Y:S03]  /*123f0*/  LDSM.16.M88.4 R120, [R195+0x85100] ;  /* 0x08510000c378783b */ /* 0x000fe60000000200 */
[C---:B------:R-:W-:Y:S08]  /*12400*/  HMMA.1688.F32.TF32 R16, R20.reuse, R18, R88 ;  /* 0x000000121410723c */ /* 0x040ff00000081058 */
[----:B------:R-:W-:Y:S01]  /*12410*/  HMMA.1688.F32.TF32 R12, R20, R14, R4 ;  /* 0x0000000e140c723c */ /* 0x000fe20000081004 */
[----:B------:R-:W-:Y:S04]  /*12420*/  LDSM.16.M88.4 R20, [R195+0x86100] ;  /* 0x08610000c314783b */ /* 0x000fe80000000200 */
[----:B------:R-:W-:Y:S03]  /*12430*/  LDSM.16.M88.4 R4, [R195+0x87100] ;  /* 0x08710000c304783b */ /* 0x000fe60000000200 */
[----:B--2---:R-:W-:Y:S01]  /*12440*/  HMMA.1688.F32.TF32 R168, R8, R132, R124 ;  /* 0x0000008408a8723c */ /* 0x004fe2000008107c */
[----:B------:R-:W2:Y:S07]  /*12450*/  LDSM.16.M88.4 R124, [R195+0x84100] ;  /* 0x08410000c37c783b */ /* 0x000eae0000000200 */
[----:B------:R-:W-:Y:S08]  /*12460*/  HMMA.1688.F32.TF32 R92, R156, R136, R172 ;  /* 0x000000889c5c723c */ /* 0x000ff000000810ac */
[-C--:B-1----:R-:W-:Y:S08]  /*12470*/  HMMA.1688.F32.TF32 R24, R164, R140.reuse, R24 ;  /* 0x0000008ca418723c */ /* 0x082ff00000081018 */
[-C--:B---3--:R-:W-:Y:S08]  /*12480*/  HMMA.1688.F32.TF32 R56, R160, R140.reuse, R56 ;  /* 0x0000008ca038723c */ /* 0x088ff00000081038 */
[-C--:B------:R-:W-:Y:S01]  /*12490*/  HMMA.1688.F32.TF32 R88, R156, R140.reuse, R180 ;  /* 0x0000008c9c58723c */ /* 0x080fe200000810b4 */
[----:B------:R-:W3:Y:S04]  /*124a0*/  LDL.LU R180, [R1+0x83c] ;  /* 0x00083c0001b47983 */ /* 0x000ee80000300800 */
[----:B------:R-:W2:Y:S03]  /*124b0*/  LDL.LU R181, [R1+0x840] ;  /* 0x0008400001b57983 */ /* 0x000ea60000300800 */
[----:B------:R-:W-:Y:S01]  /*124c0*/  HMMA.1688.F32.TF32 R176, R8, R140, R188 ;  /* 0x0000008c08b0723c */ /* 0x000fe200000810bc */
[----:B------:R-:W3:Y:S04]  /*124d0*/  LDL.LU R182, [R1+0x7f8] ;  /* 0x0007f80001b67983 */ /* 0x000ee80000300800 */
[----:B------:R-:W3:Y:S03]  /*124e0*/  LDL.LU R183, [R1+0x7fc] ;  /* 0x0007fc0001b77983 */ /* 0x000ee60000300800 */
[-C--:B------:R-:W-:Y:S01]  /*124f0*/  HMMA.1688.F32.TF32 R28, R164, R136.reuse, R28 ;  /* 0x00000088a41c723c */ /* 0x080fe2000008101c */
[----:B------:R-:W3:Y:S04]  /*12500*/  LDL.LU R190, [R1+0x834] ;  /* 0x0008340001be7983 */ /* 0x000ee80000300800 */
[----:B------:R-:W3:Y:S03]  /*12510*/  LDL.LU R191, [R1+0x838] ;  /* 0x0008380001bf7983 */ /* 0x000ee60000300800 */
[-C--:B------:R-:W-:Y:S08]  /*12520*/  HMMA.1688.F32.TF32 R60, R160, R136.reuse, R60 ;  /* 0x00000088a03c723c */ /* 0x080ff0000008103c */
[----:B------:R-:W-:Y:S08]  /*12530*/  HMMA.1688.F32.TF32 R172, R8, R136, R184 ;  /* 0x0000008808ac723c */ /* 0x000ff000000810b8 */
[-C--:B------:R-:W-:Y:S08]  /*12540*/  HMMA.1688.F32.TF32 R32, R164, R132.reuse, R32 ;  /* 0x00000084a420723c */ /* 0x080ff00000081020 */
[----:B------:R-:W-:Y:S08]  /*12550*/  HMMA.1688.F32.TF32 R64, R160, R132, R64 ;  /* 0x00000084a040723c */ /* 0x000ff00000081040 */
[C---:B----4-:R-:W-:Y:S08]  /*12560*/  HMMA.1688.F32.TF32 R36, R164.reuse, R128, R36 ;  /* 0x00000080a424723c */ /* 0x050ff00000081024 */
[C---:B--2---:R-:W-:Y:S08]  /*12570*/  HMMA.1688.F32.TF32 R40, R164.reuse, R124, R40 ;  /* 0x0000007ca428723c */ /* 0x044ff00000081028 */
        /* <DEDUP_REMOVED lines=25> */
[----:B------:R-:W4:Y:S03]  /*12710*/  LDS R159, [R2+0x26400] ;  /* 0x02640000029f7984 */ /* 0x000f260000000800 */
[C---:B------:R-:W-:Y:S08]  /*12720*/  HMMA.1688.F32.TF32 R148, R8.reuse, R124, R148 ;  /* 0x0000007c0894723c */ /* 0x040ff00000081094 */
[C---:B------:R-:W-:Y:S08]  /*12730*/  HMMA.1688.F32.TF32 R144, R8.reuse, R120, R144 ;  /* 0x000000780890723c */ /* 0x040ff00000081090 */
[C---:B------:R-:W-:Y:S08]  /*12740*/  HMMA.1688.F32.TF32 R16, R8.reuse, R20, R16 ;  /* 0x000000140810723c */ /* 0x040ff00000081010 */
[----:B------:R-:W-:Y:S01]  /*12750*/  HMMA.1688.F32.TF32 R8, R8, R4, R12 ;  /* 0x000000040808723c */ /* 0x000fe2000008100c */
[----:B------:R-:W-:Y:S04]  /*12760*/  LDS R12, [R3+0x24600] ;  /* 0x02460000030c7984 */ /* 0x000fe80000000800 */
[----:B------:R-:W-:Y:S04]  /*12770*/  LDS R14, [R3+0x26600] ;  /* 0x02660000030e7984 */ /* 0x000fe80000000800 */
[----:B------:R-:W-:Y:S04]  /*12780*/  LDS R13, [R2+0x24600] ;  /* 0x02460000020d7984 */ /* 0x000fe80000000800 */
[----:B------:R-:W2:Y:S01]  /*12790*/  LDS R15, [R2+0x26600] ;  /* 0x02660000020f7984 */ /* 0x000ea20000000800 */
[C---:B-1----:R-:W-:Y:S08]  /*127a0*/  HMMA.1688.F32.TF32 R24, R164.reuse, R142, R24 ;  /* 0x0000008ea418723c */ /* 0x042ff00000081018 */
[C---:B------:R-:W-:Y:S08]  /*127b0*/  HMMA.1688.F32.TF32 R28, R164.reuse, R138, R28 ;  /* 0x0000008aa41c723c */ /* 0x040ff0000008101c */
[C---:B------:R-:W-:Y:S08]  /*127c0*/  HMMA.1688.F32.TF32 R32, R164.reuse, R134, R32 ;  /* 0x00000086a420723c */ /* 0x040ff00000081020 */
[C---:B------:R-:W-:Y:S08]  /*127d0*/  HMMA.1688.F32.TF32 R36, R164.reuse, R130, R36 ;  /* 0x00000082a424723c */ /* 0x040ff00000081024 */
[C---:B------:R-:W-:Y:S08]  /*127e0*/  HMMA.1688.F32.TF32 R40, R164.reuse, R126, R40 ;  /* 0x0000007ea428723c */ /* 0x040ff00000081028 */
[C---:B------:R-:W-:Y:S08]  /*127f0*/  HMMA.1688.F32.TF32 R44, R164.reuse, R122, R44 ;  /* 0x0000007aa42c723c */ /* 0x040ff0000008102c */
[C---:B------:R-:W-:Y:S08]  /*12800*/  HMMA.1688.F32.TF32 R48, R164.reuse, R22, R48 ;  /* 0x00000016a430723c */ /* 0x040ff00000081030 */
[----:B------:R-:W-:Y:S01]  /*12810*/  HMMA.1688.F32.TF32 R52, R164, R6, R52 ;  /* 0x00000006a434723c */ /* 0x000fe20000081034 */
[----:B------:R-:W-:Y:S07]  /*12820*/  LDSM.16.M88.4 R164, [R194+0x80100] ;  /* 0x08010000c2a4783b */ /* 0x000fee0000000200 */
[C---:B--2---:R-:W-:Y:S08]  /*12830*/  HMMA.1688.F32.TF32 R56, R160.reuse, R142, R56 ;  /* 0x0000008ea038723c */ /* 0x044ff00000081038 */
        /* <DEDUP_REMOVED lines=8> */
[C---:B----4-:R-:W-:Y:S08]  /*128c0*/  HMMA.1688.F32.TF32 R88, R156.reuse, R142, R88 ;  /* 0x0000008e9c58723c */ /* 0x050ff00000081058 */
        /* <DEDUP_REMOVED lines=19> */
[----:B------:R-:W1:Y:S03]  /*12a00*/  LDS R171, [R2+0x2a000] ;  /* 0x02a0000002ab7984 */ /* 0x000e660000000800 */
[C---:B------:R-:W-:Y:S01]  /*12a10*/  HMMA.1688.F32.TF32 R124, R12.reuse, R126, R148 ;  /* 0x0000007e0c7c723c */ /* 0x040fe20000081094 */
[----:B------:R-:W2:Y:S04]  /*12a20*/  LDSM.16.M88.4 R152, [R194+0x83100] ;  /* 0x08310000c298783b */ /* 0x000ea80000000200 */
[----:B------:R-:W4:Y:S03]  /*12a30*/  LDSM.16.M88.4 R148, [R194+0x84100] ;  /* 0x08410000c294783b */ /* 0x000f260000000200 */
[C---:B------:R-:W-:Y:S01]  /*12a40*/  HMMA.1688.F32.TF32 R120, R12.reuse, R122, R144 ;  /* 0x0000007a0c78723c */ /* 0x040fe20000081090 */
[----:B------:R-:W2:Y:S04]  /*12a50*/  LDSM.16.M88.4 R144, [R194+0x85100] ;  /* 0x08510000c290783b */ /* 0x000ea80000000200 */
[----:B------:R-:W-:Y:S03]  /*12a60*/  LDS R172, [R3+0x2c200] ;  /* 0x02c2000003ac7984 */ /* 0x000fe60000000800 */
[C---:B------:R-:W-:Y:S01]  /*12a70*/  HMMA.1688.F32.TF32 R20, R12.reuse, R22, R16 ;  /* 0x000000160c14723c */ /* 0x040fe20000081010 */
[----:B------:R-:W-:Y:S04]  /*12a80*/  LDSM.16.M88.4 R16, [R194+0x87100] ;  /* 0x08710000c210783b */ /* 0x000fe80000000200 */
[----:B------:R-:W-:Y:S03]  /*12a90*/  LDS R174, [R3+0x2e200] ;  /* 0x02e2000003ae7984 */ /* 0x000fe60000000800 */
[----:B------:R-:W-:Y:S01]  /*12aa0*/  HMMA.1688.F32.TF32 R4, R12, R6, R8 ;  /* 0x000000060c04723c */ /* 0x000fe20000081008 */
[----:B------:R-:W2:Y:S04]  /*12ab0*/  LDSM.16.M88.4 R12, [R194+0x86100] ;  /* 0x08610000c20c783b */ /* 0x000ea80000000200 */
[----:B------:R-:W-:Y:S04]  /*12ac0*/  LDS R8, [R3+0x28200] ;  /* 0x0282000003087984 */ /* 0x000fe80000000800 */
[----:B------:R-:W-:Y:S04]  /*12ad0*/  LDS R10, [R3+0x2a200] ;  /* 0x02a20000030a7984 */ /* 0x000fe80000000800 */
[----:B------:R-:W-:Y:S04]  /*12ae0*/  LDS R9, [R2+0x28200] ;  /* 0x0282000002097984 */ /* 0x000fe80000000800 */
[----:B------:R-:W3:Y:S01]  /*12af0*/  LDS R11, [R2+0x2a200] ;  /* 0x02a20000020b7984 */ /* 0x000ee20000000800 */
[C---:B-1----:R-:W-:Y:S03]  /*12b00*/  HMMA.1688.F32.TF32 R24, R168.reuse, R164, R24 ;  /* 0x000000a4a818723c */ /* 0x042fe60000081018 */
[----:B------:R-:W-:Y:S04]  /*12b10*/  LDS R173, [R2+0x2c200] ;  /* 0x02c2000002ad7984 */ /* 0x000fe80000000800 */
[----:B------:R-:W-:Y:S01]  /*12b20*/  LDS R175, [R2+0x2e200] ;  /* 0x02e2000002af7984 */ /* 0x000fe20000000800 */
[C---:B------:R-:W-:Y:S08]  /*12b30*/  HMMA.1688.F32.TF32 R28, R168.reuse, R160, R28 ;  /* 0x000000a0a81c723c */ /* 0x040ff0000008101c */
[C---:B------:R-:W-:Y:S08]  /*12b40*/  HMMA.1688.F32.TF32 R32, R168.reuse, R156, R32 ;  /* 0x0000009ca820723c */ /* 0x040ff00000081020 */
[C---:B--2---:R-:W-:Y:S08]  /*12b50*/  HMMA.1688.F32.TF32 R36, R168.reuse, R152, R36 ;  /* 0x00000098a824723c */ /* 0x044ff00000081024 */
[C---:B----4-:R-:W-:Y:S08]  /*12b60*/  HMMA.1688.F32.TF32 R40, R168.reuse, R148, R40 ;  /* 0x00000094a828723c */ /* 0x050ff00000081028 */
[C---:B------:R-:W-:Y:S08]  /*12b70*/  HMMA.1688.F32.TF32 R44, R168.reuse, R144, R44 ;  /* 0x00000090a82c723c */ /* 0x040ff0000008102c */
[C---:B------:R-:W-:Y:S08]  /*12b80*/  HMMA.1688.F32.TF32 R48, R168.reuse, R12, R48 ;  /* 0x0000000ca830723c */ /* 0x040ff00000081030 */
[----:B------:R-:W-:Y:S01]  /*12b90*/  HMMA.1688.F32.TF32 R52, R168, R16, R52 ;  /* 0x00000010a834723c */ /* 0x000fe20000081034 */
[----:B------:R-:W-:Y:S04]  /*12ba0*/  LDS R168, [R3+0x28400] ;  /* 0x0284000003a87984 */ /* 0x000fe80000000800 */
[----:B------:R-:W-:Y:S03]  /*12bb0*/  LDS R170, [R3+0x2a400] ;  /* 0x02a4000003aa7984 */ /* 0x000fe60000000800 */
[C---:B---3--:R-:W-:Y:S01]  /*12bc0*/  HMMA.1688.F32.TF32 R56, R8.reuse, R164, R56 ;  /* 0x000000a40838723c */ /* 0x048fe20000081038 */
[----:B------:R-:W-:Y:S04]  /*12bd0*/  LDS R169, [R2+0x28400] ;  /* 0x0284000002a97984 */ /* 0x000fe80000000800 */
[----:B------:R-:W1:Y:S03]  /*12be0*/  LDS R171, [R2+0x2a400] ;  /* 0x02a4000002ab7984 */ /* 0x000e660000000800 */
        /* <DEDUP_REMOVED lines=21> */
[C---:B--2---:R-:W-:Y:S01]  /*12d40*/  HMMA.1688.F32.TF32 R140, R8.reuse, R164, R140 ;  /* 0x000000a4088c723c */ /* 0x044fe2000008108c */
        /* <DEDUP_REMOVED lines=13> */
[C---:B------:R-:W-:Y:S08]  /*12e20*/  HMMA.1688.F32.TF32 R24, R176.reuse, R166, R24 ;  /* 0x000000a6b018723c */ /* 0x040ff00000081018 */
        /* <DEDUP_REMOVED lines=11> */
[----:B------:R-:W-:Y:S03]  /*12ee0*/  LDS R179, [R2+0x36000] ;  /* 0x0360000002b37984 */ /* 0x000fe60000000800 */
        /* <DEDUP_REMOVED lines=9> */
[C---:B-1----:R-:W-:Y:S01]  /*12f80*/  HMMA.1688.F32.TF32 R88, R168.reuse, R166, R88 ;  /* 0x000000a6a858723c */ /* 0x042fe20000081058 */
        /* <DEDUP_REMOVED lines=13> */
[----:B------:R-:W-:Y:S03]  /*13060*/  LDS R171, [R2+0x32000] ;  /* 0x0320000002ab7984 */ /* 0x000fe60000000800 */
[C---:B------:R-:W-:Y:S01]  /*13070*/  HMMA.1688.F32.TF32 R160, R8.reuse, R162, R136 ;  /* 0x000000a208a0723c */ /* 0x040fe20000081088 */
[----:B------:R-:W-:Y:S04]  /*13080*/  LDSM.16.M88.4 R136, [R195+0x84180] ;  /* 0x08418000c388783b */ /* 0x000fe80000000200 */
[----:B------:R-:W-:Y:S03]  /*13090*/  LDSM.16.M88.4 R140, [R195+0x85180] ;  /* 0x08518000c38c783b */ /* 0x000fe60000000200 */
[C---:B------:R-:W-:Y:S01]  /*130a0*/  HMMA.1688.F32.TF32 R156, R8.reuse, R158, R132 ;  /* 0x0000009e089c723c */ /* 0x040fe20000081084 */
[----:B------:R-:W-:Y:S07]  /*130b0*/  LDSM.16.M88.4 R132, [R195+0x83180] ;  /* 0x08318000c384783b */ /* 0x000fee0000000200 */
[C---:B------:R-:W-:Y:S01]  /*130c0*/  HMMA.1688.F32.TF32 R152, R8.reuse, R154, R128 ;  /* 0x0000009a0898723c */ /* 0x040fe20000081080 */
[----:B------:R-:W1:Y:S07]  /*130d0*/  LDSM.16.M88.4 R128, [R195+0x82180] ;  /* 0x08218000c380783b */ /* 0x000e6e0000000200 */
[C---:B------:R-:W-:Y:S01]  /*130e0*/  HMMA.1688.F32.TF32 R148, R8.reuse, R150, R124 ;  /* 0x000000960894723c */ /* 0x040fe2000008107c */
[----:B------:R-:W2:Y:S07]  /*130f0*/  LDSM.16.M88.4 R124, [R195+0x81180] ;  /* 0x08118000c37c783b */ /* 0x000eae0000000200 */
[C---:B------:R-:W-:Y:S01]  /*13100*/  HMMA.1688.F32.TF32 R144, R8.reuse, R146, R120 ;  /* 0x000000920890723c */ /* 0x040fe20000081078 */
[----:B------:R-:W3:Y:S07]  /*13110*/  LDSM.16.M88.4 R120, [R195+0x80180] ;  /* 0x08018000c378783b */ /* 0x000eee0000000200 */
[C---:B------:R-:W-:Y:S01]  /*13120*/  HMMA.1688.F32.TF32 R12, R8.reuse, R14, R20 ;  /* 0x0000000e080c723c */ /* 0x040fe20000081014 */
[----:B------:R-:W-:Y:S04]  /*13130*/  LDS R20, [R3+0x30200] ;  /* 0x0302000003147984 */ /* 0x000fe80000000800 */
[----:B------:R-:W-:Y:S03]  /*13140*/  LDS R22, [R3+0x32200] ;  /* 0x0322000003167984 */ /* 0x000fe60000000800 */
[----:B------:R-:W-:Y:S01]  /*13150*/  HMMA.1688.F32.TF32 R16, R8, R18, R4 ;  /* 0x000000120810723c */ /* 0x000fe20000081004 */
[----:B------:R-:W4:Y:S04]  /*13160*/  LDSM.16.M88.4 R8, [R195+0x86180] ;  /* 0x08618000c308783b */ /* 0x000f280000000200 */
[----:B------:R-:W4:Y:S04]  /*13170*/  LDSM.16.M88.4 R4, [R195+0x87180] ;  /* 0x08718000c304783b */ /* 0x000f280000000200 */
[----:B------:R-:W-:Y:S04]  /*13180*/  LDS R21, [R2+0x30200] ;  /* 0x0302000002157984 */ /* 0x000fe80000000800 */
[----:B------:R-:W4:Y:S01]  /*13190*/  LDS R23, [R2+0x32200] ;  /* 0x0322000002177984 */ /* 0x000f220000000800 */
[C---:B-1----:R-:W-:Y:S08]  /*131a0*/  HMMA.1688.F32.TF32 R32, R168.reuse, R128, R32 ;  /* 0x00000080a820723c */ /* 0x042ff00000081020 */
[C---:B--2---:R-:W-:Y:S08]  /*131b0*/  HMMA.1688.F32.TF32 R28, R168.reuse, R124, R28 ;  /* 0x0000007ca81c723c */ /* 0x044ff0000008101c */
[C---:B---3--:R-:W-:Y:S08]  /*131c0*/  HMMA.1688.F32.TF32 R24, R168.reuse, R120, R24 ;  /* 0x00000078a818723c */ /* 0x048ff00000081018 */
[C---:B------:R-:W-:Y:S08]  /*131d0*/  HMMA.1688.F32.TF32 R36, R168.reuse, R132, R36 ;  /* 0x00000084a824723c */ /* 0x040ff00000081024 */
[C---:B------:R-:W-:Y:S08]  /*131e0*/  HMMA.1688.F32.TF32 R40, R168.reuse, R136, R40 ;  /* 0x00000088a828723c */ /* 0x040ff00000081028 */
[C---:B------:R-:W-:Y:S08]  /*131f0*/  HMMA.1688.F32.TF32 R44, R168.reuse, R140, R44 ;  /* 0x0000008ca82c723c */ /* 0x040ff0000008102c */
[C---:B----4-:R-:W-:Y:S08]  /*13200*/  HMMA.1688.F32.TF32 R48, R168.reuse, R8, R48 ;  /* 0x00000008a830723c */ /* 0x050ff00000081030 */
        /* <DEDUP_REMOVED lines=35> */
[C---:B------:R-:W-:Y:S01]  /*13440*/  HMMA.1688.F32.TF32 R12, R20.reuse, R8, R12 ;  /* 0x00000008140c723c */ /* 0x040fe2000008100c */
[----:B------:R-:W-:Y:S04]  /*13450*/  LDS R8, [R3+0x38400] ;  /* 0x0384000003087984 */ /* 0x000fe80000000800 */
[----:B------:R-:W-:Y:S03]  /*13460*/  LDS R9, [R2+0x38400] ;  /* 0x0384000002097984 */ /* 0x000fe60000000800 */
[----:B------:R-:W-:Y:S01]  /*13470*/  HMMA.1688.F32.TF32 R16, R20, R4, R16 ;  /* 0x000000041410723c */ /* 0x000fe20000081010 */
[----:B------:R-:W-:Y:S04]  /*13480*/  LDS R20, [R3+0x34600] ;  /* 0x0346000003147984 */ /* 0x000fe80000000800 */
[----:B------:R-:W-:Y:S04]  /*13490*/  LDS R22, [R3+0x36600] ;  /* 0x0366000003167984 */ /* 0x000fe80000000800 */
[----:B------:R-:W-:Y:S04]  /*134a0*/  LDS R21, [R2+0x34600] ;  /* 0x0346000002157984 */ /* 0x000fe80000000800 */
[----:B------:R-:W2:Y:S01]  /*134b0*/  LDS R23, [R2+0x36600] ;  /* 0x0366000002177984 */ /* 0x000ea20000000800 */
[C---:B------:R-:W-:Y:S03]  /*134c0*/  HMMA.1688.F32.TF32 R24, R176.reuse, R122, R24 ;  /* 0x0000007ab018723c */ /* 0x040fe60000081018 */
[----:B------:R-:W-:Y:S04]  /*134d0*/  LDS R4, [R3+0x38600] ;  /* 0x0386000003047984 */ /* 0x000fe80000000800 */
[----:B------:R-:W-:Y:S01]  /*134e0*/  LDS R5, [R2+0x38600] ;  /* 0x0386000002057984 */ /* 0x000fe20000000800 */
        /* <DEDUP_REMOVED lines=9> */
[C---:B------:R-:W-:Y:S08]  /*13580*/  HMMA.1688.F32.TF32 R72, R172.reuse, R138, R72 ;  /* 0x0000008aac48723c */ /* 0x040ff00000081048 */
[----:B------:R-:W-:Y:S08]  /*13590*/  HMMA.1688.F32.TF32 R76, R172, R142, R76 ;  /* 0x0000008eac4c723c */ /* 0x000ff0000008104c */
[C---:B-1----:R-:W-:Y:S08]  /*135a0*/  HMMA.1688.F32.TF32 R88, R168.reuse, R122, R88 ;  /* 0x0000007aa858723c */ /* 0x042ff00000081058 */
[C---:B------:R-:W-:Y:S08]  /*135b0*/  HMMA.1688.F32.TF32 R92, R168.reuse, R126, R92 ;  /* 0x0000007ea85c723c */ /* 0x040ff0000008105c */
[C---:B------:R-:W-:Y:S08]  /*135c0*/  HMMA.1688.F32.TF32 R96, R168.reuse, R130, R96 ;  /* 0x00000082a860723c */ /* 0x040ff00000081060 */
[C---:B------:R-:W-:Y:S08]  /*135d0*/  HMMA.1688.F32.TF32 R100, R168.reuse, R134, R100 ;  /* 0x00000086a864723c */ /* 0x040ff00000081064 */
[C---:B------:R-:W-:Y:S08]  /*135e0*/  HMMA.1688.F32.TF32 R104, R168.reuse, R138, R104 ;  /* 0x0000008aa868723c */ /* 0x040ff00000081068 */
[----:B------:R-:W-:Y:S08]  /*135f0*/  HMMA.1688.F32.TF32 R108, R168, R142, R108 ;  /* 0x0000008ea86c723c */ /* 0x000ff0000008106c */
[-C--:B------:R-:W-:Y:S08]  /*13600*/  HMMA.1688.F32.TF32 R48, R176, R10.reuse, R48 ;  /* 0x0000000ab030723c */ /* 0x080ff00000081030 */
[C---:B------:R-:W-:Y:S08]  /*13610*/  HMMA.1688.F32.TF32 R80, R172.reuse, R10, R80 ;  /* 0x0000000aac50723c */ /* 0x040ff00000081050 */
[----:B------:R-:W-:Y:S01]  /*13620*/  HMMA.1688.F32.TF32 R84, R172, R6, R84 ;  /* 0x00000006ac54723c */ /* 0x000fe20000081054 */
[----:B------:R-:W-:Y:S07]  /*13630*/  LDSM.16.M88.4 R172, [R194+0x80180] ;  /* 0x08018000c2ac783b */ /* 0x000fee0000000200 */
[C---:B------:R-:W-:Y:S08]  /*13640*/  HMMA.1688.F32.TF32 R112, R168.reuse, R10, R112 ;  /* 0x0000000aa870723c */ /* 0x040ff00000081070 */
[----:B------:R-:W-:Y:S01]  /*13650*/  HMMA.1688.F32.TF32 R116, R168, R6, R116 ;  /* 0x00000006a874723c */ /* 0x000fe20000081074 */
[----:B------:R-:W-:Y:S07]  /*13660*/  LDSM.16.M88.4 R168, [R194+0x81180] ;  /* 0x08118000c2a8783b */ /* 0x000fee0000000200 */
[C---:B--2---:R-:W-:Y:S01]  /*13670*/  HMMA.1688.F32.TF32 R120, R20.reuse, R122, R164 ;  /* 0x0000007a1478723c */ /* 0x044fe200000810a4 */
[----:B------:R-:W-:Y:S07]  /*13680*/  LDSM.16.M88.4 R164, [R194+0x82180] ;  /* 0x08218000c2a4783b */ /* 0x000fee0000000200 */
[C---:B------:R-:W-:Y:S01]  /*13690*/  HMMA.1688.F32.TF32 R124, R20.reuse, R126, R160 ;  /* 0x0000007e147c723c */ /* 0x040fe200000810a0 */
        /* <DEDUP_REMOVED lines=9> */
[----:B------:R-:W-:Y:S01]  /*13730*/  HMMA.1688.F32.TF32 R12, R20, R10, R12 ;  /* 0x0000000a140c723c */ /* 0x000fe2000008100c */
[----:B------:R-:W-:Y:S04]  /*13740*/  LDS R10, [R3+0x3a400] ;  /* 0x03a40000030a7984 */ /* 0x000fe80000000800 */
[----:B------:R-:W1:Y:S03]  /*13750*/  LDS R11, [R2+0x3a400] ;  /* 0x03a40000020b7984 */ /* 0x000e660000000800 */
[-C--:B------:R-:W-:Y:S01]  /*13760*/  HMMA.1688.F32.TF32 R52, R176, R6.reuse, R52 ;  /* 0x00000006b034723c */ /* 0x080fe20000081034 */
[----:B------:R-:W-:Y:S04]  /*13770*/  LDS R176, [R3+0x38000] ;  /* 0x0380000003b07984 */ /* 0x000fe80000000800 */
[----:B------:R-:W-:Y:S03]  /*13780*/  LDS R178, [R3+0x3a000] ;  /* 0x03a0000003b27984 */ /* 0x000fe60000000800 */
[----:B------:R-:W-:Y:S01]  /*13790*/  HMMA.1688.F32.TF32 R16, R20, R6, R16 ;  /* 0x000000061410723c */ /* 0x000fe20000081010 */
[----:B------:R-:W-:Y:S04]  /*137a0*/  LDS R177, [R2+0x38000] ;  /* 0x0380000002b17984 */ /* 0x000fe80000000800 */
[----:B------:R-:W2:Y:S04]  /*137b0*/  LDS R179, [R2+0x3a000] ;  /* 0x03a0000002b37984 */ /* 0x000ea80000000800 */
[----:B------:R-:W-:Y:S04]  /*137c0*/  LDS R20, [R3+0x38200] ;  /* 0x0382000003147984 */ /* 0x000fe80000000800 */
[----:B------:R-:W-:Y:S04]  /*137d0*/  LDS R22, [R3+0x3a200] ;  /* 0x03a2000003167984 */ /* 0x000fe80000000800 */
[----:B------:R-:W-:Y:S04]  /*137e0*/  LDS R21, [R2+0x38200] ;  /* 0x0382000002157984 */ /* 0x000fe80000000800 */
[----:B------:R-:W3:Y:S04]  /*137f0*/  LDS R23, [R2+0x3a200] ;  /* 0x03a2000002177984 */ /* 0x000ee80000000800 */
[----:B------:R-:W-:Y:S04]  /*13800*/  LDS R6, [R3+0x3a600] ;  /* 0x03a6000003067984 */ /* 0x000fe80000000800 */
[----:B------:R-:W4:Y:S01]  /*13810*/  LDS R7, [R2+0x3a600] ;  /* 0x03a6000002077984 */ /* 0x000f220000000800 */
        /* <DEDUP_REMOVED lines=11> */
[----:B------:R-:W1:Y:S01]  /*138d0*/  LDS R9, [R2+0x3c600] ;  /* 0x03c6000002097984 */ /* 0x000e620000000800 */
        /* <DEDUP_REMOVED lines=10> */
[C---:B---3--:R-:W-:Y:S01]  /*13980*/  HMMA.1688.F32.TF32 R56, R20.reuse, R172, R56 ;  /* 0x000000ac1438723c */ /* 0x048fe20000081038 */
[----:B------:R-:W-:Y:S04]  /*13990*/  LDS R177, [R2+0x3c000] ;  /* 0x03c0000002b17984 */ /* 0x000fe80000000800 */
[----:B------:R-:W2:Y:S03]  /*139a0*/  LDS R179, [R2+0x3e000] ;  /* 0x03e0000002b37984 */ /* 0x000ea60000000800 */
        /* <DEDUP_REMOVED lines=9> */
[C---:B----4-:R-:W-:Y:S01]  /*13a40*/  HMMA.1688.F32.TF32 R120, R4.reuse, R172, R120 ;  /* 0x000000ac0478723c */ /* 0x050fe20000081078 */
[----:B------:R-:W-:Y:S04]  /*13a50*/  LDS R21, [R2+0x3c200] ;  /* 0x03c2000002157984 */ /* 0x000fe80000000800 */
[----:B------:R-:W3:Y:S03]  /*13a60*/  LDS R23, [R2+0x3e200] ;  /* 0x03e2000002177984 */ /* 0x000ee60000000800 */
        /* <DEDUP_REMOVED lines=10> */
[----:B------:R-:W4:Y:S01]  /*13b10*/  LDS R7, [R2+0x3e400] ;  /* 0x03e4000002077984 */ /* 0x000f220000000800 */
[C---:B-1----:R-:W-:Y:S08]  /*13b20*/  HMMA.1688.F32.TF32 R184, R8.reuse, R170, R124 ;  /* 0x000000aa08b8723c */ /* 0x042ff0000008107c */
[----:B------:R-:W-:Y:S01]  /*13b30*/  HMMA.1688.F32.TF32 R124, R8, R150, R12 ;  /* 0x00000096087c723c */ /* 0x000fe2000008100c */
[----:B------:R-:W5:Y:S04]  /*13b40*/  LDL.LU R15, [R1+0x800] ;  /* 0x00080000010f7983 */ /* 0x000f680000300800 */
[----:B------:R-:W5:Y:S03]  /*13b50*/  LDL.LU R14, [R1+0x804] ;  /* 0x00080400010e7983 */ /* 0x000f660000300800 */
[-C--:B--2---:R-:W-:Y:S01]  /*13b60*/  HMMA.1688.F32.TF32 R40, R176, R158.reuse, R40 ;  /* 0x0000009eb028723c */ /* 0x084fe20000081028 */
[----:B------:R-:W2:Y:S07]  /*13b70*/  LDL.LU R13, [R1+0x7b8] ;  /* 0x0007b800010d7983 */ /* 0x000eae0000300800 */
[-C--:B---3--:R-:W-:Y:S08]  /*13b80*/  HMMA.1688.F32.TF32 R72, R20, R158.reuse, R72 ;  /* 0x0000009e1448723c */ /* 0x088ff00000081048 */
[-C--:B------:R-:W-:Y:S08]  /*13b90*/  HMMA.1688.F32.TF32 R136, R8, R158.reuse, R136 ;  /* 0x0000009e0888723c */ /* 0x080ff00000081088 */
[----:B----4-:R-:W-:Y:S08]  /*13ba0*/  HMMA.1688.F32.TF32 R104, R4, R158, R104 ;  /* 0x0000009e0468723c */ /* 0x010ff00000081068 */
[C---:B------:R-:W-:Y:S08]  /*13bb0*/  HMMA.1688.F32.TF32 R120, R8.reuse, R174, R120 ;  /* 0x000000ae0878723c */ /* 0x040ff00000081078 */
[C---:B------:R-:W-:Y:S08]  /*13bc0*/  HMMA.1688.F32.TF32 R128, R8.reuse, R166, R128 ;  /* 0x000000a60880723c */ /* 0x040ff00000081080 */
[C---:B------:R-:W-:Y:S08]  /*13bd0*/  HMMA.1688.F32.TF32 R132, R8.reuse, R162, R132 ;  /* 0x000000a20884723c */ /* 0x040ff00000081084 */
[C---:B------:R-:W-:Y:S08]  /*13be0*/  HMMA.1688.F32.TF32 R140, R8.reuse, R154, R140 ;  /* 0x0000009a088c723c */ /* 0x040ff0000008108c */
[----:B------:R-:W-:Y:S01]  /*13bf0*/  HMMA.1688.F32.TF32 R156, R8, R146, R16 ;  /* 0x00000092089c723c */ /* 0x000fe20000081010 */
[----:B------:R-:W3:Y:S01]  /*13c00*/  LDL.LU R10, [R1+0x7bc] ;  /* 0x0007bc00010a7983 */ /* 0x000ee20000300800 */
[----:B------:R-:W-:-:S05]  /*13c10*/  IADD3 R191, P3, R191, R193, RZ ;  /* 0x000000c1bfbf7210 */ /* 0x000fca0007f7e0ff */
[----:B------:R-:W-:Y:S01]  /*13c20*/  IMAD.X R190, R190, 0x1, R0, P3 ;  /* 0x00000001bebe7824 */ /* 0x000fe200018e0600 */
[-C--:B------:R-:W-:Y:S01]  /*13c30*/  IADD3 R181, P3, R181, R193.reuse, RZ ;  /* 0x000000c1b5b57210 */ /* 0x080fe20007f7e0ff */
[----:B------:R-:W-:Y:S01]  /*13c40*/  STL [R1+0x838], R191 ;  /* 0x000838bf01007387 */ /* 0x000fe20000100800 */
[----:B------:R-:W-:-:S03]  /*13c50*/  IADD3 R183, P4, R183, R193, RZ ;  /* 0x000000c1b7b77210 */ /* 0x000fc60007f9e0ff */
[----:B------:R-:W-:Y:S01]  /*13c60*/  IMAD.X R180, R180, 0x1, R0, P3 ;  /* 0x00000001b4b47824 */ /* 0x000fe200018e0600 */
[----:B------:R-:W-:Y:S01]  /*13c70*/  STL [R1+0x834], R190 ;  /* 0x000834be01007387 */ /* 0x000fe20000100800 */
[----:B------:R-:W-:-:S03]  /*13c80*/  IADD3.X R182, R182, R0, RZ, P4, !PT ;  /* 0x00000000b6b67210 */ /* 0x000fc600027fe4ff */
[----:B------:R-:W2:Y:S04]  /*13c90*/  LDL.LU R17, [R1+0x7c4] ;  /* 0x0007c40001117983 */ /* 0x000ea80000300800 */
[----:B------:R-:W2:Y:S04]  /*13ca0*/  LDL.LU R11, [R1+0x77c] ;  /* 0x00077c00010b7983 */ /* 0x000ea80000300800 */
[----:B------:R-:W-:Y:S04]  /*13cb0*/  STL [R1+0x840], R181 ;  /* 0x000840b501007387 */ /* 0x000fe80000100800 */
[----:B------:R-:W-:Y:S04]  /*13cc0*/  STL [R1+0x83c], R180 ;  /* 0x00083cb401007387 */ /* 0x000fe80000100800 */
[----:B------:R-:W-:Y:S04]  /*13cd0*/  STL [R1+0x7fc], R183 ;  /* 0x0007fcb701007387 */ /* 0x000fe80000100800 */
[----:B------:R-:W2:Y:S04]  /*13ce0*/  LDL.LU R18, [R1+0x7c0] ;  /* 0x0007c00001127983 */ /* 0x000ea80000300800 */
[----:B------:R-:W-:Y:S04]  /*13cf0*/  STL [R1+0x7f8], R182 ;  /* 0x0007f8b601007387 */ /* 0x000fe80000100800 */
[----:B------:R-:W2:Y:S01]  /*13d00*/  LDL.LU R16, [R1+0x778] ;  /* 0x0007780001107983 */ /* 0x000ea20000300800 */
[----:B------:R-:W-:-:S05]  /*13d10*/  IMAD.MOV.U32 R188, RZ, RZ, 0x7f ;  /* 0x0000007fffbc7424 */ /* 0x000fca00078e00ff */
[----:B------:R-:W-:-:S04]  /*13d20*/  IADD3 R188, R188, c[0x0][0x180], RZ ;  /* 0x00006000bcbc7a10 */ /* 0x000fc80007ffe0ff */
[----:B------:R-:W-:-:S04]  /*13d30*/  SHF.R.S32.HI R189, RZ, 0x1f, R188 ;  /* 0x0000001fffbd7819 */ /* 0x000fc800000114bc */
[----:B------:R-:W-:-:S04]  /*13d40*/  LEA.HI R189, R189, R188, RZ, 0x7 ;  /* 0x000000bcbdbd7211 */ /* 0x000fc800078f38ff */
[----:B------:R-:W-:-:S04]  /*13d50*/  SHF.R.S32.HI R189, RZ, 0x7, R189 ;  /* 0x00000007ffbd7819 */ /* 0x000fc800000114bd */
[----:B------:R-:W-:Y:S01]  /*13d60*/  IADD3 R189, R189, -0x2, RZ ;  /* 0xfffffffebdbd7810 */ /* 0x000fe20007ffe0ff */
[----:B------:R-:W-:-:S03]  /*13d70*/  IMAD.MOV.U32 R188, RZ, RZ, c[0x0][0x180] ;  /* 0x00006000ffbc7624 */ /* 0x000fc600078e00ff */
[----:B------:R-:W-:Y:S02]  /*13d80*/  ISETP.GE.AND P0, PT, R198, R189, PT ;  /* 0x000000bdc600720c */ /* 0x000fe40003f06270 */
[----:B------:R-:W1:Y:S01]  /*13d90*/  S2R R189, SR_TID.X ;  /* 0x0000000000bd7919 */ /* 0x000e620000002100 */
[----:B------:R-:W-:-:S05]  /*13da0*/  IADD3 R188, R188, -0x100, RZ ;  /* 0xffffff00bcbc7810 */ /* 0x000fca0007ffe0ff */
[----:B------:R-:W-:-:S05]  /*13db0*/  IMAD R2, R198, -0x80, R188 ;  /* 0xffffff80c6027824 */ /* 0x000fca00078e02bc */
[----:B------:R-:W-:-:S04]  /*13dc0*/  ISETP.GT.AND P1, PT, R2, RZ, PT ;  /* 0x000000ff0200720c */ /* 0x000fc80003f24270 */
[----:B------:R-:W-:Y:S02]  /*13dd0*/  SEL R3, RZ, 0x4, !P1 ;  /* 0x00000004ff037807 */ /* 0x000fe40004800000 */
[----:B------:R-:W-:Y:S02]  /*13de0*/  IADD3 R196, R196, 0x1, RZ ;  /* 0x00000001c4c47810 */ /* 0x000fe40007ffe0ff */
[----:B------:R-:W-:Y:S02]  /*13df0*/  SEL R3, R3, RZ, !P0 ;  /* 0x000000ff03037207 */ /* 0x000fe40004000000 */
[----:B------:R-:W-:Y:S02]  /*13e00*/  ISETP.GT.AND P2, PT, R196, 0x1, PT ;  /* 0x00000001c400780c */ /* 0x000fe40003f44270 */
[----:B------:R-:W-:Y:S02]  /*13e10*/  ISETP.NE.U32.AND P1, PT, R3, RZ, PT ;  /* 0x000000ff0300720c */ /* 0x000fe40003f25070 */
[----:B-1----:R-:W-:-:S02]  /*13e20*/  LOP3.LUT R189, R189, 0xff, RZ, 0xc0, !PT ;  /* 0x000000ffbdbd7812 */ /* 0x002fc400078ec0ff */
[----:B------:R-:W-:-:S03]  /*13e30*/  SEL R196, R196, RZ, !P2 ;  /* 0x000000ffc4c47207 */ /* 0x000fc60005000000 */
[----:B------:R-:W-:Y:S02]  /*13e40*/  IMAD.SHL.U32 R189, R189, 0x4, RZ ;  /* 0x00000004bdbd7824 */ /* 0x000fe400078e00ff */
[----:B------:R-:W-:Y:S02]  /*13e50*/  IMAD.MOV.U32 R8, RZ, RZ, R191 ;  /* 0x000000ffff087224 */ /* 0x000fe400078e00bf */
[----:B------:R-:W-:Y:S02]  /*13e60*/  IMAD R3, R196, 0x40000, R189 ;  /* 0x00040000c4037824 */ /* 0x000fe400078e02bd */
[----:B------:R-:W-:Y:S01]  /*13e70*/  IMAD.MOV.U32 R9, RZ, RZ, R190 ;  /* 0x000000ffff097224 */ /* 0x000fe200078e00be */
[----:B------:R-:W-:Y:S01]  /*13e80*/  BAR.SYNC.DEFER_BLOCKING 0x0 ;  /* 0x0000000000007b1d */ /* 0x000fe20000010000 */
[----:B------:R-:W-:Y:S01]  /*13e90*/  ISETP.GT.AND P2, PT, R2, 0x4, PT ;  /* 0x000000040200780c */ /* 0x000fe20003f44270 */
[----:B------:R-:W-:Y:S04]  /*13ea0*/  HMMA.1688.F32.TF32 R56, R20, R174, R56 ;  /* 0x000000ae1438723c */ /* 0x000fe80000081038 */
[----:B------:R-:W-:Y:S01]  /*13eb0*/  @!PT LDS RZ, [RZ] ;  /* 0x00000000fffff984 */ /* 0x000fe20000000800 */
[----:B------:R-:W-:Y:S01]  /*13ec0*/  @!PT LDS RZ, [RZ] ;  /* 0x00000000fffff984 */ /* 0x000fe20000000800 */
[----:B------:R-:W-:Y:S01]  /*13ed0*/  @!PT LDS RZ, [RZ] ;  /* 0x00000000fffff984 */ /* 0x000fe20000000800 */
[----:B------:R1:W-:Y:S02]  /*13ee0*/  LDGSTS.E [R3], [R8.64], P1 ;  /* 0x0000000008037fae */ /* 0x0003e40008921844 */
[----:B-1----:R-:W-:-:S04]  /*13ef0*/  SEL R8, RZ, 0x4, !P2 ;  /* 0x00000004ff087807 */ /* 0x002fc80005000000 */
[----:B------:R-:W-:Y:S01]  /*13f00*/  SEL R8, R8, RZ, !P0 ;  /* 0x000000ff08087207 */ /* 0x000fe20004000000 */
[----:B------:R-:W-:-:S03]  /*13f10*/  IMAD.MOV.U32 R9, RZ, RZ, R180 ;  /* 0x000000ffff097224 */ /* 0x000fc600078e00b4 */
[----:B------:R-:W-:Y:S01]  /*13f20*/  ISETP.NE.U32.AND P2, PT, R8, RZ, PT ;  /* 0x000000ff0800720c */ /* 0x000fe20003f45070 */
[----:B------:R-:W-:-:S05]  /*13f30*/  IMAD.MOV.U32 R8, RZ, RZ, R181 ;  /* 0x000000ffff087224 */ /* 0x000fca00078e00b5 */
[----:B------:R1:W-:Y:S01]  /*13f40*/  LDGSTS.E [R3+0x400], [R8.64], P1 ;  /* 0x0040000008037fae */ /* 0x0003e20008921844 */
[----:B------:R-:W-:Y:S01]  /*13f50*/  ISETP.GT.AND P1, PT, R2, 0x8, PT ;  /* 0x000000080200780c */ /* 0x000fe20003f24270 */
[----:B------:R-:W-:Y:S01]  /*13f60*/  HMMA.1688.F32.TF32 R60, R20, R170, R60 ;  /* 0x000000aa143c723c */ /* 0x000fe2000008103c */
[----:B-1----:R-:W-:Y:S02]  /*13f70*/  IMAD.MOV.U32 R8, RZ, RZ, R183 ;  /* 0x000000ffff087224 */ /* 0x002fe400078e00b7 */
[----:B------:R-:W-:-:S05]  /*13f80*/  IMAD.MOV.U32 R9, RZ, RZ, R182 ;  /* 0x000000ffff097224 */ /* 0x000fca00078e00b6 */
[C---:B------:R-:W-:Y:S01]  /*13f90*/  HMMA.1688.F32.TF32 R64, R20.reuse, R166, R64 ;  /* 0x000000a61440723c */ /* 0x040fe20000081040 */
[----:B------:R1:W-:Y:S07]  /*13fa0*/  LDGSTS.E [R3+0x2000], [R8.64], P2 ;  /* 0x0200000008037fae */ /* 0x0003ee0009121844 */
[C---:B------:R-:W-:Y:S08]  /*13fb0*/  HMMA.1688.F32.TF32 R68, R20.reuse, R162, R68 ;  /* 0x000000a21444723c */ /* 0x040ff00000081044 */
[----:B------:R-:W-:Y:S01]  /*13fc0*/  HMMA.1688.F32.TF32 R76, R20, R154, R76 ;  /* 0x0000009a144c723c */ /* 0x000fe2000008104c */
[----:B-1----:R-:W-:-:S07]  /*13fd0*/  SEL R8, RZ, 0x4, !P1 ;  /* 0x00000004ff087807 */ /* 0x002fce0004800000 */
[----:B------:R-:W-:Y:S01]  /*13fe0*/  HMMA.1688.F32.TF32 R80, R20, R150, R80 ;  /* 0x000000961450723c */ /* 0x000fe20000081050 */
[----:B------:R-:W-:-:S07]  /*13ff0*/  SEL R8, R8, RZ, !P0 ;  /* 0x000000ff08087207 */ /* 0x000fce0004000000 */
[----:B------:R-:W-:Y:S08]  /*14000*/  HMMA.1688.F32.TF32 R84, R20, R146, R84 ;  /* 0x000000921454723c */ /* 0x000ff00000081054 */
[----:B------:R-:W-:Y:S01]  /*14010*/  HMMA.1688.F32.TF32 R20, R4, R174, R88 ;  /* 0x000000ae0414723c */ /* 0x000fe20000081058 */
[----:B------:R-:W4:Y:S04]  /*14020*/  LDL.LU R88, [R1+0x784] ;  /* 0x0007840001587983 */ /* 0x000f280000300800 */
[----:B------:R-:W4:Y:S01]  /*14030*/  LDL.LU R12, [R1+0x73c] ;  /* 0x00073c00010c7983 */ /* 0x000f220000300800 */
[----:B-----5:R-:W-:-:S05]  /*14040*/  IADD3 R14, P3, R14, R193, RZ ;  /* 0x000000c10e0e7210 */ /* 0x020fca0007f7e0ff */
[----:B------:R-:W-:Y:S01]  /*14050*/  IMAD.X R15, R15, 0x1, R0, P3 ;  /* 0x000000010f0f7824 */ /* 0x000fe200018e0600 */
[----:B------:R1:W-:Y:S04]  /*14060*/  STL [R1+0x804], R14 ;  /* 0x0008040e01007387 */ /* 0x0003e80000100800 */
[----:B------:R5:W-:Y:S01]  /*14070*/  STL [R1+0x800], R15 ;  /* 0x0008000f01007387 */ /* 0x000be20000100800 */
[----:B------:R-:W-:Y:S01]  /*14080*/  ISETP.NE.U32.AND P1, PT, R8, RZ, PT ;  /* 0x000000ff0800720c */ /* 0x000fe20003f25070 */
[----:B------:R-:W-:Y:S02]  /*14090*/  IMAD.MOV.U32 R8, RZ, RZ, R14 ;  /* 0x000000ffff087224 */ /* 0x000fe400078e000e */
[----:B------:R-:W-:-:S05]  /*140a0*/  IMAD.MOV.U32 R9, RZ, RZ, R15 ;  /* 0x000000ffff097224 */ /* 0x000fca00078e000f */
[----:B------:R1:W-:Y:S01]  /*140b0*/  LDGSTS.E [R3+0x2400], [R8.64], P2 ;  /* 0x0240000008037fae */ /* 0x0003e20009121844 */
[----:B------:R-:W-:Y:S02]  /*140c0*/  ISETP.GT.AND P2, PT, R2, 0xc, PT ;  /* 0x0000000c0200780c */ /* 0x000fe40003f44270 */
[----:B---3--:R-:W-:-:S05]  /*140d0*/  IADD3 R10, P4, R10, R193, RZ ;  /* 0x000000c10a0a7210 */ /* 0x008fca0007f9e0ff */
[----:B------:R-:W-:Y:S01]  /*140e0*/  STL [R1+0x7bc], R10 ;  /* 0x0007bc0a01007387 */ /* 0x000fe20000100800 */
[----:B--2---:R-:W-:-:S03]  /*140f0*/  IMAD.X R13, R13, 0x1, R0, P4 ;  /* 0x000000010d0d7824 */ /* 0x004fc600020e0600 */
[----:B------:R-:W2:Y:S04]  /*14100*/  LDL.LU R89, [R1+0x780] ;  /* 0x0007800001597983 */ /* 0x000ea80000300800 */
[----:B------:R3:W-:Y:S01]  /*14110*/  STL [R1+0x7b8], R13 ;  /* 0x0007b80d01007387 */ /* 0x0007e20000100800 */
[----:B-1----:R-:W-:-:S03]  /*14120*/  IMAD.MOV.U32 R8, RZ, RZ, R10 ;  /* 0x000000ffff087224 */ /* 0x002fc600078e000a */
[----:B------:R-:W2:Y:S01]  /*14130*/  LDL.LU R14, [R1+0x738] ;  /* 0x00073800010e7983 */ /* 0x000ea20000300800 */
[----:B------:R-:W-:-:S03]  /*14140*/  MOV R9, R13 ;  /* 0x0000000d00097202 */ /* 0x000fc60000000f00 */
[----:B-----5:R-:W5:Y:S04]  /*14150*/  LDL.LU R15, [R1+0x740] ;  /* 0x00074000010f7983 */ /* 0x020f680000300800 */
[----:B---3--:R-:W3:Y:S01]  /*14160*/  LDL.LU R13, [R1+0x744] ;  /* 0x00074400010d7983 */ /* 0x008ee20000300800 */
[----:B------:R-:W-:-:S03]  /*14170*/  IADD3 R17, P3, R17, R193, RZ ;  /* 0x000000c111117210 */ /* 0x000fc60007f7e0ff */
[----:B------:R1:W-:Y:S04]  /*14180*/  LDGSTS.E [R3+0x4000], [R8.64], P1 ;  /* 0x0400000008037fae */ /* 0x0003e80008921844 */
[----:B------:R-:W5:Y:S01]  /*14190*/  LDL.LU R19, [R1+0x6e8] ;  /* 0x0006e80001137983 */ /* 0x000f620000300800 */
[----:B------:R-:W-:-:S03]  /*141a0*/  IADD3 R11, P4, R11, R193, RZ ;  /* 0x000000c10b0b7210 */ /* 0x000fc60007f9e0ff */
[----:B------:R-:W5:Y:S01]  /*141b0*/  LDL.LU R10, [R1+0x6ec] ;  /* 0x0006ec00010a7983 */ /* 0x000f620000300800 */
[----:B-1----:R-:W-:Y:S01]  /*141c0*/  SEL R8, RZ, 0x4, !P2 ;  /* 0x00000004ff087807 */ /* 0x002fe20005000000 */
[----:B------:R-:W-:-:S03]  /*141d0*/  IMAD.X R18, R18, 0x1, R0, P3 ;  /* 0x0000000112127824 */ /* 0x000fc600018e0600 */
[----:B------:R-:W-:Y:S01]  /*141e0*/  SEL R8, R8, RZ, !P0 ;  /* 0x000000ff08087207 */ /* 0x000fe20004000000 */
[----:B------:R-:W-:Y:S02]  /*141f0*/  IMAD.X R16, R16, 0x1, R0, P4 ;  /* 0x0000000110107824 */ /* 0x000fe400020e0600 */
[----:B------:R-:W-:Y:S01]  /*14200*/  IMAD.MOV.U32 R9, RZ, RZ, R18 ;  /* 0x000000ffff097224 */ /* 0x000fe200078e0012 */
[----:B------:R-:W-:Y:S01]  /*14210*/  ISETP.NE.U32.AND P2, PT, R8, RZ, PT ;  /* 0x000000ff0800720c */ /* 0x000fe20003f45070 */
[----:B------:R-:W-:Y:S01]  /*14220*/  IMAD.MOV.U32 R8, RZ, RZ, R17 ;  /* 0x000000ffff087224 */ /* 0x000fe200078e0011 */
[----:B------:R-:W-:Y:S04]  /*14230*/  STL [R1+0x7c4], R17 ;  /* 0x0007c41101007387 */ /* 0x000fe80000100800 */
[----:B------:R1:W-:Y:S04]  /*14240*/  STL [R1+0x7c0], R18 ;  /* 0x0007c01201007387 */ /* 0x0003e80000100800 */
[----:B------:R1:W-:Y:S04]  /*14250*/  STL [R1+0x77c], R11 ;  /* 0x00077c0b01007387 */ /* 0x0003e80000100800 */
[----:B------:R1:W-:Y:S04]  /*14260*/  LDGSTS.E [R3+0x4400], [R8.64], P1 ;  /* 0x0440000008037fae */ /* 0x0003e80008921844 */
[----:B------:R1:W-:Y:S04]  /*14270*/  STL [R1+0x778], R16 ;  /* 0x0007781001007387 */ /* 0x0003e80000100800 */
[----:B-1----:R-:W5:Y:S01]  /*14280*/  LDL.LU R18, [R1+0x6f0] ;  /* 0x0006f00001127983 */ /* 0x002f620000300800 */
[----:B------:R-:W-:-:S03]  /*14290*/  IMAD.MOV.U32 R8, RZ, RZ, R11 ;  /* 0x000000ffff087224 */ /* 0x000fc600078e000b */
[----:B------:R-:W5:Y:S01]  /*142a0*/  LDL.LU R11, [R1+0x6f4] ;  /* 0x0006f400010b7983 */ /* 0x000f620000300800 */
[----:B------:R-:W-:-:S03]  /*142b0*/  IMAD.MOV.U32 R9, RZ, RZ, R16 ;  /* 0x000000ffff097224 */ /* 0x000fc600078e0010 */
[----:B------:R-:W5:Y:S04]  /*142c0*/  LDL.LU R17, [R1+0x6a8] ;  /* 0x0006a80001117983 */ /* 0x000f680000300800 */
[----:B------:R-:W5:Y:S01]  /*142d0*/  LDL.LU R16, [R1+0x6ac] ;  /* 0x0006ac0001107983 */ /* 0x000f620000300800 */
[----:B------:R-:W-:-:S03]  /*142e0*/  ISETP.GT.AND P1, PT, R2, 0x10, PT ;  /* 0x000000100200780c */ /* 0x000fc60003f24270 */
[----:B------:R1:W-:Y:S02]  /*142f0*/  LDGSTS.E [R3+0x6000], [R8.64], P2 ;  /* 0x0600000008037fae */ /* 0x0003e40009121844 */
[----:B-1----:R-:W-:-:S04]  /*14300*/  SEL R8, RZ, 0x4, !P1 ;  /* 0x00000004ff087807 */ /* 0x002fc80004800000 */
[----:B------:R-:W-:-:S04]  /*14310*/  SEL R8, R8, RZ, !P0 ;  /* 0x000000ff08087207 */ /* 0x000fc80004000000 */
[----:B------:R-:W-:Y:S02]  /*14320*/  ISETP.NE.U32.AND P1, PT, R8, RZ, PT ;  /* 0x000000ff0800720c */ /* 0x000fe40003f25070 */
[-C--:B----4-:R-:W-:Y:S02]  /*14330*/  IADD3 R88, P3, R88, R193.reuse, RZ ;  /* 0x000000c158587210 */ /* 0x090fe40007f7e0ff */
[----:B------:R-:W-:-:S03]  /*14340*/  IADD3 R12, P4, R12, R193, RZ ;  /* 0x000000c10c0c7210 */ /* 0x000fc60007f9e0ff */
[----:B------:R-:W-:Y:S01]  /*14350*/  IMAD.MOV.U32 R8, RZ, RZ, R88 ;  /* 0x000000ffff087224 */ /* 0x000fe200078e0058 */
[----:B------:R-:W-:Y:S01]  /*14360*/  STL [R1+0x784], R88 ;  /* 0x0007845801007387 */ /* 0x000fe20000100800 */
[----:B--2---:R-:W-:-:S05]  /*14370*/  IMAD.X R89, R89, 0x1, R0, P3 ;  /* 0x0000000159597824 */ /* 0x004fca00018e0600 */
[----:B------:R-:W-:Y:S01]  /*14380*/  MOV R9, R89 ;  /* 0x0000005900097202 */ /* 0x000fe20000000f00 */
[----:B------:R-:W-:-:S04]  /*14390*/  IMAD.X R14, R14, 0x1, R0, P4 ;  /* 0x000000010e0e7824 */ /* 0x000fc800020e0600 */
[----:B------:R1:W-:Y:S01]  /*143a0*/  LDGSTS.E [R3+0x6400], [R8.64], P2 ;  /* 0x0640000008037fae */ /* 0x0003e20009121844 */
[----:B------:R-:W-:Y:S02]  /*143b0*/  ISETP.GT.AND P2, PT, R2, 0x14, PT ;  /* 0x000000140200780c */ /* 0x000fe40003f44270 */
[-C--:B---3--:R-:W-:Y:S01]  /*143c0*/  IADD3 R13, P3, R13, R193.reuse, RZ ;  /* 0x000000c10d0d7210 */ /* 0x088fe20007f7e0ff */
[----:B------:R-:W-:Y:S01]  /*143d0*/  STL [R1+0x780], R89 ;  /* 0x0007805901007387 */ /* 0x000fe20000100800 */
[----:B-1----:R-:W-:Y:S02]  /*143e0*/  IMAD.MOV.U32 R8, RZ, RZ, R12 ;  /* 0x000000ffff087224 */ /* 0x002fe400078e000c */
[----:B------:R-:W-:Y:S01]  /*143f0*/  IMAD.MOV.U32 R9, RZ, RZ, R14 ;  /* 0x000000ffff097224 */ /* 0x000fe200078e000e */
[----:B------:R-:W-:Y:S01]  /*14400*/  STL [R1+0x73c], R12 ;  /* 0x00073c0c01007387 */ /* 0x000fe20000100800 */
[----:B-----5:R-:W-:Y:S01]  /*14410*/  IMAD.X R15, R15, 0x1, R0, P3 ;  /* 0x000000010f0f7824 */ /* 0x020fe200018e0600 */
[----:B------:R-:W-:-:S02]  /*14420*/  IADD3 R10, P4, R10, R193, RZ ;  /* 0x000000c10a0a7210 */ /* 0x000fc40007f9e0ff */
[----:B------:R1:W-:Y:S04]  /*14430*/  LDGSTS.E [R3+0x8000], [R8.64], P1 ;  /* 0x0800000008037fae */ /* 0x0003e80008921844 */
[----:B------:R2:W-:Y:S01]  /*14440*/  STL [R1+0x738], R14 ;  /* 0x0007380e01007387 */ /* 0x0005e20000100800 */
[----:B------:R-:W-:Y:S01]  /*14450*/  IMAD.X R19, R19, 0x1, R0, P4 ;  /* 0x0000000113137824 */ /* 0x000fe200020e0600 */
[----:B-1----:R-:W-:Y:S02]  /*14460*/  SEL R8, RZ, 0x4, !P2 ;  /* 0x00000004ff087807 */ /* 0x002fe40005000000 */
[----:B--2---:R-:W2:Y:S01]  /*14470*/  LDL.LU R14, [R1+0x6b4] ;  /* 0x0006b400010e7983 */ /* 0x004ea20000300800 */
[----:B------:R-:W-:Y:S01]  /*14480*/  IMAD.MOV.U32 R9, RZ, RZ, R15 ;  /* 0x000000ffff097224 */ /* 0x000fe200078e000f */
[----:B------:R-:W-:-:S02]  /*14490*/  SEL R8, R8, RZ, !P0 ;  /* 0x000000ff08087207 */ /* 0x000fc40004000000 */
[----:B------:R-:W3:Y:S04]  /*144a0*/  LDL.LU R12, [R1+0x66c] ;  /* 0x00066c00010c7983 */ /* 0x000ee80000300800 */
[----:B------:R-:W-:Y:S04]  /*144b0*/  STL [R1+0x744], R13 ;  /* 0x0007440d01007387 */ /* 0x000fe80000100800 */
[----:B------:R1:W-:Y:S01]  /*144c0*/  STL [R1+0x740], R15 ;  /* 0x0007400f01007387 */ /* 0x0003e20000100800 */
[----:B------:R-:W-:-:S03]  /*144d0*/  ISETP.NE.U32.AND P2, PT, R8, RZ, PT ;  /* 0x000000ff0800720c */ /* 0x000fc60003f45070 */
[----:B------:R4:W-:Y:S01]  /*144e0*/  STL [R1+0x6ec], R10 ;  /* 0x0006ec0a01007387 */ /* 0x0009e20000100800 */
[----:B------:R-:W-:-:S03]  /*144f0*/  IMAD.MOV.U32 R8, RZ, RZ, R13 ;  /* 0x000000ffff087224 */ /* 0x000fc600078e000d */
[----:B-1----:R-:W5:Y:S04]  /*14500*/  LDL.LU R15, [R1+0x6b0] ;  /* 0x0006b000010f7983 */ /* 0x002f680000300800 */
[----:B------:R-:W-:Y:S04]  /*14510*/  STL [R1+0x6e8], R19 ;  /* 0x0006e81301007387 */ /* 0x000fe80000100800 */
[----:B------:R-:W5:Y:S01]  /*14520*/  LDL.LU R13, [R1+0x668] ;  /* 0x00066800010d7983 */ /* 0x000f620000300800 */
[----:B------:R-:W-:-:S03]  /*14530*/  IADD3 R11, P3, R11, R193, RZ ;  /* 0x000000c10b0b7210 */ /* 0x000fc60007f7e0ff */
[----:B------:R1:W-:Y:S01]  /*14540*/  LDGSTS.E [R3+0x8400], [R8.64], P1 ;  /* 0x0840000008037fae */ /* 0x0003e20008921844 */
[----:B------:R-:W-:Y:S01]  /*14550*/  ISETP.GT.AND P1, PT, R2, 0x18, PT ;  /* 0x000000180200780c */ /* 0x000fe20003f24270 */
[----:B------:R-:W-:Y:S01]  /*14560*/  IMAD.X R18, R18, 0x1, R0, P3 ;  /* 0x0000000112127824 */ /* 0x000fe200018e0600 */
[----:B------:R-:W-:Y:S01]  /*14570*/  IADD3 R16, P4, R16, R193, RZ ;  /* 0x000000c110107210 */ /* 0x000fe20007f9e0ff */
[----:B------:R-:W5:Y:S01]  /*14580*/  LDL.LU R88, [R1+0x674] ;  /* 0x0006740001587983 */ /* 0x000f620000300800 */
[----:B-1----:R-:W-:Y:S02]  /*14590*/  IMAD.MOV.U32 R8, RZ, RZ, R10 ;  /* 0x000000ffff087224 */ /* 0x002fe400078e000a */
[----:B------:R-:W-:Y:S01]  /*145a0*/  IMAD.MOV.U32 R9, RZ, RZ, R19 ;  /* 0x000000ffff097224 */ /* 0x000fe200078e0013 */
[----:B----4-:R-:W4:Y:S04]  /*145b0*/  LDL.LU R10, [R1+0x62c] ;  /* 0x00062c00010a7983 */ /* 0x010f280000300800 */
[----:B------:R1:W-:Y:S01]  /*145c0*/  LDGSTS.E [R3+0xa000], [R8.64], P2 ;  /* 0x0a00000008037fae */ /* 0x0003e20009121844 */
[----:B------:R-:W-:-:S03]  /*145d0*/  IADD3.X R17, R17, R0, RZ, P4, !PT ;  /* 0x0000000011117210 */ /* 0x000fc600027fe4ff */
[----:B------:R1:W-:Y:S04]  /*145e0*/  STL [R1+0x6f4], R11 ;  /* 0x0006f40b01007387 */ /* 0x0003e80000100800 */
[----:B------:R1:W-:Y:S02]  /*145f0*/  STL [R1+0x6f0], R18 ;  /* 0x0006f01201007387 */ /* 0x0003e40000100800 */
[----:B-1----:R-:W-:Y:S02]  /*14600*/  SEL R8, RZ, 0x4, !P1 ;  /* 0x00000004ff087807 */ /* 0x002fe40004800000 */
[----:B------:R-:W-:Y:S02]  /*14610*/  STL [R1+0x6ac], R16 ;  /* 0x0006ac1001007387 */ /* 0x000fe40000100800 */
[----:B------:R-:W-:-:S02]  /*14620*/  SEL R8, R8, RZ, !P0 ;  /* 0x000000ff08087207 */ /* 0x000fc40004000000 */
[----:B------:R-:W4:Y:S02]  /*14630*/  LDL.LU R89, [R1+0x670] ;  /* 0x0006700001597983 */ /* 0x000f240000300800 */
[----:B------:R-:W-:Y:S01]  /*14640*/  ISETP.NE.U32.AND P1, PT, R8, RZ, PT ;  /* 0x000000ff0800720c */ /* 0x000fe20003f25070 */
[----:B------:R-:W-:Y:S01]  /*14650*/  IMAD.MOV.U32 R8, RZ, RZ, R11 ;  /* 0x000000ffff087224 */ /* 0x000fe200078e000b */
[----:B------:R1:W-:Y:S04]  /*14660*/  STL [R1+0x6a8], R17 ;  /* 0x0006a81101007387 */ /* 0x0003e80000100800 */
[----:B------:R-:W4:Y:S01]  /*14670*/  LDL.LU R11, [R1+0x628] ;  /* 0x00062800010b7983 */ /* 0x000f220000300800 */
[----:B------:R-:W-:-:S03]  /*14680*/  IMAD.MOV.U32 R9, RZ, RZ, R18 ;  /* 0x000000ffff097224 */ /* 0x000fc600078e0012 */
[----:B------:R-:W4:Y:S04]  /*14690*/  LDL.LU R19, [R1+0x630] ;  /* 0x0006300001137983 */ /* 0x000f280000300800 */
[----:B------:R1:W-:Y:S01]  /*146a0*/  LDGSTS.E [R3+0xa400], [R8.64], P2 ;  /* 0x0a40000008037fae */ /* 0x0003e20009121844 */
[----:B------:R-:W-:-:S03]  /*146b0*/  ISETP.GT.AND P2, PT, R2, 0x1c, PT ;  /* 0x0000001c0200780c */ /* 0x000fc60003f44270 */
[----:B------:R-:W4:Y:S01]  /*146c0*/  LDL.LU R18, [R1+0x634] ;  /* 0x0006340001127983 */ /* 0x000f220000300800 */
[----:B-1----:R-:W-:Y:S02]  /*146d0*/  IMAD.MOV.U32 R8, RZ, RZ, R16 ;  /* 0x000000ffff087224 */ /* 0x002fe400078e0010 */
[----:B------:R-:W-:Y:S02]  /*146e0*/  IMAD.MOV.U32 R9, RZ, RZ, R17 ;  /* 0x000000ffff097224 */ /* 0x000fe400078e0011 */
[----:B------:R-:W4:Y:S04]  /*146f0*/  LDL.LU R17, [R1+0x5d8] ;  /* 0x0005d80001117983 */ /* 0x000f280000300800 */
[----:B------:R1:W-:Y:S04]  /*14700*/  LDGSTS.E [R3+0xc000], [R8.64], P1 ;  /* 0x0c00000008037fae */ /* 0x0003e80008921844 */
[----:B------:R-:W4:Y:S01]  /*14710*/  LDL.LU R16, [R1+0x5dc] ;  /* 0x0005dc0001107983 */ /* 0x000f220000300800 */
[----:B-1----:R-:W-:-:S04]  /*14720*/  SEL R8, RZ, 0x4, !P2 ;  /* 0x00000004ff087807 */ /* 0x002fc80005000000 */
[----:B------:R-:W-:-:S04]  /*14730*/  SEL R8, R8, RZ, !P0 ;  /* 0x000000ff08087207 */ /* 0x000fc80004000000 */
[----:B------:R-:W-:Y:S02]  /*14740*/  ISETP.NE.U32.AND P2, PT, R8, RZ, PT ;  /* 0x000000ff0800720c */ /* 0x000fe40003f45070 */
[-C--:B--2---:R-:W-:Y:S02]  /*14750*/  IADD3 R14, P3, R14, R193.reuse, RZ ;  /* 0x000000c10e0e7210 */ /* 0x084fe40007f7e0ff */
[----:B---3--:R-:W-:-:S03]  /*14760*/  IADD3 R12, P4, R12, R193, RZ ;  /* 0x000000c10c0c7210 */ /* 0x008fc60007f9e0ff */
[----:B------:R-:W-:Y:S01]  /*14770*/  IMAD.MOV.U32 R8, RZ, RZ, R14 ;  /* 0x000000ffff087224 */ /* 0x000fe200078e000e */
[----:B------:R-:W-:Y:S01]  /*14780*/  STL [R1+0x6b4], R14 ;  /* 0x0006b40e01007387 */ /* 0x000fe20000100800 */
[----:B-----5:R-:W-:-:S04]  /*14790*/  IMAD.X R15, R15, 0x1, R0, P3 ;  /* 0x000000010f0f7824 */ /* 0x020fc800018e0600 */
[----:B------:R-:W-:Y:S02]  /*147a0*/  IMAD.MOV.U32 R9, RZ, RZ, R15 ;  /* 0x000000ffff097224 */ /* 0x000fe400078e000f */
[----:B------:R-:W-:-:S03]  /*147b0*/  IMAD.X R13, R13, 0x1, R0, P4 ;  /* 0x000000010d0d7824 */ /* 0x000fc600020e0600 */
[----:B------:R1:W-:Y:S01]  /*147c0*/  LDGSTS.E [R3+0xc400], [R8.64], P1 ;  /* 0x0c40000008037fae */ /* 0x0003e20008921844 */
[----:B------:R-:W-:-:S03]  /*147d0*/  ISETP.GT.AND P1, PT, R2, 0x20, PT ;  /* 0x000000200200780c */ /* 0x000fc60003f24270 */
[----:B------:R2:W-:Y:S04]  /*147e0*/  STL [R1+0x6b0], R15 ;  /* 0x0006b00f01007387 */ /* 0x0005e80000100800 */
[----:B------:R-:W-:Y:S01]  /*147f0*/  STL [R1+0x66c], R12 ;  /* 0x00066c0c01007387 */ /* 0x000fe20000100800 */
[----:B-1----:R-:W-:Y:S01]  /*14800*/  IMAD.MOV.U32 R8, RZ, RZ, R12 ;  /* 0x000000ffff087224 */ /* 0x002fe200078e000c */
[----:B------:R-:W-:Y:S02]  /*14810*/  MOV R9, R13 ;  /* 0x0000000d00097202 */ /* 0x000fe40000000f00 */
[----:B------:R1:W-:Y:S01]  /*14820*/  STL [R1+0x668], R13 ;  /* 0x0006680d01007387 */ /* 0x0003e20000100800 */
[----:B------:R-:W-:-:S03]  /*14830*/  IADD3 R88, P3, R88, R193, RZ ;  /* 0x000000c158587210 */ /* 0x000fc60007f7e0ff */
[----:B--2---:R-:W2:Y:S04]  /*14840*/  LDL.LU R15, [R1+0x5e0] ;  /* 0x0005e000010f7983 */ /* 0x004ea80000300800 */
[----:B------:R-:W3:Y:S04]  /*14850*/  LDL.LU R14, [R1+0x5e4] ;  /* 0x0005e400010e7983 */ /* 0x000ee80000300800 */
[----:B------:R5:W-:Y:S01]  /*14860*/  LDGSTS.E [R3+0xe000], [R8.64], P2 ;  /* 0x0e00000008037fae */ /* 0x000be20009121844 */
[----:B----4-:R-:W-:-:S03]  /*14870*/  IADD3 R10, P4, R10, R193, RZ ;  /* 0x000000c10a0a7210 */ /* 0x010fc60007f9e0ff */
[----:B-1----:R-:W4:Y:S04]  /*14880*/  LDL.LU R13, [R1+0x598] ;  /* 0x00059800010d7983 */ /* 0x002f280000300800 */
[----:B------:R-:W4:Y:S01]  /*14890*/  LDL.LU R12, [R1+0x59c] ;  /* 0x00059c00010c7983 */ /* 0x000f220000300800 */
[----:B-----5:R-:W-:Y:S01]  /*148a0*/  SEL R8, RZ, 0x4, !P1 ;  /* 0x00000004ff087807 */ /* 0x020fe20004800000 */
[----:B------:R-:W-:-:S03]  /*148b0*/  IMAD.X R89, R89, 0x1, R0, P3 ;  /* 0x0000000159597824 */ /* 0x000fc600018e0600 */
[----:B------:R-:W-:Y:S01]  /*148c0*/  SEL R8, R8, RZ, !P0 ;  /* 0x000000ff08087207 */ /* 0x000fe20004000000 */
[----:B------:R-:W-:-:S03]  /*148d0*/  IMAD.MOV.U32 R9, RZ, RZ, R89 ;  /* 0x000000ffff097224 */ /* 0x000fc600078e0059 */
[----:B------:R-:W-:Y:S01]  /*148e0*/  ISETP.NE.U32.AND P1, PT, R8, RZ, PT ;  /* 0x000000ff0800720c */ /* 0x000fe20003f25070 */
[----:B------:R-:W-:Y:S02]  /*148f0*/  IMAD.MOV.U32 R8, RZ, RZ, R88 ;  /* 0x000000ffff087224 */ /* 0x000fe400078e0058 */
[----:B------:R-:W-:Y:S01]  /*14900*/  IMAD.X R11, R11, 0x1, R0, P4 ;  /* 0x000000010b0b7824 */ /* 0x000fe200020e0600 */
[----:B------:R-:W-:Y:S04]  /*14910*/  STL [R1+0x674], R88 ;  /* 0x0006745801007387 */ /* 0x000fe80000100800 */
[----:B------:R-:W-:Y:S04]  /*14920*/  STL [R1+0x670], R89 ;  /* 0x0006705901007387 */ /* 0x000fe80000100800 */
[----:B------:R-:W-:Y:S04]  /*14930*/  STL [R1+0x62c], R10 ;  /* 0x00062c0a01007387 */ /* 0x000fe80000100800 */
[----:B------:R1:W-:Y:S04]  /*14940*/  LDGSTS.E [R3+0xe400], [R8.64], P2 ;  /* 0x0e40000008037fae */ /* 0x0003e80009121844 */
[----:B------:R5:W-:Y:S01]  /*14950*/  STL [R1+0x628], R11 ;  /* 0x0006280b01007387 */ /* 0x000be20000100800 */
[----:B-1----:R-:W-:-:S02]  /*14960*/  IMAD.MOV.U32 R9, RZ, RZ, R11 ;  /* 0x000000ffff097224 */ /* 0x002fc400078e000b */
[----:B------:R-:W-:Y:S01]  /*14970*/  IMAD.MOV.U32 R8, RZ, RZ, R10 ;  /* 0x000000ffff087224 */ /* 0x000fe200078e000a */
[----:B-----5:R-:W5:Y:S04]  /*14980*/  LDL.LU R11, [R1+0x5a0] ;  /* 0x0005a000010b7983 */ /* 0x020f680000300800 */
[----:B------:R-:W5:Y:S01]  /*14990*/  LDL.LU R10, [R1+0x5a4] ;  /* 0x0005a400010a7983 */ /* 0x000f620000300800 */
[----:B------:R-:W-:Y:S02]  /*149a0*/  ISETP.GT.AND P2, PT, R2, 0x24, PT ;  /* 0x000000240200780c */ /* 0x000fe40003f44270 */
[-C--:B------:R-:W-:Y:S01]  /*149b0*/  IADD3 R18, P3, R18, R193.reuse, RZ ;  /* 0x000000c112127210 */ /* 0x080fe20007f7e0ff */
[----:B------:R1:W-:Y:S01]  /*149c0*/  LDGSTS.E [R3+0x10000], [R8.64], P1 ;  /* 0x1000000008037fae */ /* 0x0003e20008921844 */
[----:B------:R-:W-:-:S03]  /*149d0*/  IADD3 R16, P4, R16, R193, RZ ;  /* 0x000000c110107210 */ /* 0x000fc60007f9e0ff */
[----:B------:R-:W-:Y:S01]  /*149e0*/  IMAD.X R19, R19, 0x1, R0, P3 ;  /* 0x0000000113137824 */ /* 0x000fe200018e0600 */
[----:B-1----:R-:W-:-:S04]  /*149f0*/  SEL R8, RZ, 0x4, !P2 ;  /* 0x00000004ff087807 */ /* 0x002fc80005000000 */
[----:B------:R-:W-:Y:S02]  /*14a00*/  SEL R8, R8, RZ, !P0 ;  /* 0x000000ff08087207 */ /* 0x000fe40004000000 */
[----:B------:R-:W-:Y:S02]  /*14a10*/  MOV R9, R19 ;  /* 0x0000001300097202 */ /* 0x000fe40000000f00 */
[----:B------:R-:W-:Y:S01]  /*14a20*/  ISETP.NE.U32.AND P2, PT, R8, RZ, PT ;  /* 0x000000ff0800720c */ /* 0x000fe20003f45070 */
[----:B------:R-:W-:Y:S02]  /*14a30*/  IMAD.MOV.U32 R8, RZ, RZ, R18 ;  /* 0x000000ffff087224 */ /* 0x000fe400078e0012 */
[----:B------:R-:W-:-:S03]  /*14a40*/  IMAD.X R17, R17, 0x1, R0, P4 ;  /* 0x0000000111117824 */ /* 0x000fc600020e0600 */
[----:B------:R1:W-:Y:S01]  /*14a50*/  LDGSTS.E [R3+0x10400], [R8.64], P1 ;  /* 0x1040000008037fae */ /* 0x0003e20008921844 */
[----:B------:R-:W-:Y:S01]  /*14a60*/  ISETP.GT.AND P1, PT, R2, 0x28, PT ;  /* 0x000000280200780c */ /* 0x000fe20003f24270 */
[----:B-1----:R-:W-:Y:S02]  /*14a70*/  IMAD.MOV.U32 R8, RZ, RZ, R16 ;  /* 0x000000ffff087224 */ /* 0x002fe400078e0010 */
[----:B------:R-:W-:-:S05]  /*14a80*/  IMAD.MOV.U32 R9, RZ, RZ, R17 ;  /* 0x000000ffff097224 */ /* 0x000fca00078e0011 */
[----:B------:R1:W-:Y:S02]  /*14a90*/  LDGSTS.E [R3+0x12000], [R8.64], P2 ;  /* 0x1200000008037fae */ /* 0x0003e40009121844 */
[----:B-1----:R-:W-:-:S04]  /*14aa0*/  SEL R8, RZ, 0x4, !P1 ;  /* 0x00000004ff087807 */ /* 0x002fc80004800000 */
[----:B------:R-:W-:-:S04]  /*14ab0*/  SEL R8, R8, RZ, !P0 ;  /* 0x000000ff08087207 */ /* 0x000fc80004000000 */
[----:B------:R-:W-:Y:S01]  /*14ac0*/  ISETP.NE.U32.AND P1, PT, R8, RZ, PT ;  /* 0x000000ff0800720c */ /* 0x000fe20003f25070 */
[----:B------:R-:W-:Y:S04]  /*14ad0*/  STL [R1+0x634], R18 ;  /* 0x0006341201007387 */ /* 0x000fe80000100800 */
[----:B------:R-:W-:Y:S04]  /*14ae0*/  STL [R1+0x630], R19 ;  /* 0x0006301301007387 */ /* 0x000fe80000100800 */
[----:B------:R1:W-:Y:S04]  /*14af0*/  STL [R1+0x5dc], R16 ;  /* 0x0005dc1001007387 */ /* 0x0003e80000100800 */
[----:B------:R-:W-:Y:S01]  /*14b00*/  STL [R1+0x5d8], R17 ;  /* 0x0005d81101007387 */ /* 0x000fe20000100800 */
[----:B---3--:R-:W-:-:S05]  /*14b10*/  IADD3 R14, P3, R14, R193, RZ ;  /* 0x000000c10e0e7210 */ /* 0x008fca0007f7e0ff */
[----:B--2---:R-:W-:Y:S02]  /*14b20*/  IMAD.X R15, R15, 0x1, R0, P3 ;  /* 0x000000010f0f7824 */ /* 0x004fe400018e0600 */
[----:B------:R-:W-:Y:S02]  /*14b30*/  IMAD.MOV.U32 R8, RZ, RZ, R14 ;  /* 0x000000ffff087224 */ /* 0x000fe400078e000e */
[----:B------:R-:W-:Y:S01]  /*14b40*/  IMAD.MOV.U32 R9, RZ, RZ, R15 ;  /* 0x000000ffff097224 */ /* 0x000fe200078e000f */
[----:B----4-:R-:W-:-:S04]  /*14b50*/  IADD3 R12, P4, R12, R193, RZ ;  /* 0x000000c10c0c7210 */ /* 0x010fc80007f9e0ff */
[----:B------:R2:W-:Y:S01]  /*14b60*/  LDGSTS.E [R3+0x12400], [R8.64], P2 ;  /* 0x1240000008037fae */ /* 0x0005e20009121844 */
[----:B------:R-:W-:Y:S01]  /*14b70*/  IMAD.X R13, R13, 0x1, R0, P4 ;  /* 0x000000010d0d7824 */ /* 0x000fe200020e0600 */
[----:B------:R-:W-:Y:S01]  /*14b80*/  ISETP.GT.AND P2, PT, R2, 0x2c, PT ;  /* 0x0000002c0200780c */ /* 0x000fe20003f44270 */
[----:B--2---:R-:W-:Y:S02]  /*14b90*/  IMAD.MOV.U32 R8, RZ, RZ, R12 ;  /* 0x000000ffff087224 */ /* 0x004fe400078e000c */
[----:B------:R-:W-:Y:S01]  /*14ba0*/  IMAD.MOV.U32 R9, RZ, RZ, R13 ;  /* 0x000000ffff097224 */ /* 0x000fe200078e000d */
[----:B------:R-:W-:Y:S04]  /*14bb0*/  STL [R1+0x5e4], R14 ;  /* 0x0005e40e01007387 */ /* 0x000fe80000100800 */
[----:B------:R2:W-:Y:S04]  /*14bc0*/  LDGSTS.E [R3+0x14000], [R8.64], P1 ;  /* 0x1400000008037fae */ /* 0x0005e80008921844 */
[----:B------:R-:W-:Y:S01]  /*14bd0*/  STL [R1+0x5e0], R15 ;  /* 0x0005e00f01007387 */ /* 0x000fe20000100800 */
[----:B--2---:R-:W-:-:S03]  /*14be0*/  SEL R8, RZ, 0x4, !P2 ;  /* 0x00000004ff087807 */ /* 0x004fc60005000000 */
[----:B------:R-:W-:Y:S01]  /*14bf0*/  STL [R1+0x59c], R12 ;  /* 0x00059c0c01007387 */ /* 0x000fe20000100800 */
[----:B------:R-:W-:-:S03]  /*14c00*/  SEL R8, R8, RZ, !P0 ;  /* 0x000000ff08087207 */ /* 0x000fc60004000000 */
[----:B------:R-:W-:Y:S01]  /*14c10*/  STL [R1+0x598], R13 ;  /* 0x0005980d01007387 */ /* 0x000fe20000100800 */
[----:B-----5:R-:W-:-:S05]  /*14c20*/  IADD3 R10, P3, R10, R193, RZ ;  /* 0x000000c10a0a7210 */ /* 0x020fca0007f7e0ff */
[----:B------:R-:W-:Y:S01]  /*14c30*/  IMAD.X R11, R11, 0x1, R0, P3 ;  /* 0x000000010b0b7824 */ /* 0x000fe200018e0600 */
[----:B------:R2:W-:Y:S01]  /*14c40*/  STL [R1+0x5a4], R10 ;  /* 0x0005a40a01007387 */ /* 0x0005e20000100800 */
[----:B------:R-:W-:Y:S01]  /*14c50*/  ISETP.NE.U32.AND P2, PT, R8, RZ, PT ;  /* 0x000000ff0800720c */ /* 0x000fe20003f45070 */
[----:B------:R-:W-:Y:S02]  /*14c60*/  IMAD.MOV.U32 R8, RZ, RZ, R10 ;  /* 0x000000ffff087224 */ /* 0x000fe400078e000a */
[----:B------:R3:W-:Y:S04]  /*14c70*/  STL [R1+0x5a0], R11 ;  /* 0x0005a00b01007387 */ /* 0x0007e80000100800 */
[----:B-1----:R-:W4:Y:S04]  /*14c80*/  LDL.LU R16, [R1+0xc] ;  /* 0x00000c0001107983 */ /* 0x002f280000300800 */
[----:B--2---:R-:W2:Y:S01]  /*14c90*/  LDL.LU R10, [R1+0x10] ;  /* 0x00001000010a7983 */ /* 0x004ea20000300800 */
[----:B------:R-:W-:-:S03]  /*14ca0*/  IMAD.MOV.U32 R9, RZ, RZ, R11 ;  /* 0x000000ffff097224 */ /* 0x000fc600078e000b */
[----:B------:R-:W5:Y:S04]  /*14cb0*/  LDL.LU R15, [R1+0x14] ;  /* 0x00001400010f7983 */ /* 0x000f680000300800 */
[----:B------:R-:W5:Y:S04]  /*14cc0*/  LDL.LU R14, [R1+0x18] ;  /* 0x00001800010e7983 */ /* 0x000f680000300800 */
[----:B------:R-:W5:Y:S04]  /*14cd0*/  LDL.LU R13, [R1+0x4c] ;  /* 0x00004c00010d7983 */ /* 0x000f680000300800 */
[----:B---3--:R-:W3:Y:S01]  /*14ce0*/  LDL.LU R11, [R1+0x50] ;  /* 0x00005000010b7983 */ /* 0x008ee20000300800 */
[----:B------:R-:W-:-:S03]  /*14cf0*/  IADD3 R209, P4, R209, R193, RZ ;  /* 0x000000c1d1d17210 */ /* 0x000fc60007f9e0ff */
[----:B------:R1:W-:Y:S01]  /*14d00*/  LDGSTS.E [R3+0x14400], [R8.64], P1 ;  /* 0x1440000008037fae */ /* 0x0003e20008921844 */
[----:B------:R-:W-:Y:S02]  /*14d10*/  IADD3.X R208, R208, R0, RZ, P4, !PT ;  /* 0x00000000d0d07210 */ /* 0x000fe400027fe4ff */
[----:B------:R-:W-:Y:S01]  /*14d20*/  ISETP.GT.AND P1, PT, R2, 0x30, PT ;  /* 0x000000300200780c */ /* 0x000fe20003f24270 */
[----:B------:R-:W3:Y:S01]  /*14d30*/  LDL.LU R89, [R1+0x54] ;  /* 0x0000540001597983 */ /* 0x000ee20000300800 */
[-C--:B------:R-:W-:Y:S01]  /*14d40*/  IADD3 R211, P3, R211, R193.reuse, RZ ;  /* 0x000000c1d3d37210 */ /* 0x080fe20007f7e0ff */
[----:B-1----:R-:W-:Y:S01]  /*14d50*/  IMAD.MOV.U32 R8, RZ, RZ, R209 ;  /* 0x000000ffff087224 */ /* 0x002fe200078e00d1 */
[----:B------:R-:W-:Y:S01]  /*14d60*/  IADD3 R225, P4, R225, R193, RZ ;  /* 0x000000c1e1e17210 */ /* 0x000fe20007f9e0ff */
[----:B------:R-:W-:Y:S01]  /*14d70*/  IMAD.MOV.U32 R9, RZ, RZ, R208 ;  /* 0x000000ffff097224 */ /* 0x000fe200078e00d0 */
[----:B------:R-:W3:Y:S04]  /*14d80*/  LDL.LU R88, [R1+0x58] ;  /* 0x0000580001587983 */ /* 0x000ee80000300800 */
[----:B------:R1:W-:Y:S01]  /*14d90*/  LDGSTS.E [R3+0x16000], [R8.64], P2 ;  /* 0x1600000008037fae */ /* 0x0003e20009121844 */
[----:B------:R-:W-:-:S02]  /*14da0*/  IMAD.X R210, R210, 0x1, R0, P3 ;  /* 0x00000001d2d27824 */ /* 0x000fc400018e0600 */
[----:B------:R-:W-:Y:S01]  /*14db0*/  IMAD.X R224, R224, 0x1, R0, P4 ;  /* 0x00000001e0e07824 */ /* 0x000fe200020e0600 */
[----:B------:R-:W3:Y:S01]  /*14dc0*/  LDL.LU R17, [R1+0x8c] ;  /* 0x00008c0001117983 */ /* 0x000ee20000300800 */
[----:B-1----:R-:W-:Y:S01]  /*14dd0*/  SEL R8, RZ, 0x4, !P1 ;  /* 0x00000004ff087807 */ /* 0x002fe20004800000 */
[----:B------:R-:W-:Y:S01]  /*14de0*/  IMAD.MOV.U32 R9, RZ, RZ, R210 ;  /* 0x000000ffff097224 */ /* 0x000fe200078e00d2 */
[----:B------:R-:W-:Y:S01]  /*14df0*/  IADD3 R227, P3, R227, R193, RZ ;  /* 0x000000c1e3e37210 */ /* 0x000fe20007f7e0ff */
[----:B------:R-:W3:Y:S01]  /*14e00*/  LDL.LU R12, [R1+0x90] ;  /* 0x00009000010c7983 */ /* 0x000ee20000300800 */
[----:B------:R-:W-:-:S04]  /*14e10*/  SEL R8, R8, RZ, !P0 ;  /* 0x000000ff08087207 */ /* 0x000fc80004000000 */
[----:B------:R-:W-:Y:S01]  /*14e20*/  ISETP.NE.U32.AND P1, PT, R8, RZ, PT ;  /* 0x000000ff0800720c */ /* 0x000fe20003f25070 */
[----:B------:R-:W-:-:S05]  /*14e30*/  IMAD.MOV.U32 R8, RZ, RZ, R211 ;  /* 0x000000ffff087224 */ /* 0x000fca00078e00d3 */
[----:B------:R1:W-:Y:S01]  /*14e40*/  LDGSTS.E [R3+0x16400], [R8.64], P2 ;  /* 0x1640000008037fae */ /* 0x0003e20009121844 */
[----:B------:R-:W-:Y:S01]  /*14e50*/  ISETP.GT.AND P2, PT, R2, 0x34, PT ;  /* 0x000000340200780c */ /* 0x000fe20003f44270 */
[----:B-1----:R-:W-:Y:S01]  /*14e60*/  IMAD.MOV.U32 R8, RZ, RZ, R225 ;  /* 0x000000ffff087224 */ /* 0x002fe200078e00e1 */
[----:B------:R-:W-:-:S05]  /*14e70*/  MOV R9, R224 ;  /* 0x000000e000097202 */ /* 0x000fca0000000f00 */
[----:B------:R1:W-:Y:S01]  /*14e80*/  LDGSTS.E [R3+0x18000], [R8.64], P1 ;  /* 0x1800000008037fae */ /* 0x0003e20008921844 */
[----:B------:R-:W-:Y:S01]  /*14e90*/  IMAD.X R226, R226, 0x1, R0, P3 ;  /* 0x00000001e2e27824 */ /* 0x000fe200018e0600 */
[----:B------:R-:W-:Y:S02]  /*14ea0*/  IADD3 R241, P4, R241, R193, RZ ;  /* 0x000000c1f1f17210 */ /* 0x000fe40007f9e0ff */
[----:B-1----:R-:W-:-:S04]  /*14eb0*/  SEL R8, RZ, 0x4, !P2 ;  /* 0x00000004ff087807 */ /* 0x002fc80005000000 */
[----:B------:R-:W-:Y:S01]  /*14ec0*/  SEL R8, R8, RZ, !P0 ;  /* 0x000000ff08087207 */ /* 0x000fe20004000000 */
[----:B------:R-:W-:-:S03]  /*14ed0*/  IMAD.MOV.U32 R9, RZ, RZ, R226 ;  /* 0x000000ffff097224 */ /* 0x000fc600078e00e2 */
[----:B------:R-:W-:Y:S01]  /*14ee0*/  ISETP.NE.U32.AND P2, PT, R8, RZ, PT ;  /* 0x000000ff0800720c */ /* 0x000fe20003f45070 */
[----:B------:R-:W-:Y:S02]  /*14ef0*/  IMAD.MOV.U32 R8, RZ, RZ, R227 ;  /* 0x000000ffff087224 */ /* 0x000fe400078e00e3 */
[----:B------:R-:W-:-:S03]  /*14f00*/  IMAD.X R240, R240, 0x1, R0, P4 ;  /* 0x00000001f0f07824 */ /* 0x000fc600020e0600 */
[----:B------:R1:W-:Y:S01]  /*14f10*/  LDGSTS.E [R3+0x18400], [R8.64], P1 ;  /* 0x1840000008037fae */ /* 0x0003e20008921844 */
[----:B------:R-:W-:Y:S02]  /*14f20*/  ISETP.GT.AND P1, PT, R2, 0x38, PT ;  /* 0x000000380200780c */ /* 0x000fe40003f24270 */
[----:B------:R-:W-:Y:S01]  /*14f30*/  IADD3 R243, P3, R243, R193, RZ ;  /* 0x000000c1f3f37210 */ /* 0x000fe20007f7e0ff */
[----:B-1----:R-:W-:Y:S02]  /*14f40*/  IMAD.MOV.U32 R8, RZ, RZ, R241 ;  /* 0x000000ffff087224 */ /* 0x002fe400078e00f1 */
[----:B------:R-:W-:-:S05]  /*14f50*/  IMAD.MOV.U32 R9, RZ, RZ, R240 ;  /* 0x000000ffff097224 */ /* 0x000fca00078e00f0 */
[----:B------:R1:W-:Y:S01]  /*14f60*/  LDGSTS.E [R3+0x1a000], [R8.64], P2 ;  /* 0x1a00000008037fae */ /* 0x0003e20009121844 */
[----:B------:R-:W-:Y:S01]  /*14f70*/  IMAD.X R242, R242, 0x1, R0, P3 ;  /* 0x00000001f2f27824 */ /* 0x000fe200018e0600 */
[----:B-1----:R-:W-:-:S04]  /*14f80*/  SEL R8, RZ, 0x4, !P1 ;  /* 0x00000004ff087807 */ /* 0x002fc80004800000 */
[----:B------:R-:W-:Y:S02]  /*14f90*/  SEL R8, R8, RZ, !P0 ;  /* 0x000000ff08087207 */ /* 0x000fe40004000000 */
[----:B------:R-:W-:Y:S02]  /*14fa0*/  MOV R9, R242 ;  /* 0x000000f200097202 */ /* 0x000fe40000000f00 */
[----:B------:R-:W-:Y:S01]  /*14fb0*/  ISETP.NE.U32.AND P1, PT, R8, RZ, PT ;  /* 0x000000ff0800720c */ /* 0x000fe20003f25070 */
[----:B------:R-:W-:-:S05]  /*14fc0*/  IMAD.MOV.U32 R8, RZ, RZ, R243 ;  /* 0x000000ffff087224 */ /* 0x000fca00078e00f3 */
[----:B------:R1:W-:Y:S01]  /*14fd0*/  LDGSTS.E [R3+0x1a400], [R8.64], P2 ;  /* 0x1a40000008037fae */ /* 0x0003e20009121844 */
[----:B------:R-:W-:Y:S02]  /*14fe0*/  ISETP.GT.AND P2, PT, R2, 0x3c, PT ;  /* 0x0000003c0200780c */ /* 0x000fe40003f44270 */
[----:B--2---:R-:W-:-:S05]  /*14ff0*/  IADD3 R10, P4, R10, R193, RZ ;  /* 0x000000c10a0a7210 */ /* 0x004fca0007f9e0ff */
[----:B----4-:R-:W-:Y:S01]  /*15000*/  IMAD.X R16, R16, 0x1, R0, P4 ;  /* 0x0000000110107824 */ /* 0x010fe200020e0600 */
[----:B------:R-:W-:Y:S03]  /*15010*/  STL [R1+0x10], R10 ;  /* 0x0000100a01007387 */ /* 0x000fe60000100800 */
[----:B-1----:R-:W-:Y:S01]  /*15020*/  IMAD.MOV.U32 R9, RZ, RZ, R16 ;  /* 0x000000ffff097224 */ /* 0x002fe200078e0010 */
[----:B------:R1:W-:Y:S04]  /*15030*/  STL [R1+0xc], R16 ;  /* 0x00000c1001007387 */ /* 0x0003e80000100800 */
[----:B------:R-:W2:Y:S01]  /*15040*/  LDL.LU R18, [R1+0x94] ;  /* 0x0000940001127983 */ /* 0x000ea20000300800 */
[----:B------:R-:W-:-:S03]  /*15050*/  IMAD.MOV.U32 R8, RZ, RZ, R10 ;  /* 0x000000ffff087224 */ /* 0x000fc600078e000a */
[----:B-1----:R-:W4:Y:S04]  /*15060*/  LDL.LU R16, [R1+0x98] ;  /* 0x0000980001107983 */ /* 0x002f280000300800 */
[----:B------:R-:W2:Y:S01]  /*15070*/  LDL.LU R19, [R1+0xcc] ;  /* 0x0000cc0001137983 */ /* 0x000ea20000300800 */
[----:B-----5:R-:W-:-:S03]  /*15080*/  IADD3 R14, P3, R14, R193, RZ ;  /* 0x000000c10e0e7210 */ /* 0x020fc60007f7e0ff */
[----:B------:R-:W5:Y:S01]  /*15090*/  LDL.LU R10, [R1+0xd0] ;  /* 0x0000d000010a7983 */ /* 0x000f620000300800 */
[----:B---3--:R-:W-:-:S03]  /*150a0*/  IADD3 R11, P4, R11, R193, RZ ;  /* 0x000000c10b0b7210 */ /* 0x008fc60007f9e0ff */
[----:B------:R1:W-:Y:S01]  /*150b0*/  LDGSTS.E [R3+0x1c000], [R8.64], P1 ;  /* 0x1c00000008037fae */ /* 0x0003e20008921844 */
[--C-:B------:R-:W-:Y:S02]  /*150c0*/  IMAD.X R15, R15, 0x1, R0.reuse, P3 ;  /* 0x000000010f0f7824 */ /* 0x100fe400018e0600 */
[----:B------:R-:W-:Y:S01]  /*150d0*/  IMAD.X R13, R13, 0x1, R0, P4 ;  /* 0x000000010d0d7824 */ /* 0x000fe200020e0600 */
[----:B------:R-:W-:Y:S01]  /*150e0*/  STL [R1+0x18], R14 ;  /* 0x0000180e01007387 */ /* 0x000fe20000100800 */
[----:B-1----:R-:W-:-:S03]  /*150f0*/  SEL R8, RZ, 0x4, !P2 ;  /* 0x00000004ff087807 */ /* 0x002fc60005000000 */
[----:B------:R1:W-:Y:S01]  /*15100*/  STL [R1+0x14], R15 ;  /* 0x0000140f01007387 */ /* 0x0003e20000100800 */
[----:B------:R-:W-:-:S03]  /*15110*/  SEL R8, R8, RZ, !P0 ;  /* 0x000000ff08087207 */ /* 0x000fc60004000000 */
[----:B------:R-:W-:Y:S01]  /*15120*/  STL [R1+0x50], R11 ;  /* 0x0000500b01007387 */ /* 0x000fe20000100800 */
[----:B------:R-:W-:Y:S01]  /*15130*/  IMAD.MOV.U32 R9, RZ, RZ, R15 ;  /* 0x000000ffff097224 */ /* 0x000fe200078e000f */
[----:B------:R-:W-:Y:S01]  /*15140*/  ISETP.NE.U32.AND P2, PT, R8, RZ, PT ;  /* 0x000000ff0800720c */ /* 0x000fe20003f45070 */
[----:B------:R-:W-:Y:S01]  /*15150*/  IMAD.MOV.U32 R8, RZ, RZ, R14 ;  /* 0x000000ffff087224 */ /* 0x000fe200078e000e */
[----:B------:R3:W-:Y:S04]  /*15160*/  STL [R1+0x4c], R13 ;  /* 0x00004c0d01007387 */ /* 0x0007e80000100800 */
[----:B-1----:R-:W5:Y:S04]  /*15170*/  LDL.LU R15, [R1+0xd4] ;  /* 0x0000d400010f7983 */ /* 0x002f680000300800 */
[----:B------:R-:W5:Y:S04]  /*15180*/  LDL.LU R14, [R1+0xd8] ;  /* 0x0000d800010e7983 */ /* 0x000f680000300800 */
[----:B------:R1:W-:Y:S02]  /*15190*/  LDGSTS.E [R3+0x1c400], [R8.64], P1 ;  /* 0x1c40000008037fae */ /* 0x0003e40008921844 */
[----:B-1----:R-:W-:-:S02]  /*151a0*/  IMAD.MOV.U32 R9, RZ, RZ, R13 ;  /* 0x000000ffff097224 */ /* 0x002fc400078e000d */
[----:B------:R-:W-:Y:S01]  /*151b0*/  IMAD.MOV.U32 R8, RZ, RZ, R11 ;  /* 0x000000ffff087224 */ /* 0x000fe200078e000b */
[----:B---3--:R-:W3:Y:S04]  /*151c0*/  LDL.LU R13, [R1+0x10c] ;  /* 0x00010c00010d7983 */ /* 0x008ee80000300800 */
[----:B------:R-:W3:Y:S01]  /*151d0*/  LDL.LU R11, [R1+0x110] ;  /* 0x00011000010b7983 */ /* 0x000ee20000300800 */
[----:B------:R-:W-:-:S03]  /*151e0*/  ISETP.GT.AND P1, PT, R2, 0x40, PT ;  /* 0x000000400200780c */ /* 0x000fc60003f24270 */
[----:B------:R1:W-:Y:S01]  /*151f0*/  LDGSTS.E [R3+0x1e000], [R8.64], P2 ;  /* 0x1e00000008037fae */ /* 0x0003e20009121844 */
[-C--:B------:R-:W-:Y:S02]  /*15200*/  IADD3 R88, P3, R88, R193.reuse, RZ ;  /* 0x000000c158587210 */ /* 0x080fe40007f7e0ff */
[----:B------:R-:W-:-:S03]  /*15210*/  IADD3 R12, P4, R12, R193, RZ ;  /* 0x000000c10c0c7210 */ /* 0x000fc60007f9e0ff */
[----:B------:R-:W-:Y:S01]  /*15220*/  IMAD.X R89, R89, 0x1, R0, P3 ;  /* 0x0000000159597824 */ /* 0x000fe200018e0600 */
[----:B-1----:R-:W-:-:S04]  /*15230*/  SEL R8, RZ, 0x4, !P1 ;  /* 0x00000004ff087807 */ /* 0x002fc80004800000 */
[----:B------:R-:W-:Y:S01]  /*15240*/  SEL R8, R8, RZ, !P0 ;  /* 0x000000ff08087207 */ /* 0x000fe20004000000 */
[----:B------:R-:W-:-:S03]  /*15250*/  IMAD.MOV.U32 R9, RZ, RZ, R89 ;  /* 0x000000ffff097224 */ /* 0x000fc600078e0059 */
[----:B------:R-:W-:Y:S01]  /*15260*/  ISETP.NE.U32.AND P1, PT, R8, RZ, PT ;  /* 0x000000ff0800720c */ /* 0x000fe20003f25070 */
[----:B------:R-:W-:Y:S01]  /*15270*/  IMAD.MOV.U32 R8, RZ, RZ, R88 ;  /* 0x000000ffff087224 */ /* 0x000fe200078e0058 */
[----:B------:R-:W-:Y:S01]  /*15280*/  IADD3.X R17, R17, R0, RZ, P4, !PT ;  /* 0x0000000011117210 */ /* 0x000fe200027fe4ff */
[----:B------:R-:W-:Y:S04]  /*15290*/  STL [R1+0x58], R88 ;  /* 0x0000585801007387 */ /* 0x000fe80000100800 */
[----:B------:R1:W-:Y:S01]  /*152a0*/  LDGSTS.E [R3+0x1e400], [R8.64], P2 ;  /* 0x1e40000008037fae */ /* 0x0003e20009121844 */
[----:B------:R-:W-:-:S03]  /*152b0*/  ISETP.GT.AND P2, PT, R2, 0x44, PT ;  /* 0x000000440200780c */ /* 0x000fc60003f44270 */
[----:B------:R-:W-:Y:S04]  /*152c0*/  STL [R1+0x54], R89 ;  /* 0x0000545901007387 */ /* 0x000fe80000100800 */
[----:B------:R-:W-:Y:S01]  /*152d0*/  STL [R1+0x90], R12 ;  /* 0x0000900c01007387 */ /* 0x000fe20000100800 */
[----:B-1----:R-:W-:Y:S02]  /*152e0*/  IMAD.MOV.U32 R8, RZ, RZ, R12 ;  /* 0x000000ffff087224 */ /* 0x002fe400078e000c */
[----:B------:R-:W-:Y:S01]  /*152f0*/  IMAD.MOV.U32 R9, RZ, RZ, R17 ;  /* 0x000000ffff097224 */ /* 0x000fe200078e0011 */
[----:B------:R1:W-:Y:S04]  /*15300*/  STL [R1+0x8c], R17 ;  /* 0x00008c1101007387 */ /* 0x0003e80000100800 */
[----:B------:R1:W-:Y:S04]  /*15310*/  LDGSTS.E [R3+0x20000], [R8.64], P1 ;  /* 0x2000000008037fae */ /* 0x0003e80008921844 */
[----:B-1----:R-:W3:Y:S04]  /*15320*/  LDL.LU R17, [R1+0x118] ;  /* 0x0001180001117983 */ /* 0x002ee80000300800 */
[----:B------:R-:W3:Y:S01]  /*15330*/  LDL.LU R12, [R1+0x150] ;  /* 0x00015000010c7983 */ /* 0x000ee20000300800 */
[----:B------:R-:W-:-:S04]  /*15340*/  SEL R8, RZ, 0x4, !P2 ;  /* 0x00000004ff087807 */ /* 0x000fc80005000000 */
[----:B------:R-:W-:-:S04]  /*15350*/  SEL R8, R8, RZ, !P0 ;  /* 0x000000ff08087207 */ /* 0x000fc80004000000 */
[----:B------:R-:W-:Y:S02]  /*15360*/  ISETP.NE.U32.AND P2, PT, R8, RZ, PT ;  /* 0x000000ff0800720c */ /* 0x000fe40003f45070 */
[----:B----4-:R-:W-:-:S05]  /*15370*/  IADD3 R16, P3, R16, R193, RZ ;  /* 0x000000c110107210 */ /* 0x010fca0007f7e0ff */
[----:B--2---:R-:W-:Y:S01]  /*15380*/  IMAD.X R18, R18, 0x1, R0, P3 ;  /* 0x0000000112127824 */ /* 0x004fe200018e0600 */
[----:B-----5:R-:W-:Y:S01]  /*15390*/  IADD3 R10, P4, R10, R193, RZ ;  /* 0x000000c10a0a7210 */ /* 0x020fe20007f9e0ff */
[----:B------:R-:W-:Y:S02]  /*153a0*/  STL [R1+0x98], R16 ;  /* 0x0000981001007387 */ /* 0x000fe40000100800 */
[----:B------:R-:W-:Y:S02]  /*153b0*/  IMAD.MOV.U32 R9, RZ, RZ, R18 ;  /* 0x000000ffff097224 */ /* 0x000fe400078e0012 */
[----:B------:R1:W-:Y:S01]  /*153c0*/  STL [R1+0x94], R18 ;  /* 0x0000941201007387 */ /* 0x0003e20000100800 */
[----:B------:R-:W-:-:S03]  /*153d0*/  IMAD.X R19, R19, 0x1, R0, P4 ;  /* 0x0000000113137824 */ /* 0x000fc600020e0600 */
[----:B------:R2:W-:Y:S01]  /*153e0*/  STL [R1+0xd0], R10 ;  /* 0x0000d00a01007387 */ /* 0x0005e20000100800 */
[----:B------:R-:W-:-:S03]  /*153f0*/  IMAD.MOV.U32 R8, RZ, RZ, R16 ;  /* 0x000000ffff087224 */ /* 0x000fc600078e0010 */
[----:B-1----:R-:W4:Y:S04]  /*15400*/  LDL.LU R18, [R1+0x114] ;  /* 0x0001140001127983 */ /* 0x002f280000300800 */
[----:B------:R-:W-:Y:S04]  /*15410*/  STL [R1+0xcc], R19 ;  /* 0x0000cc1301007387 */ /* 0x000fe80000100800 */
[----:B------:R-:W5:Y:S04]  /*15420*/  LDL.LU R16, [R1+0x14c] ;  /* 0x00014c0001107983 */ /* 0x000f680000300800 */
[----:B------:R1:W-:Y:S01]  /*15430*/  LDGSTS.E [R3+0x20400], [R8.64], P1 ;  /* 0x2040000008037fae */ /* 0x0003e20008921844 */
[----:B------:R-:W-:-:S03]  /*15440*/  ISETP.GT.AND P1, PT, R2, 0x48, PT ;  /* 0x000000480200780c */ /* 0x000fc60003f24270 */
[----:B------:R-:W5:Y:S01]  /*15450*/  LDL.LU R88, [R1+0x158] ;  /* 0x0001580001587983 */ /* 0x000f620000300800 */
[----:B------:R-:W-:Y:S01]  /*15460*/  IADD3 R14, P3, R14, R193, RZ ;  /* 0x000000c10e0e7210 */ /* 0x000fe20007f7e0ff */
[----:B-1----:R-:W-:Y:S01]  /*15470*/  IMAD.MOV.U32 R8, RZ, RZ, R10 ;  /* 0x000000ffff087224 */ /* 0x002fe200078e000a */
[----:B------:R-:W-:-:S03]  /*15480*/  MOV R9, R19 ;  /* 0x0000001300097202 */ /* 0x000fc60000000f00 */
[----:B------:R-:W-:Y:S01]  /*15490*/  IMAD.X R15, R15, 0x1, R0, P3 ;  /* 0x000000010f0f7824 */ /* 0x000fe200018e0600 */
[----:B--2---:R-:W2:Y:S04]  /*154a0*/  LDL.LU R10, [R1+0x190] ;  /* 0x00019000010a7983 */ /* 0x004ea80000300800 */
[----:B------:R1:W-:Y:S04]  /*154b0*/  LDGSTS.E [R3+0x22000], [R8.64], P2 ;  /* 0x2200000008037fae */ /* 0x0003e80009121844 */
[----:B------:R3:W-:Y:S02]  /*154c0*/  STL [R1+0xd8], R14 ;  /* 0x0000d80e01007387 */ /* 0x0007e40000100800 */
[----:B---3--:R-:W-:-:S02]  /*154d0*/  IADD3 R11, P4, R11, R193, RZ ;  /* 0x000000c10b0b7210 */ /* 0x008fc40007f9e0ff */
[----:B-1----:R-:W-:Y:S01]  /*154e0*/  SEL R8, RZ, 0x4, !P1 ;  /* 0x00000004ff087807 */ /* 0x002fe20004800000 */
[----:B------:R1:W-:Y:S02]  /*154f0*/  STL [R1+0xd4], R15 ;  /* 0x0000d40f01007387 */ /* 0x0003e40000100800 */
[----:B------:R-:W-:Y:S01]  /*15500*/  IMAD.X R13, R13, 0x1, R0, P4 ;  /* 0x000000010d0d7824 */ /* 0x000fe200020e0600 */
[----:B------:R-:W-:Y:S01]  /*15510*/  SEL R8, R8, RZ, !P0 ;  /* 0x000000ff08087207 */ /* 0x000fe20004000000 */
[----:B------:R-:W-:Y:S04]  /*15520*/  STL [R1+0x110], R11 ;  /* 0x0001100b01007387 */ /* 0x000fe80000100800 */
[----:B------:R-:W2:Y:S01]  /*15530*/  LDL.LU R89, [R1+0x154] ;  /* 0x0001540001597983 */ /* 0x000ea20000300800 */
[----:B------:R-:W-:Y:S01]  /*15540*/  ISETP.NE.U32.AND P1, PT, R8, RZ, PT ;  /* 0x000000ff0800720c */ /* 0x000fe20003f25070 */
[----:B------:R-:W-:-:S02]  /*15550*/  IMAD.MOV.U32 R8, RZ, RZ, R14 ;  /* 0x000000ffff087224 */ /* 0x000fc400078e000e */
[----:B------:R-:W-:Y:S01]  /*15560*/  IMAD.MOV.U32 R9, RZ, RZ, R15 ;  /* 0x000000ffff097224 */ /* 0x000fe200078e000f */
[----:B------:R1:W-:Y:S04]  /*15570*/  STL [R1+0x10c], R13 ;  /* 0x00010c0d01007387 */ /* 0x0003e80000100800 */
[----:B------:R-:W2:Y:S04]  /*15580*/  LDL.LU R14, [R1+0x18c] ;  /* 0x00018c00010e7983 */ /* 0x000ea80000300800 */
[----:B------:R1:W-:Y:S04]  /*15590*/  LDGSTS.E [R3+0x22400], [R8.64], P2 ;  /* 0x2240000008037fae */ /* 0x0003e80009121844 */
[----:B-1----:R-:W2:Y:S01]  /*155a0*/  LDL.LU R15, [R1+0x194] ;  /* 0x00019400010f7983 */ /* 0x002ea20000300800 */
[----:B------:R-:W-:-:S03]  /*155b0*/  IMAD.MOV.U32 R9, RZ, RZ, R13 ;  /* 0x000000ffff097224 */ /* 0x000fc600078e000d */
[----:B------:R-:W2:Y:S01]  /*155c0*/  LDL.LU R13, [R1+0x198] ;  /* 0x00019800010d7983 */ /* 0x000ea20000300800 */
[----:B------:R-:W-:-:S03]  /*155d0*/  IMAD.MOV.U32 R8, RZ, RZ, R11 ;  /* 0x000000ffff087224 */ /* 0x000fc600078e000b */
[----:B------:R-:W2:Y:S04]  /*155e0*/  LDL.LU R19, [R1+0x1cc] ;  /* 0x0001cc0001137983 */ /* 0x000ea80000300800 */
[----:B------:R-:W2:Y:S01]  /*155f0*/  LDL.LU R11, [R1+0x1d0] ;  /* 0x0001d000010b7983 */ /* 0x000ea20000300800 */
[----:B------:R-:W-:-:S03]  /*15600*/  ISETP.GT.AND P2, PT, R2, 0x4c, PT ;  /* 0x0000004c0200780c */ /* 0x000fc60003f44270 */
[----:B------:R1:W-:Y:S01]  /*15610*/  LDGSTS.E [R3+0x24000], [R8.64], P1 ;  /* 0x2400000008037fae */ /* 0x0003e20008921844 */
[-C--:B------:R-:W-:Y:S02]  /*15620*/  IADD3 R17, P3, R17, R193.reuse, RZ ;  /* 0x000000c111117210 */ /* 0x080fe40007f7e0ff */
[----:B-1----:R-:W-:Y:S02]  /*15630*/  SEL R8, RZ, 0x4, !P2 ;  /* 0x00000004ff087807 */ /* 0x002fe40005000000 */
[----:B------:R-:W-:Y:S02]  /*15640*/  IADD3 R12, P4, R12, R193, RZ ;  /* 0x000000c10c0c7210 */ /* 0x000fe40007f9e0ff */
[----:B------:R-:W-:-:S04]  /*15650*/  SEL R8, R8, RZ, !P0 ;  /* 0x000000ff08087207 */ /* 0x000fc80004000000 */
[----:B------:R-:W-:Y:S01]  /*15660*/  ISETP.NE.U32.AND P2, PT, R8, RZ, PT ;  /* 0x000000ff0800720c */ /* 0x000fe20003f45070 */
[----:B------:R-:W-:Y:S01]  /*15670*/  IMAD.MOV.U32 R8, RZ, RZ, R17 ;  /* 0x000000ffff087224 */ /* 0x000fe200078e0011 */
[----:B------:R-:W-:Y:S01]  /*15680*/  STL [R1+0x118], R17 ;  /* 0x0001181101007387 */ /* 0x000fe20000100800 */
[----:B----4-:R-:W-:-:S05]  /*15690*/  IMAD.X R18, R18, 0x1, R0, P3 ;  /* 0x0000000112127824 */ /* 0x010fca00018e0600 */
[----:B------:R-:W-:Y:S01]  /*156a0*/  MOV R9, R18 ;  /* 0x0000001200097202 */ /* 0x000fe20000000f00 */
[----:B-----5:R-:W-:Y:S01]  /*156b0*/  IMAD.X R16, R16, 0x1, R0, P4 ;  /* 0x0000000110107824 */ /* 0x020fe200020e0600 */
[----:B------:R1:W-:Y:S04]  /*156c0*/  STL [R1+0x114], R18 ;  /* 0x0001141201007387 */ /* 0x0003e80000100800 */
[----:B------:R-:W-:Y:S04]  /*156d0*/  STL [R1+0x150], R12 ;  /* 0x0001500c01007387 */ /* 0x000fe80000100800 */
[----:B------:R4:W-:Y:S01]  /*156e0*/  LDGSTS.E [R3+0x24400], [R8.64], P1 ;  /* 0x2440000008037fae */ /* 0x0009e20008921844 */
[----:B------:R-:W-:-:S03]  /*156f0*/  ISETP.GT.AND P1, PT, R2, 0x50, PT ;  /* 0x000000500200780c */ /* 0x000fc60003f24270 */
[----:B------:R5:W-:Y:S04]  /*15700*/  STL [R1+0x14c], R16 ;  /* 0x00014c1001007387 */ /* 0x000be80000100800 */
[----:B-1----:R-:W3:Y:S01]  /*15710*/  LDL.LU R18, [R1+0x1d4] ;  /* 0x0001d40001127983 */ /* 0x002ee20000300800 */
[----:B----4-:R-:W-:-:S03]  /*15720*/  IMAD.MOV.U32 R8, RZ, RZ, R12 ;  /* 0x000000ffff087224 */ /* 0x010fc600078e000c */
[----:B------:R-:W4:Y:S01]  /*15730*/  LDL.LU R17, [R1+0x1d8] ;  /* 0x0001d80001117983 */ /* 0x000f220000300800 */
[----:B------:R-:W-:Y:S01]  /*15740*/  IMAD.MOV.U32 R9, RZ, RZ, R16 ;  /* 0x000000ffff097224 */ /* 0x000fe200078e0010 */
[-C--:B------:R-:W-:Y:S02]  /*15750*/  IADD3 R88, P3, R88, R193.reuse, RZ ;  /* 0x000000c158587210 */ /* 0x080fe40007f7e0ff */
[----:B-----5:R-:W5:Y:S04]  /*15760*/  LDL.LU R16, [R1+0x20c] ;  /* 0x00020c0001107983 */ /* 0x020f680000300800 */
[----:B------:R1:W-:Y:S04]  /*15770*/  LDGSTS.E [R3+0x26000], [R8.64], P2 ;  /* 0x2600000008037fae */ /* 0x0003e80009121844 */
[----:B------:R-:W5:Y:S01]  /*15780*/  LDL.LU R12, [R1+0x210] ;  /* 0x00021000010c7983 */ /* 0x000f620000300800 */
[----:B--2---:R-:W-:-:S02]  /*15790*/  IADD3 R10, P4, R10, R193, RZ ;  /* 0x000000c10a0a7210 */ /* 0x004fc40007f9e0ff */
[----:B-1----:R-:W-:-:S04]  /*157a0*/  SEL R8, RZ, 0x4, !P1 ;  /* 0x00000004ff087807 */ /* 0x002fc80004800000 */
[----:B------:R-:W-:Y:S01]  /*157b0*/  SEL R8, R8, RZ, !P0 ;  /* 0x000000ff08087207 */ /* 0x000fe20004000000 */
[----:B------:R-:W-:-:S03]  /*157c0*/  IMAD.X R89, R89, 0x1, R0, P3 ;  /* 0x0000000159597824 */ /* 0x000fc600018e0600 */
[----:B------:R-:W-:Y:S01]  /*157d0*/  ISETP.NE.U32.AND P1, PT, R8, RZ, PT ;  /* 0x000000ff0800720c */ /* 0x000fe20003f25070 */
[----:B------:R-:W-:Y:S02]  /*157e0*/  IMAD.MOV.U32 R8, RZ, RZ, R88 ;  /* 0x000000ffff087224 */ /* 0x000fe400078e0058 */
[----:B------:R-:W-:Y:S02]  /*157f0*/  IMAD.MOV.U32 R9, RZ, RZ, R89 ;  /* 0x000000ffff097224 */ /* 0x000fe400078e0059 */
[----:B------:R-:W-:-:S03]  /*15800*/  IMAD.X R14, R14, 0x1, R0, P4 ;  /* 0x000000010e0e7824 */ /* 0x000fc600020e0600 */
[----:B------:R1:W-:Y:S01]  /*15810*/  LDGSTS.E [R3+0x26400], [R8.64], P2 ;  /* 0x2640000008037fae */ /* 0x0003e20009121844 */
[----:B------:R-:W-:-:S03]  /*15820*/  ISETP.GT.AND P2, PT, R2, 0x54, PT ;  /* 0x000000540200780c */ /* 0x000fc60003f44270 */
[----:B------:R-:W-:Y:S01]  /*15830*/  STL [R1+0x158], R88 ;  /* 0x0001585801007387 */ /* 0x000fe20000100800 */
[----:B-1----:R-:W-:Y:S02]  /*15840*/  IMAD.MOV.U32 R8, RZ, RZ, R10 ;  /* 0x000000ffff087224 */ /* 0x002fe400078e000a */
[----:B------:R-:W-:Y:S01]  /*15850*/  IMAD.MOV.U32 R9, RZ, RZ, R14 ;  /* 0x000000ffff097224 */ /* 0x000fe200078e000e */
[-C--:B------:R-:W-:Y:S01]  /*15860*/  IADD3 R13, P3, R13, R193.reuse, RZ ;  /* 0x000000c10d0d7210 */ /* 0x080fe20007f7e0ff */
[----:B------:R-:W-:Y:S04]  /*15870*/  STL [R1+0x154], R89 ;  /* 0x0001545901007387 */ /* 0x000fe80000100800 */
[----:B------:R1:W-:Y:S01]  /*15880*/  LDGSTS.E [R3+0x28000], [R8.64], P1 ;  /* 0x2800000008037fae */ /* 0x0003e20008921844 */
[----:B------:R-:W-:Y:S01]  /*15890*/  IMAD.X R15, R15, 0x1, R0, P3 ;  /* 0x000000010f0f7824 */ /* 0x000fe200018e0600 */
[----:B------:R-:W-:-:S02]  /*158a0*/  IADD3 R11, P4, R11, R193, RZ ;  /* 0x000000c10b0b7210 */ /* 0x000fc40007f9e0ff */
[----:B------:R-:W-:Y:S02]  /*158b0*/  STL [R1+0x190], R10 ;  /* 0x0001900a01007387 */ /* 0x000fe40000100800 */
[----:B------:R-:W-:Y:S02]  /*158c0*/  IADD3.X R19, R19, R0, RZ, P4, !PT ;  /* 0x0000000013137210 */ /* 0x000fe400027fe4ff */
[----:B------:R2:W-:Y:S01]  /*158d0*/  STL [R1+0x18c], R14 ;  /* 0x00018c0e01007387 */ /* 0x0005e20000100800 */
[----:B-1----:R-:W-:Y:S01]  /*158e0*/  SEL R8, RZ, 0x4, !P2 ;  /* 0x00000004ff087807 */ /* 0x002fe20005000000 */
[----:B------:R-:W-:-:S03]  /*158f0*/  IMAD.MOV.U32 R9, RZ, RZ, R15 ;  /* 0x000000ffff097224 */ /* 0x000fc600078e000f */
[----:B------:R-:W-:Y:S01]  /*15900*/  SEL R8, R8, RZ, !P0 ;  /* 0x000000ff08087207 */ /* 0x000fe20004000000 */
[----:B--2---:R-:W2:Y:S04]  /*15910*/  LDL.LU R14, [R1+0x218] ;  /* 0x00021800010e7983 */ /* 0x004ea80000300800 */
[----:B------:R-:W2:Y:S01]  /*15920*/  LDL.LU R10, [R1+0x250] ;  /* 0x00025000010a7983 */ /* 0x000ea20000300800 */
[----:B------:R-:W-:-:S03]  /*15930*/  ISETP.NE.U32.AND P2, PT, R8, RZ, PT ;  /* 0x000000ff0800720c */ /* 0x000fc60003f45070 */
[----:B------:R-:W-:Y:S01]  /*15940*/  STL [R1+0x198], R13 ;  /* 0x0001980d01007387 */ /* 0x000fe20000100800 */
[----:B------:R-:W-:-:S03]  /*15950*/  IMAD.MOV.U32 R8, RZ, RZ, R13 ;  /* 0x000000ffff087224 */ /* 0x000fc600078e000d */
[----:B------:R1:W-:Y:S04]  /*15960*/  STL [R1+0x194], R15 ;  /* 0x0001940f01007387 */ /* 0x0003e80000100800 */
[----:B------:R1:W-:Y:S04]  /*15970*/  STL [R1+0x1d0], R11 ;  /* 0x0001d00b01007387 */ /* 0x0003e80000100800 */
[----:B------:R1:W-:Y:S04]  /*15980*/  LDGSTS.E [R3+0x28400], [R8.64], P1 ;  /* 0x2840000008037fae */ /* 0x0003e80008921844 */
[----:B-1----:R-:W2:Y:S04]  /*15990*/  LDL.LU R15, [R1+0x214] ;  /* 0x00021400010f7983 */ /* 0x002ea80000300800 */
[----:B------:R-:W-:Y:S04]  /*159a0*/  STL [R1+0x1cc], R19 ;  /* 0x0001cc1301007387 */ /* 0x000fe80000100800 */
[----:B------:R-:W2:Y:S01]  /*159b0*/  LDL.LU R13, [R1+0x24c] ;  /* 0x00024c00010d7983 */ /* 0x000ea20000300800 */
[----:B------:R-:W-:-:S02]  /*159c0*/  IMAD.MOV.U32 R8, RZ, RZ, R11 ;  /* 0x000000ffff087224 */ /* 0x000fc400078e000b */
[----:B------:R-:W-:Y:S01]  /*159d0*/  IMAD.MOV.U32 R9, RZ, RZ, R19 ;  /* 0x000000ffff097224 */ /* 0x000fe200078e0013 */
[----:B------:R-:W-:Y:S01]  /*159e0*/  ISETP.GT.AND P1, PT, R2, 0x58, PT ;  /* 0x000000580200780c */ /* 0x000fe20003f24270 */
[----:B------:R-:W2:Y:S04]  /*159f0*/  LDL.LU R88, [R1+0x258] ;  /* 0x0002580001587983 */ /* 0x000ea80000300800 */
[----:B------:R-:W2:Y:S04]  /*15a00*/  LDL.LU R11, [R1+0x290] ;  /* 0x00029000010b7983 */ /* 0x000ea80000300800 */
[----:B------:R1:W-:Y:S02]  /*15a10*/  LDGSTS.E [R3+0x2a000], [R8.64], P2 ;  /* 0x2a00000008037fae */ /* 0x0003e40009121844 */
[----:B-1----:R-:W-:-:S04]  /*15a20*/  SEL R8, RZ, 0x4, !P1 ;  /* 0x00000004ff087807 */ /* 0x002fc80004800000 */
[----:B------:R-:W-:-:S04]  /*15a30*/  SEL R8, R8, RZ, !P0 ;  /* 0x000000ff08087207 */ /* 0x000fc80004000000 */
[----:B------:R-:W-:Y:S02]  /*15a40*/  ISETP.NE.U32.AND P1, PT, R8, RZ, PT ;  /* 0x000000ff0800720c */ /* 0x000fe40003f25070 */
[----:B----4-:R-:W-:-:S05]  /*15a50*/  IADD3 R17, P3, R17, R193, RZ ;  /* 0x000000c111117210 */ /* 0x010fca0007f7e0ff */
[----:B---3--:R-:W-:Y:S01]  /*15a60*/  IMAD.X R18, R18, 0x1, R0, P3 ;  /* 0x0000000112127824 */ /* 0x008fe200018e0600 */
[----:B------:R-:W-:Y:S01]  /*15a70*/  STL [R1+0x1d8], R17 ;  /* 0x0001d81101007387 */ /* 0x000fe20000100800 */
[----:B-----5:R-:W-:-:S03]  /*15a80*/  IADD3 R12, P4, R12, R193, RZ ;  /* 0x000000c10c0c7210 */ /* 0x020fc60007f9e0ff */
[----:B------:R1:W-:Y:S04]  /*15a90*/  STL [R1+0x1d4], R18 ;  /* 0x0001d41201007387 */ /* 0x0003e80000100800 */
[----:B------:R-:W-:Y:S01]  /*15aa0*/  STL [R1+0x210], R12 ;  /* 0x0002100c01007387 */ /* 0x000fe20000100800 */
[----:B------:R-:W-:-:S03]  /*15ab0*/  IMAD.X R16, R16, 0x1, R0, P4 ;  /* 0x0000000110107824 */ /* 0x000fc600020e0600 */
[----:B------:R-:W3:Y:S01]  /*15ac0*/  LDL.LU R89, [R1+0x254] ;  /* 0x0002540001597983 */ /* 0x000ee20000300800 */
[----:B------:R-:W-:-:S03]  /*15ad0*/  IMAD.MOV.U32 R9, RZ, RZ, R18 ;  /* 0x000000ffff097224 */ /* 0x000fc600078e0012 */
[----:B------:R4:W-:Y:S01]  /*15ae0*/  STL [R1+0x20c], R16 ;  /* 0x00020c1001007387 */ /* 0x0009e20000100800 */
[----:B------:R-:W-:-:S03]  /*15af0*/  IMAD.MOV.U32 R8, RZ, RZ, R17 ;  /* 0x000000ffff087224 */ /* 0x000fc600078e0011 */
[----:B-1----:R-:W5:Y:S04]  /*15b00*/  LDL.LU R18, [R1+0x28c] ;  /* 0x00028c0001127983 */ /* 0x002f680000300800 */
[----:B------:R-:W5:Y:S04]  /*15b10*/  LDL.LU R19, [R1+0x294] ;  /* 0x0002940001137983 */ /* 0x000f680000300800 */
[----:B------:R-:W5:Y:S04]  /*15b20*/  LDL.LU R17, [R1+0x298] ;  /* 0x0002980001117983 */ /* 0x000f680000300800 */
[----:B------:R1:W-:Y:S01]  /*15b30*/  LDGSTS.E [R3+0x2a400], [R8.64], P2 ;  /* 0x2a40000008037fae */ /* 0x0003e20009121844 */
[----:B------:R-:W-:Y:S01]  /*15b40*/  ISETP.GT.AND P2, PT, R2, 0x5c, PT ;  /* 0x0000005c0200780c */ /* 0x000fe20003f44270 */
[----:B-1----:R-:W-:Y:S01]  /*15b50*/  IMAD.MOV.U32 R8, RZ, RZ, R12 ;  /* 0x000000ffff087224 */ /* 0x002fe200078e000c */
[----:B------:R-:W-:-:S02]  /*15b60*/  MOV R9, R16 ;  /* 0x0000001000097202 */ /* 0x000fc40000000f00 */
[----:B----4-:R-:W4:Y:S04]  /*15b70*/  LDL.LU R16, [R1+0x2cc] ;  /* 0x0002cc0001107983 */ /* 0x010f280000300800 */
[----:B------:R-:W4:Y:S04]  /*15b80*/  LDL.LU R12, [R1+0x2d0] ;  /* 0x0002d000010c7983 */ /* 0x000f280000300800 */
[----:B------:R1:W-:Y:S01]  /*15b90*/  LDGSTS.E [R3+0x2c000], [R8.64], P1 ;  /* 0x2c00000008037fae */ /* 0x0003e20008921844 */
[----:B--2---:R-:W-:Y:S02]  /*15ba0*/  IADD3 R14, P3, R14, R193, RZ ;  /* 0x000000c10e0e7210 */ /* 0x004fe40007f7e0ff */
[----:B-1----:R-:W-:-:S02]  /*15bb0*/  SEL R8, RZ, 0x4, !P2 ;  /* 0x00000004ff087807 */ /* 0x002fc40005000000 */
[----:B------:R-:W-:Y:S02]  /*15bc0*/  IADD3 R10, P4, R10, R193, RZ ;  /* 0x000000c10a0a7210 */ /* 0x000fe40007f9e0ff */
[----:B------:R-:W-:Y:S01]  /*15bd0*/  SEL R8, R8, RZ, !P0 ;  /* 0x000000ff08087207 */ /* 0x000fe20004000000 */
[----:B------:R-:W-:Y:S03]  /*15be0*/  STL [R1+0x218], R14 ;  /* 0x0002180e01007387 */ /* 0x000fe60000100800 */
[----:B------:R-:W-:Y:S01]  /*15bf0*/  ISETP.NE.U32.AND P2, PT, R8, RZ, PT ;  /* 0x000000ff0800720c */ /* 0x000fe20003f45070 */
[----:B------:R-:W-:Y:S02]  /*15c00*/  IMAD.MOV.U32 R8, RZ, RZ, R14 ;  /* 0x000000ffff087224 */ /* 0x000fe400078e000e */
[----:B------:R-:W-:-:S05]  /*15c10*/  IMAD.X R15, R15, 0x1, R0, P3 ;  /* 0x000000010f0f7824 */ /* 0x000fca00018e0600 */
[----:B------:R1:W-:Y:S01]  /*15c20*/  STL [R1+0x214], R15 ;  /* 0x0002140f01007387 */ /* 0x0003e20000100800 */
[----:B------:R-:W-:-:S03]  /*15c30*/  IMAD.X R13, R13, 0x1, R0, P4 ;  /* 0x000000010d0d7824 */ /* 0x000fc600020e0600 */
[----:B------:R-:W-:Y:S01]  /*15c40*/  STL [R1+0x250], R10 ;  /* 0x0002500a01007387 */ /* 0x000fe20000100800 */
[----:B------:R-:W-:-:S03]  /*15c50*/  IMAD.MOV.U32 R9, RZ, RZ, R15 ;  /* 0x000000ffff097224 */ /* 0x000fc600078e000f */
[----:B------:R2:W-:Y:S04]  /*15c60*/  STL [R1+0x24c], R13 ;  /* 0x00024c0d01007387 */ /* 0x0005e80000100800 */
[----:B-1----:R-:W4:Y:S04]  /*15c70*/  LDL.LU R15, [R1+0x2d4] ;  /* 0x0002d400010f7983 */ /* 0x002f280000300800 */
[----:B------:R-:W4:Y:S04]  /*15c80*/  LDL.LU R14, [R1+0x2d8] ;  /* 0x0002d800010e7983 */ /* 0x000f280000300800 */
[----:B------:R1:W-:Y:S02]  /*15c90*/  LDGSTS.E [R3+0x2c400], [R8.64], P1 ;  /* 0x2c40000008037fae */ /* 0x0003e40008921844 */
[----:B-1----:R-:W-:-:S02]  /*15ca0*/  IMAD.MOV.U32 R9, RZ, RZ, R13 ;  /* 0x000000ffff097224 */ /* 0x002fc400078e000d */
[----:B------:R-:W-:Y:S01]  /*15cb0*/  IMAD.MOV.U32 R8, RZ, RZ, R10 ;  /* 0x000000ffff087224 */ /* 0x000fe200078e000a */
[----:B--2---:R-:W2:Y:S04]  /*15cc0*/  LDL.LU R13, [R1+0x30c] ;  /* 0x00030c00010d7983 */ /* 0x004ea80000300800 */
[----:B------:R-:W2:Y:S01]  /*15cd0*/  LDL.LU R10, [R1+0x310] ;  /* 0x00031000010a7983 */ /* 0x000ea20000300800 */
[----:B------:R-:W-:Y:S02]  /*15ce0*/  ISETP.GT.AND P1, PT, R2, 0x60, PT ;  /* 0x000000600200780c */ /* 0x000fe40003f24270 */
[-C--:B------:R-:W-:Y:S01]  /*15cf0*/  IADD3 R88, P3, R88, R193.reuse, RZ ;  /* 0x000000c158587210 */ /* 0x080fe20007f7e0ff */
[----:B------:R1:W-:Y:S01]  /*15d00*/  LDGSTS.E [R3+0x2e000], [R8.64], P2 ;  /* 0x2e00000008037fae */ /* 0x0003e20009121844 */
[----:B------:R-:W-:-:S02]  /*15d10*/  IADD3 R11, P4, R11, R193, RZ ;  /* 0x000000c10b0b7210 */ /* 0x000fc40007f9e0ff */
[----:B-1----:R-:W-:-:S04]  /*15d20*/  SEL R8, RZ, 0x4, !P1 ;  /* 0x00000004ff087807 */ /* 0x002fc80004800000 */
[----:B------:R-:W-:-:S04]  /*15d30*/  SEL R8, R8, RZ, !P0 ;  /* 0x000000ff08087207 */ /* 0x000fc80004000000 */
[----:B------:R-:W-:Y:S01]  /*15d40*/  ISETP.NE.U32.AND P1, PT, R8, RZ, PT ;  /* 0x000000ff0800720c */ /* 0x000fe20003f25070 */
[----:B------:R-:W-:Y:S01]  /*15d50*/  IMAD.MOV.U32 R8, RZ, RZ, R88 ;  /* 0x000000ffff087224 */ /* 0x000fe200078e0058 */
[----:B------:R-:W-:Y:S01]  /*15d60*/  STL [R1+0x258], R88 ;  /* 0x0002585801007387 */ /* 0x000fe20000100800 */
[----:B---3--:R-:W-:-:S05]  /*15d70*/  IMAD.X R89, R89, 0x1, R0, P3 ;  /* 0x0000000159597824 */ /* 0x008fca00018e0600 */
[----:B------:R-:W-:Y:S01]  /*15d80*/  MOV R9, R89 ;  /* 0x0000005900097202 */ /* 0x000fe20000000f00 */
[----:B-----5:R-:W-:-:S04]  /*15d90*/  IMAD.X R18, R18, 0x1, R0, P4 ;  /* 0x0000000112127824 */ /* 0x020fc800020e0600 */
[----:B------:R1:W-:Y:S01]  /*15da0*/  LDGSTS.E [R3+0x2e400], [R8.64], P2 ;  /* 0x2e40000008037fae */ /* 0x0003e20009121844 */
[----:B------:R-:W-:Y:S02]  /*15db0*/  ISETP.GT.AND P2, PT, R2, 0x64, PT ;  /* 0x000000640200780c */ /* 0x000fe40003f44270 */
[----:B------:R-:W-:Y:S01]  /*15dc0*/  IADD3 R17, P3, R17, R193, RZ ;  /* 0x000000c111117210 */ /* 0x000fe20007f7e0ff */
[----:B------:R-:W-:Y:S01]  /*15dd0*/  STL [R1+0x254], R89 ;  /* 0x0002545901007387 */ /* 0x000fe20000100800 */
[----:B-1----:R-:W-:Y:S02]  /*15de0*/  IMAD.MOV.U32 R8, RZ, RZ, R11 ;  /* 0x000000ffff087224 */ /* 0x002fe400078e000b */
[----:B------:R-:W-:Y:S01]  /*15df0*/  IMAD.MOV.U32 R9, RZ, RZ, R18 ;  /* 0x000000ffff097224 */ /* 0x000fe200078e0012 */
[----:B------:R-:W-:Y:S01]  /*15e00*/  STL [R1+0x290], R11 ;  /* 0x0002900b01007387 */ /* 0x000fe20000100800 */
[----:B------:R-:W-:-:S03]  /*15e10*/  IMAD.X R19, R19, 0x1, R0, P3 ;  /* 0x0000000113137824 */ /* 0x000fc600018e0600 */
[----:B------:R1:W-:Y:S04]  /*15e20*/  STL [R1+0x28c], R18 ;  /* 0x00028c1201007387 */ /* 0x0003e80000100800 */
[----:B------:R3:W-:Y:S01]  /*15e30*/  LDGSTS.E [R3+0x30000], [R8.64], P1 ;  /* 0x3000000008037fae */ /* 0x0007e20008921844 */
[----:B----4-:R-:W-:-:S03]  /*15e40*/  IADD3 R12, P4, R12, R193, RZ ;  /* 0x000000c10c0c7210 */ /* 0x010fc60007f9e0ff */
[----:B-1----:R-:W4:Y:S04]  /*15e50*/  LDL.LU R18, [R1+0x318] ;  /* 0x0003180001127983 */ /* 0x002f280000300800 */
[----:B------:R-:W5:Y:S01]  /*15e60*/  LDL.LU R11, [R1+0x350] ;  /* 0x00035000010b7983 */ /* 0x000f620000300800 */
[----:B---3--:R-:W-:Y:S01]  /*15e70*/  SEL R8, RZ, 0x4, !P2 ;  /* 0x00000004ff087807 */ /* 0x008fe20005000000 */
[----:B------:R-:W-:Y:S02]  /*15e80*/  IMAD.X R16, R16, 0x1, R0, P4 ;  /* 0x0000000110107824 */ /* 0x000fe400020e0600 */
[----:B------:R-:W-:Y:S01]  /*15e90*/  STL [R1+0x298], R17 ;  /* 0x0002981101007387 */ /* 0x000fe20000100800 */
[----:B------:R-:W-:Y:S01]  /*15ea0*/  SEL R8, R8, RZ, !P0 ;  /* 0x000000ff08087207 */ /* 0x000fe20004000000 */
[----:B------:R-:W-:-:S02]  /*15eb0*/  IMAD.MOV.U32 R9, RZ, RZ, R19 ;  /* 0x000000ffff097224 */ /* 0x000fc400078e0013 */
[----:B------:R1:W-:Y:S04]  /*15ec0*/  STL [R1+0x294], R19 ;  /* 0x0002941301007387 */ /* 0x0003e80000100800 */
[----:B------:R3:W-:Y:S01]  /*15ed0*/  STL [R1+0x2d0], R12 ;  /* 0x0002d00c01007387 */ /* 0x0007e20000100800 */
[----:B------:R-:W-:Y:S01]  /*15ee0*/  ISETP.NE.U32.AND P2, PT, R8, RZ, PT ;  /* 0x000000ff0800720c */ /* 0x000fe20003f45070 */
[----:B------:R-:W-:Y:S02]  /*15ef0*/  IMAD.MOV.U32 R8, RZ, RZ, R17 ;  /* 0x000000ffff087224 */ /* 0x000fe400078e0011 */
[----:B-1----:R-:W5:Y:S04]  /*15f00*/  LDL.LU R19, [R1+0x314] ;  /* 0x0003140001137983 */ /* 0x002f680000300800 */
[----:B------:R1:W-:Y:S04]  /*15f10*/  STL [R1+0x2cc], R16 ;  /* 0x0002cc1001007387 */ /* 0x0003e80000100800 */
[----:B------:R-:W5:Y:S04]  /*15f20*/  LDL.LU R17, [R1+0x34c] ;  /* 0x00034c0001117983 */ /* 0x000f680000300800 */
[----:B------:R1:W-:Y:S04]  /*15f30*/  LDGSTS.E [R3+0x30400], [R8.64], P1 ;  /* 0x3040000008037fae */ /* 0x0003e80008921844 */
[----:B------:R-:W5:Y:S01]  /*15f40*/  LDL.LU R88, [R1+0x358] ;  /* 0x0003580001587983 */ /* 0x000f620000300800 */
[----:B-1----:R-:W-:-:S03]  /*15f50*/  IMAD.MOV.U32 R8, RZ, RZ, R12 ;  /* 0x000000ffff087224 */ /* 0x002fc600078e000c */
[----:B---3--:R-:W3:Y:S01]  /*15f60*/  LDL.LU R12, [R1+0x390] ;  /* 0x00039000010c7983 */ /* 0x008ee20000300800 */
[----:B------:R-:W-:-:S05]  /*15f70*/  IADD3 R14, P3, R14, R193, RZ ;  /* 0x000000c10e0e7210 */ /* 0x000fca0007f7e0ff */
[----:B------:R-:W-:Y:S01]  /*15f80*/  IMAD.X R15, R15, 0x1, R0, P3 ;  /* 0x000000010f0f7824 */ /* 0x000fe200018e0600 */
[----:B------:R1:W-:Y:S04]  /*15f90*/  STL [R1+0x2d8], R14 ;  /* 0x0002d80e01007387 */ /* 0x0003e80000100800 */
[----:B------:R-:W-:Y:S01]  /*15fa0*/  STL [R1+0x2d4], R15 ;  /* 0x0002d40f01007387 */ /* 0x000fe20000100800 */
[----:B------:R-:W-:Y:S01]  /*15fb0*/  IMAD.MOV.U32 R9, RZ, RZ, R16 ;  /* 0x000000ffff097224 */ /* 0x000fe200078e0010 */
[----:B--2---:R-:W-:-:S04]  /*15fc0*/  IADD3 R10, P4, R10, R193, RZ ;  /* 0x000000c10a0a7210 */ /* 0x004fc80007f9e0ff */
[----:B------:R2:W-:Y:S01]  /*15fd0*/  LDGSTS.E [R3+0x32000], [R8.64], P2 ;  /* 0x3200000008037fae */ /* 0x0005e20009121844 */
[----:B------:R-:W-:-:S03]  /*15fe0*/  IADD3.X R13, R13, R0, RZ, P4, !PT ;  /* 0x000000000d0d7210 */ /* 0x000fc600027fe4ff */
[----:B------:R1:W-:Y:S04]  /*15ff0*/  STL [R1+0x310], R10 ;  /* 0x0003100a01007387 */ /* 0x0003e80000100800 */
[----:B------:R-:W3:Y:S04]  /*16000*/  LDL.LU R89, [R1+0x354] ;  /* 0x0003540001597983 */ /* 0x000ee80000300800 */
[----:B------:R1:W-:Y:S04]  /*16010*/  STL [R1+0x30c], R13 ;  /* 0x00030c0d01007387 */ /* 0x0003e80000100800 */
[----:B------:R-:W3:Y:S01]  /*16020*/  LDL.LU R16, [R1+0x38c] ;  /* 0x00038c0001107983 */ /* 0x000ee20000300800 */
[----:B------:R-:W-:-:S04]  /*16030*/  ISETP.GT.AND P1, PT, R2, 0x68, PT ;  /* 0x000000680200780c */ /* 0x000fc80003f24270 */
[----:B--2---:R-:W-:-:S04]  /*16040*/  SEL R8, RZ, 0x4, !P1 ;  /* 0x00000004ff087807 */ /* 0x004fc80004800000 */
[----:B------:R-:W-:Y:S01]  /*16050*/  SEL R8, R8, RZ, !P0 ;  /* 0x000000ff08087207 */ /* 0x000fe20004000000 */
[----:B------:R-:W-:-:S03]  /*16060*/  IMAD.MOV.U32 R9, RZ, RZ, R15 ;  /* 0x000000ffff097224 */ /* 0x000fc600078e000f */
[----:B------:R-:W-:Y:S01]  /*16070*/  ISETP.NE.U32.AND P1, PT, R8, RZ, PT ;  /* 0x000000ff0800720c */ /* 0x000fe20003f25070 */
[----:B------:R-:W-:Y:S02]  /*16080*/  IMAD.MOV.U32 R8, RZ, RZ, R14 ;  /* 0x000000ffff087224 */ /* 0x000fe400078e000e */
[----:B-1----:R-:W2:Y:S04]  /*16090*/  LDL.LU R14, [R1+0x394] ;  /* 0x00039400010e7983 */ /* 0x002ea80000300800 */
[----:B------:R1:W-:Y:S01]  /*160a0*/  LDGSTS.E [R3+0x32400], [R8.64], P2 ;  /* 0x3240000008037fae */ /* 0x0003e20009121844 */
[----:B------:R-:W-:Y:S01]  /*160b0*/  ISETP.GT.AND P2, PT, R2, 0x6c, PT ;  /* 0x0000006c0200780c */ /* 0x000fe20003f44270 */
[----:B-1----:R-:W-:Y:S02]  /*160c0*/  IMAD.MOV.U32 R8, RZ, RZ, R10 ;  /* 0x000000ffff087224 */ /* 0x002fe400078e000a */
[----:B------:R-:W-:Y:S01]  /*160d0*/  IMAD.MOV.U32 R9, RZ, RZ, R13 ;  /* 0x000000ffff097224 */ /* 0x000fe200078e000d */
[----:B------:R-:W2:Y:S04]  /*160e0*/  LDL.LU R10, [R1+0x398] ;  /* 0x00039800010a7983 */ /* 0x000ea80000300800 */
[----:B------:R1:W-:Y:S04]  /*160f0*/  LDGSTS.E [R3+0x34000], [R8.64], P1 ;  /* 0x3400000008037fae */ /* 0x0003e80008921844 */
[----:B------:R-:W2:Y:S04]  /*16100*/  LDL.LU R15, [R1+0x3cc] ;  /* 0x0003cc00010f7983 */ /* 0x000ea80000300800 */
[----:B------:R-:W2:Y:S01]  /*16110*/  LDL.LU R13, [R1+0x3d0] ;  /* 0x0003d000010d7983 */ /* 0x000ea20000300800 */
[----:B-1----:R-:W-:-:S04]  /*16120*/  SEL R8, RZ, 0x4, !P2 ;  /* 0x00000004ff087807 */ /* 0x002fc80005000000 */
[----:B------:R-:W-:-:S04]  /*16130*/  SEL R8, R8, RZ, !P0 ;  /* 0x000000ff08087207 */ /* 0x000fc80004000000 */
[----:B------:R-:W-:Y:S02]  /*16140*/  ISETP.NE.U32.AND P2, PT, R8, RZ, PT ;  /* 0x000000ff0800720c */ /* 0x000fe40003f45070 */
[-C--:B----4-:R-:W-:Y:S02]  /*16150*/  IADD3 R18, P3, R18, R193.reuse, RZ ;  /* 0x000000c112127210 */ /* 0x090fe40007f7e0ff */
[----:B-----5:R-:W-:-:S03]  /*16160*/  IADD3 R11, P4, R11, R193, RZ ;  /* 0x000000c10b0b7210 */ /* 0x020fc60007f9e0ff */
[----:B------:R-:W-:Y:S01]  /*16170*/  IMAD.MOV.U32 R8, RZ, RZ, R18 ;  /* 0x000000ffff087224 */ /* 0x000fe200078e0012 */
[----:B------:R-:W-:Y:S01]  /*16180*/  STL [R1+0x318], R18 ;  /* 0x0003181201007387 */ /* 0x000fe20000100800 */
[----:B------:R-:W-:-:S04]  /*16190*/  IMAD.X R19, R19, 0x1, R0, P3 ;  /* 0x0000000113137824 */ /* 0x000fc800018e0600 */
[----:B------:R-:W-:Y:S02]  /*161a0*/  IMAD.MOV.U32 R9, RZ, RZ, R19 ;  /* 0x000000ffff097224 */ /* 0x000fe400078e0013 */
[----:B------:R-:W-:-:S03]  /*161b0*/  IMAD.X R17, R17, 0x1, R0, P4 ;  /* 0x0000000111117824 */ /* 0x000fc600020e0600 */
[----:B------:R1:W-:Y:S01]  /*161c0*/  LDGSTS.E [R3+0x34400], [R8.64], P1 ;  /* 0x3440000008037fae */ /* 0x0003e20008921844 */
[----:B------:R-:W-:-:S03]  /*161d0*/  ISETP.GT.AND P1, PT, R2, 0x70, PT ;  /* 0x000000700200780c */ /* 0x000fc60003f24270 */
[----:B------:R4:W-:Y:S01]  /*161e0*/  STL [R1+0x314], R19 ;  /* 0x0003141301007387 */ /* 0x0009e20000100800 */
[----:B-1----:R-:W-:Y:S01]  /*161f0*/  IMAD.MOV.U32 R8, RZ, RZ, R11 ;  /* 0x000000ffff087224 */ /* 0x002fe200078e000b */
[----:B------:R-:W-:Y:S02]  /*16200*/  MOV R9, R17 ;  /* 0x0000001100097202 */ /* 0x000fe40000000f00 */
[----:B------:R-:W-:Y:S01]  /*16210*/  STL [R1+0x350], R11 ;  /* 0x0003500b01007387 */ /* 0x000fe20000100800 */
[----:B------:R-:W-:-:S03]  /*16220*/  IADD3 R88, P3, R88, R193, RZ ;  /* 0x000000c158587210 */ /* 0x000fc60007f7e0ff */
[----:B------:R1:W-:Y:S04]  /*16230*/  LDGSTS.E [R3+0x36000], [R8.64], P2 ;  /* 0x3600000008037fae */ /* 0x0003e80009121844 */
[----:B------:R5:W-:Y:S01]  /*16240*/  STL [R1+0x34c], R17 ;  /* 0x00034c1101007387 */ /* 0x000be20000100800 */
[----:B---3--:R-:W-:-:S03]  /*16250*/  IADD3 R12, P4, R12, R193, RZ ;  /* 0x000000c10c0c7210 */ /* 0x008fc60007f9e0ff */
[----:B----4-:R-:W3:Y:S01]  /*16260*/  LDL.LU R19, [R1+0x3d4] ;  /* 0x0003d40001137983 */ /* 0x010ee20000300800 */
[----:B-1----:R-:W-:-:S03]  /*16270*/  SEL R8, RZ, 0x4, !P1 ;  /* 0x00000004ff087807 */ /* 0x002fc60004800000 */
[----:B------:R-:W4:Y:S01]  /*16280*/  LDL.LU R18, [R1+0x3d8] ;  /* 0x0003d80001127983 */ /* 0x000f220000300800 */
[----:B------:R-:W-:-:S03]  /*16290*/  SEL R8, R8, RZ, !P0 ;  /* 0x000000ff08087207 */ /* 0x000fc60004000000 */
[----:B-----5:R-:W5:Y:S01]  /*162a0*/  LDL.LU R17, [R1+0x40c] ;  /* 0x00040c0001117983 */ /* 0x020f620000300800 */
[----:B------:R-:W-:-:S03]  /*162b0*/  ISETP.NE.U32.AND P1, PT, R8, RZ, PT ;  /* 0x000000ff0800720c */ /* 0x000fc60003f25070 */
[----:B------:R-:W5:Y:S01]  /*162c0*/  LDL.LU R11, [R1+0x410] ;  /* 0x00041000010b7983 */ /* 0x000f620000300800 */
[----:B------:R-:W-:-:S03]  /*162d0*/  IMAD.MOV.U32 R8, RZ, RZ, R88 ;  /* 0x000000ffff087224 */ /* 0x000fc600078e0058 */
[----:B------:R-:W-:Y:S01]  /*162e0*/  STL [R1+0x358], R88 ;  /* 0x0003585801007387 */ /* 0x000fe20000100800 */
[----:B------:R-:W-:-:S04]  /*162f0*/  IMAD.X R89, R89, 0x1, R0, P3 ;  /* 0x0000000159597824 */ /* 0x000fc800018e0600 */
[----:B------:R-:W-:Y:S01]  /*16300*/  IMAD.MOV.U32 R9, RZ, RZ, R89 ;  /* 0x000000ffff097224 */ /* 0x000fe200078e0059 */
[----:B------:R-:W-:Y:S01]  /*16310*/  STL [R1+0x354], R89 ;  /* 0x0003545901007387 */ /* 0x000fe20000100800 */
[----:B------:R-:W-:-:S03]  /*16320*/  IMAD.X R16, R16, 0x1, R0, P4 ;  /* 0x0000000110107824 */ /* 0x000fc600020e0600 */
[----:B------:R-:W-:Y:S04]  /*16330*/  STL [R1+0x390], R12 ;  /* 0x0003900c01007387 */ /* 0x000fe80000100800 */
[----:B------:R1:W-:Y:S04]  /*16340*/  LDGSTS.E [R3+0x36400], [R8.64], P2 ;  /* 0x3640000008037fae */ /* 0x0003e80009121844 */
[----:B------:R1:W-:Y:S02]  /*16350*/  STL [R1+0x38c], R16 ;  /* 0x00038c1001007387 */ /* 0x0003e40000100800 */
[----:B-1----:R-:W-:-:S02]  /*16360*/  IMAD.MOV.U32 R9, RZ, RZ, R16 ;  /* 0x000000ffff097224 */ /* 0x002fc400078e0010 */
[----:B------:R-:W-:Y:S01]  /*16370*/  IMAD.MOV.U32 R8, RZ, RZ, R12 ;  /* 0x000000ffff087224 */ /* 0x000fe200078e000c */
[----:B------:R-:W5:Y:S04]  /*16380*/  LDL.LU R16, [R1+0x414] ;  /* 0x0004140001107983 */ /* 0x000f680000300800 */
[----:B------:R-:W5:Y:S01]  /*16390*/  LDL.LU R12, [R1+0x418] ;  /* 0x00041800010c7983 */ /* 0x000f620000300800 */
[----:B------:R-:W-:-:S03]  /*163a0*/  ISETP.GT.AND P2, PT, R2, 0x74, PT ;  /* 0x000000740200780c */ /* 0x000fc60003f44270 */
[----:B------:R1:W-:Y:S01]  /*163b0*/  LDGSTS.E [R3+0x38000], [R8.64], P1 ;  /* 0x3800000008037fae */ /* 0x0003e20008921844 */
[----:B--2---:R-:W-:Y:S02]  /*163c0*/  IADD3 R10, P3, R10, R193, RZ ;  /* 0x000000c10a0a7210 */ /* 0x004fe40007f7e0ff */
[----:B-1----:R-:W-:-:S03]  /*163d0*/  SEL R8, RZ, 0x4, !P2 ;  /* 0x00000004ff087807 */ /* 0x002fc60005000000 */
[----:B------:R-:W-:Y:S01]  /*163e0*/  IMAD.X R14, R14, 0x1, R0, P3 ;  /* 0x000000010e0e7824 */ /* 0x000fe200018e0600 */
[----:B------:R-:W-:Y:S02]  /*163f0*/  SEL R8, R8, RZ, !P0 ;  /* 0x000000ff08087207 */ /* 0x000fe40004000000 */
[----:B------:R-:W-:Y:S01]  /*16400*/  IADD3 R13, P4, R13, R193, RZ ;  /* 0x000000c10d0d7210 */ /* 0x000fe20007f9e0ff */
[----:B------:R-:W-:Y:S01]  /*16410*/  STL [R1+0x398], R10 ;  /* 0x0003980a01007387 */ /* 0x000fe20000100800 */
[----:B------:R-:W-:Y:S01]  /*16420*/  ISETP.NE.U32.AND P2, PT, R8, RZ, PT ;  /* 0x000000ff0800720c */ /* 0x000fe20003f45070 */
[----:B------:R-:W-:Y:S01]  /*16430*/  IMAD.MOV.U32 R8, RZ, RZ, R10 ;  /* 0x000000ffff087224 */ /* 0x000fe200078e000a */
[----:B------:R-:W-:Y:S01]  /*16440*/  MOV R9, R14 ;  /* 0x0000000e00097202 */ /* 0x000fe20000000f00 */
[----:B------:R-:W-:Y:S01]  /*16450*/  IMAD.X R15, R15, 0x1, R0, P4 ;  /* 0x000000010f0f7824 */ /* 0x000fe200020e0600 */
[----:B------:R1:W-:Y:S04]  /*16460*/  STL [R1+0x394], R14 ;  /* 0x0003940e01007387 */ /* 0x0003e80000100800 */
[----:B------:R-:W-:Y:S04]  /*16470*/  STL [R1+0x3d0], R13 ;  /* 0x0003d00d01007387 */ /* 0x000fe80000100800 */
[----:B------:R2:W-:Y:S04]  /*16480*/  LDGSTS.E [R3+0x38400], [R8.64], P1 ;  /* 0x3840000008037fae */ /* 0x0005e80008921844 */
[----:B-1----:R-:W5:Y:S01]  /*16490*/  LDL.LU R14, [R1+0x450] ;  /* 0x00045000010e7983 */ /* 0x002f620000300800 */
[----:B------:R-:W-:-:S03]  /*164a0*/  ISETP.GT.AND P1, PT, R2, 0x78, PT ;  /* 0x000000780200780c */ /* 0x000fc60003f24270 */
[----:B------:R1:W-:Y:S04]  /*164b0*/  STL [R1+0x3cc], R15 ;  /* 0x0003cc0f01007387 */ /* 0x0003e80000100800 */
[----:B------:R-:W5:Y:S01]  /*164c0*/  LDL.LU R10, [R1+0x458] ;  /* 0x00045800010a7983 */ /* 0x000f620000300800 */
[----:B--2---:R-:W-:Y:S02]  /*164d0*/  IMAD.MOV.U32 R8, RZ, RZ, R13 ;  /* 0x000000ffff087224 */ /* 0x004fe400078e000d */
[----:B------:R-:W-:Y:S02]  /*164e0*/  IMAD.MOV.U32 R9, RZ, RZ, R15 ;  /* 0x000000ffff097224 */ /* 0x000fe400078e000f */
[----:B-1----:R-:W2:Y:S04]  /*164f0*/  LDL.LU R15, [R1+0x44c] ;  /* 0x00044c00010f7983 */ /* 0x002ea80000300800 */
[----:B------:R-:W2:Y:S04]  /*16500*/  LDL.LU R13, [R1+0x454] ;  /* 0x00045400010d7983 */ /* 0x000ea80000300800 */
[----:B------:R1:W-:Y:S02]  /*16510*/  LDGSTS.E [R3+0x3a000], [R8.64], P2 ;  /* 0x3a00000008037fae */ /* 0x0003e40009121844 */
[----:B-1----:R-:W-:-:S04]  /*16520*/  SEL R8, RZ, 0x4, !P1 ;  /* 0x00000004ff087807 */ /* 0x002fc80004800000 */
[----:B------:R-:W-:-:S04]  /*16530*/  SEL R8, R8, RZ, !P0 ;  /* 0x000000ff08087207 */ /* 0x000fc80004000000 */
[----:B------:R-:W-:Y:S02]  /*16540*/  ISETP.NE.U32.AND P1, PT, R8, RZ, PT ;  /* 0x000000ff0800720c */ /* 0x000fe40003f25070 */
[----:B----4-:R-:W-:-:S05]  /*16550*/  IADD3 R18, P3, R18, R193, RZ ;  /* 0x000000c112127210 */ /* 0x010fca0007f7e0ff */
[----:B---3--:R-:W-:Y:S01]  /*16560*/  IMAD.X R19, R19, 0x1, R0, P3 ;  /* 0x0000000113137824 */ /* 0x008fe200018e0600 */
[----:B-----5:R-:W-:Y:S01]  /*16570*/  IADD3 R11, P4, R11, R193, RZ ;  /* 0x000000c10b0b7210 */ /* 0x020fe20007f9e0ff */
[----:B------:R-:W-:Y:S02]  /*16580*/  IMAD.MOV.U32 R8, RZ, RZ, R18 ;  /* 0x000000ffff087224 */ /* 0x000fe400078e0012 */
[----:B------:R-:W-:Y:S02]  /*16590*/  IMAD.MOV.U32 R9, RZ, RZ, R19 ;  /* 0x000000ffff097224 */ /* 0x000fe400078e0013 */
[----:B------:R-:W-:Y:S01]  /*165a0*/  IMAD.X R17, R17, 0x1, R0, P4 ;  /* 0x0000000111117824 */ /* 0x000fe200020e0600 */
[----:B------:R-:W-:Y:S04]  /*165b0*/  STL [R1+0x3d8], R18 ;  /* 0x0003d81201007387 */ /* 0x000fe80000100800 */
[----:B------:R-:W-:Y:S04]  /*165c0*/  STL [R1+0x3d4], R19 ;  /* 0x0003d41301007387 */ /* 0x000fe80000100800 */
[----:B------:R-:W-:Y:S04]  /*165d0*/  STL [R1+0x410], R11 ;  /* 0x0004100b01007387 */ /* 0x000fe80000100800 */
[----:B------:R1:W-:Y:S01]  /*165e0*/  LDGSTS.E [R3+0x3a400], [R8.64], P2 ;  /* 0x3a40000008037fae */ /* 0x0003e20009121844 */
[----:B------:R-:W-:-:S03]  /*165f0*/  ISETP.GT.AND P2, PT, R2, 0x7c, PT ;  /* 0x0000007c0200780c */ /* 0x000fc60003f44270 */
[----:B------:R3:W-:Y:S01]  /*16600*/  STL [R1+0x40c], R17 ;  /* 0x00040c1101007387 */ /* 0x0007e20000100800 */
[----:B-1----:R-:W-:Y:S02]  /*16610*/  IMAD.MOV.U32 R8, RZ, RZ, R11 ;  /* 0x000000ffff087224 */ /* 0x002fe400078e000b */
[----:B------:R-:W-:Y:S02]  /*16620*/  IMAD.MOV.U32 R9, RZ, RZ, R17 ;  /* 0x000000ffff097224 */ /* 0x000fe400078e0011 */
[----:B---3--:R-:W3:Y:S04]  /*16630*/  LDL.LU R17, [R1+0x82c] ;  /* 0x00082c0001117983 */ /* 0x008ee80000300800 */
[----:B------:R-:W4:Y:S04]  /*16640*/  LDL.LU R11, [R1+0x844] ;  /* 0x00084400010b7983 */ /* 0x000f280000300800 */
[----:B------:R1:W-:Y:S01]  /*16650*/  LDGSTS.E [R3+0x3c000], [R8.64], P1 ;  /* 0x3c00000008037fae */ /* 0x0003e20008921844 */
[----:B------:R-:W-:-:S02]  /*16660*/  IADD3 R12, P3, R12, R193, RZ ;  /* 0x000000c10c0c7210 */ /* 0x000fc40007f7e0ff */
[----:B-1----:R-:W-:-:S03]  /*16670*/  SEL R8, RZ, 0x4, !P2 ;  /* 0x00000004ff087807 */ /* 0x002fc60005000000 */
[----:B------:R-:W-:Y:S01]  /*16680*/  IMAD.X R16, R16, 0x1, R0, P3 ;  /* 0x0000000110107824 */ /* 0x000fe200018e0600 */
[----:B------:R-:W-:Y:S01]  /*16690*/  STL [R1+0x418], R12 ;  /* 0x0004180c01007387 */ /* 0x000fe20000100800 */
[----:B------:R-:W-:Y:S02]  /*166a0*/  SEL R8, R8, RZ, !P0 ;  /* 0x000000ff08087207 */ /* 0x000fe40004000000 */
[----:B------:R-:W-:Y:S01]  /*166b0*/  IMAD.MOV.U32 R9, RZ, RZ, R16 ;  /* 0x000000ffff097224 */ /* 0x000fe200078e0010 */
[----:B------:R1:W-:Y:S04]  /*166c0*/  STL [R1+0x414], R16 ;  /* 0x0004141001007387 */ /* 0x0003e80000100800 */
[----:B------:R-:W5:Y:S01]  /*166d0*/  LDL.LU R18, [R1+0x824] ;  /* 0x0008240001127983 */ /* 0x000f620000300800 */
[----:B------:R-:W-:-:S03]  /*166e0*/  ISETP.NE.U32.AND P2, PT, R8, RZ, PT ;  /* 0x000000ff0800720c */ /* 0x000fc60003f45070 */
[----:B-1----:R-:W5:Y:S01]  /*166f0*/  LDL.LU R16, [R1+0x830] ;  /* 0x0008300001107983 */ /* 0x002f620000300800 */
[----:B------:R-:W-:-:S03]  /*16700*/  MOV R8, R12 ;  /* 0x0000000c00087202 */ /* 0x000fc60000000f00 */
[----:B------:R-:W5:Y:S04]  /*16710*/  LDL.LU R19, [R1+0x7ec] ;  /* 0x0007ec0001137983 */ /* 0x000f680000300800 */
[----:B------:R-:W5:Y:S04]  /*16720*/  LDL.LU R12, [R1+0x808] ;  /* 0x00080800010c7983 */ /* 0x000f680000300800 */
[----:B------:R1:W-:Y:S01]  /*16730*/  LDGSTS.E [R3+0x3c400], [R8.64], P1 ;  /* 0x3c40000008037fae */ /* 0x0003e20008921844 */
[-C--:B------:R-:W-:Y:S02]  /*16740*/  IADD3 R14, P1, R14, R193.reuse, RZ ;  /* 0x000000c10e0e7210 */ /* 0x080fe40007f3e0ff */
[----:B------:R-:W-:-:S03]  /*16750*/  IADD3 R10, P3, R10, R193, RZ ;  /* 0x000000c10a0a7210 */ /* 0x000fc60007f7e0ff */
[----:B-1----:R-:W-:Y:S02]  /*16760*/  IMAD.MOV.U32 R8, RZ, RZ, R14 ;  /* 0x000000ffff087224 */ /* 0x002fe400078e000e */
[--C-:B--2---:R-:W-:Y:S01]  /*16770*/  IMAD.X R15, R15, 0x1, R0.reuse, P1 ;  /* 0x000000010f0f7824 */ /* 0x104fe200008e0600 */
[----:B------:R-:W-:Y:S01]  /*16780*/  STL [R1+0x450], R14 ;  /* 0x0004500e01007387 */ /* 0x000fe20000100800 */
[----:B------:R-:W-:Y:S02]  /*16790*/  IMAD.X R13, R13, 0x1, R0, P3 ;  /* 0x000000010d0d7824 */ /* 0x000fe400018e0600 */
[----:B------:R-:W-:Y:S01]  /*167a0*/  IMAD.MOV.U32 R9, RZ, RZ, R15 ;  /* 0x000000ffff097224 */ /* 0x000fe200078e000f */
[----:B------:R1:W-:Y:S04]  /*167b0*/  STL [R1+0x44c], R15 ;  /* 0x00044c0f01007387 */ /* 0x0003e80000100800 */
[----:B------:R-:W-:Y:S01]  /*167c0*/  STL [R1+0x458], R10 ;  /* 0x0004580a01007387 */ /* 0x000fe20000100800 */
[----:B------:R-:W-:-:S03]  /*167d0*/  ISETP.GT.AND P1, PT, R2, 0x1, PT ;  /* 0x000000010200780c */ /* 0x000fc60003f24270 */
[----:B------:R2:W-:Y:S04]  /*167e0*/  LDGSTS.E [R3+0x3e000], [R8.64], P2 ;  /* 0x3e00000008037fae */ /* 0x0005e80009121844 */
[----:B------:R2:W-:Y:S04]  /*167f0*/  STL [R1+0x454], R13 ;  /* 0x0004540d01007387 */ /* 0x0005e80000100800 */
[----:B-1----:R-:W5:Y:S01]  /*16800*/  LDL.LU R15, [R1+0x7e4] ;  /* 0x0007e400010f7983 */ /* 0x002f620000300800 */
[----:B--2---:R-:W-:-:S03]  /*16810*/  IMAD.MOV.U32 R8, RZ, RZ, R10 ;  /* 0x000000ffff087224 */ /* 0x004fc600078e000a */
[----:B------:R-:W2:Y:S01]  /*16820*/  LDL.LU R14, [R1+0x7f0] ;  /* 0x0007f000010e7983 */ /* 0x000ea20000300800 */
[----:B------:R-:W-:-:S03]  /*16830*/  IMAD.MOV.U32 R9, RZ, RZ, R13 ;  /* 0x000000ffff097224 */ /* 0x000fc600078e000d */
[----:B------:R-:W2:Y:S04]  /*16840*/  LDL.LU R13, [R1+0x7ac] ;  /* 0x0007ac00010d7983 */ /* 0x000ea80000300800 */
[----:B------:R1:W-:Y:S04]  /*16850*/  LDGSTS.E [R3+0x3e400], [R8.64], P2 ;  /* 0x3e40000008037fae */ /* 0x0003e80009121844 */
[----:B------:R-:W2:Y:S01]  /*16860*/  LDL.LU R10, [R1+0x7c8] ;  /* 0x0007c800010a7983 */ /* 0x000ea20000300800 */
[----:B-1----:R-:W-:-:S04]  /*16870*/  SEL R3, RZ, 0x4, !P1 ;  /* 0x00000004ff037807 */ /* 0x002fc80004800000 */
[----:B------:R-:W-:-:S04]  /*16880*/  SEL R3, R3, RZ, !P0 ;  /* 0x000000ff03037207 */ /* 0x000fc80004000000 */
[----:B------:R-:W-:Y:S01]  /*16890*/  ISETP.NE.U32.AND P2, PT, R3, RZ, PT ;  /* 0x000000ff0300720c */ /* 0x000fe20003f45070 */
[----:B------:R-:W-:Y:S01]  /*168a0*/  IMAD R3, R196, 0x40000, R203 ;  /* 0x00040000c4037824 */ /* 0x000fe200078e02cb */
[----:B----4-:R-:W-:-:S05]  /*168b0*/  IADD3 R11, P1, R11, R193, RZ ;  /* 0x000000c10b0b7210 */ /* 0x010fca0007f3e0ff */
[----:B---3--:R-:W-:Y:S01]  /*168c0*/  IMAD.X R17, R17, 0x1, R0, P1 ;  /* 0x0000000111117824 */ /* 0x008fe200008e0600 */
[----:B------:R-:W-:-:S03]  /*168d0*/  MOV R8, R11 ;  /* 0x0000000b00087202 */ /* 0x000fc60000000f00 */
[----:B------:R-:W-:Y:S01]  /*168e0*/  IMAD.MOV.U32 R9, RZ, RZ, R17 ;  /* 0x000000ffff097224 */ /* 0x000fe200078e0011 */
[----:B------:R-:W-:Y:S01]  /*168f0*/  ISETP.GT.AND P1, PT, R2, 0x5, PT ;  /* 0x000000050200780c */ /* 0x000fe20003f24270 */
[----:B------:R-:W-:Y:S04]  /*16900*/  STL [R1+0x844], R11 ;  /* 0x0008440b01007387 */ /* 0x000fe80000100800 */
[----:B------:R1:W-:Y:S04]  /*16910*/  LDGSTS.E [R3+0x800], [R8.64], P2 ;  /* 0x0080000008037fae */ /* 0x0003e80009121844 */
[----:B------:R3:W-:Y:S01]  /*16920*/  STL [R1+0x82c], R17 ;  /* 0x00082c1101007387 */ /* 0x0007e20000100800 */
[----:B-1----:R-:W-:-:S03]  /*16930*/  SEL R8, RZ, 0x4, !P1 ;  /* 0x00000004ff087807 */ /* 0x002fc60004800000 */
[----:B---3--:R-:W3:Y:S01]  /*16940*/  LDL.LU R17, [R1+0x7b0] ;  /* 0x0007b00001117983 */ /* 0x008ee20000300800 */
[----:B-----5:R-:W-:-:S03]  /*16950*/  IADD3 R16, P3, R16, R193, RZ ;  /* 0x000000c110107210 */ /* 0x020fc60007f7e0ff */
[----:B------:R-:W4:Y:S02]  /*16960*/  LDL.LU R11, [R1+0x788] ;  /* 0x00078800010b7983 */ /* 0x000f240000300800 */
[----:B------:R-:W-:Y:S01]  /*16970*/  IMAD.X R18, R18, 0x1, R0, P3 ;  /* 0x0000000112127824 */ /* 0x000fe200018e0600 */
[----:B------:R-:W-:Y:S01]  /*16980*/  IADD3 R12, P4, R12, R193, RZ ;  /* 0x000000c10c0c7210 */ /* 0x000fe20007f9e0ff */
[----:B------:R-:W-:Y:S01]  /*16990*/  STL [R1+0x830], R16 ;  /* 0x0008301001007387 */ /* 0x000fe20000100800 */
[----:B------:R-:W-:Y:S01]  /*169a0*/  SEL R8, R8, RZ, !P0 ;  /* 0x000000ff08087207 */ /* 0x000fe20004000000 */
[----:B------:R-:W-:Y:S02]  /*169b0*/  IMAD.MOV.U32 R9, RZ, RZ, R18 ;  /* 0x000000ffff097224 */ /* 0x000fe400078e0012 */
[----:B------:R-:W-:Y:S01]  /*169c0*/  IMAD.X R19, R19, 0x1, R0, P4 ;  /* 0x0000000113137824 */ /* 0x000fe200020e0600 */
[----:B------:R1:W-:Y:S01]  /*169d0*/  STL [R1+0x824], R18 ;  /* 0x0008241201007387 */ /* 0x0003e20000100800 */
[----:B------:R-:W-:-:S03]  /*169e0*/  ISETP.NE.U32.AND P1, PT, R8, RZ, PT ;  /* 0x000000ff0800720c */ /* 0x000fc60003f25070 */
[----:B------:R5:W-:Y:S01]  /*169f0*/  STL [R1+0x808], R12 ;  /* 0x0008080c01007387 */ /* 0x000be20000100800 */
[----:B------:R-:W-:-:S03]  /*16a00*/  IMAD.MOV.U32 R8, RZ, RZ, R16 ;  /* 0x000000ffff087224 */ /* 0x000fc600078e0010 */
[----:B-1----:R-:W4:Y:S04]  /*16a10*/  LDL.LU R18, [R1+0x7a4] ;  /* 0x0007a40001127983 */ /* 0x002f280000300800 */
[----:B------:R-:W-:Y:S04]  /*16a20*/  STL [R1+0x7ec], R19 ;  /* 0x0007ec1301007387 */ /* 0x000fe80000100800 */
[----:B------:R-:W4:Y:S04]  /*16a30*/  LDL.LU R16, [R1+0x76c] ;  /* 0x00076c0001107983 */ /* 0x000f280000300800 */
[----:B------:R1:W-:Y:S01]  /*16a40*/  LDGSTS.E [R3+0xc00], [R8.64], P2 ;  /* 0x00c0000008037fae */ /* 0x0003e20009121844 */
[----:B------:R-:W-:-:S03]  /*16a50*/  ISETP.GT.AND P2, PT, R2, 0x9, PT ;  /* 0x000000090200780c */ /* 0x000fc60003f44270 */
[----:B------:R-:W4:Y:S01]  /*16a60*/  LDL.LU R88, [R1+0x770] ;  /* 0x0007700001587983 */ /* 0x000f220000300800 */
[----:B-1----:R-:W-:Y:S02]  /*16a70*/  IMAD.MOV.U32 R8, RZ, RZ, R12 ;  /* 0x000000ffff087224 */ /* 0x002fe400078e000c */
[----:B------:R-:W-:Y:S01]  /*16a80*/  IMAD.MOV.U32 R9, RZ, RZ, R19 ;  /* 0x000000ffff097224 */ /* 0x000fe200078e0013 */
[----:B-----5:R-:W5:Y:S04]  /*16a90*/  LDL.LU R12, [R1+0x748] ;  /* 0x00074800010c7983 */ /* 0x020f680000300800 */
[----:B------:R1:W-:Y:S01]  /*16aa0*/  LDGSTS.E [R3+0x2800], [R8.64], P1 ;  /* 0x0280000008037fae */ /* 0x0003e20008921844 */
[----:B--2---:R-:W-:Y:S02]  /*16ab0*/  IADD3 R14, P3, R14, R193, RZ ;  /* 0x000000c10e0e7210 */ /* 0x004fe40007f7e0ff */
[----:B-1----:R-:W-:-:S03]  /*16ac0*/  SEL R8, RZ, 0x4, !P2 ;  /* 0x00000004ff087807 */ /* 0x002fc60005000000 */
[----:B------:R-:W-:Y:S01]  /*16ad0*/  IMAD.X R15, R15, 0x1, R0, P3 ;  /* 0x000000010f0f7824 */ /* 0x000fe200018e0600 */
[----:B------:R1:W-:Y:S01]  /*16ae0*/  STL [R1+0x7f0], R14 ;  /* 0x0007f00e01007387 */ /* 0x0003e20000100800 */
[----:B------:R-:W-:Y:S02]  /*16af0*/  SEL R8, R8, RZ, !P0 ;  /* 0x000000ff08087207 */ /* 0x000fe40004000000 */
[----:B------:R-:W-:Y:S01]  /*16b00*/  IADD3 R10, P4, R10, R193, RZ ;  /* 0x000000c10a0a7210 */ /* 0x000fe20007f9e0ff */
[----:B------:R2:W-:Y:S01]  /*16b10*/  STL [R1+0x7e4], R15 ;  /* 0x0007e40f01007387 */ /* 0x0005e20000100800 */
[----:B------:R-:W-:-:S03]  /*16b20*/  ISETP.NE.U32.AND P2, PT, R8, RZ, PT ;  /* 0x000000ff0800720c */ /* 0x000fc60003f45070 */
[----:B------:R-:W-:Y:S01]  /*16b30*/  STL [R1+0x7c8], R10 ;  /* 0x0007c80a01007387 */ /* 0x000fe20000100800 */
[----:B------:R-:W-:-:S03]  /*16b40*/  IMAD.X R13, R13, 0x1, R0, P4 ;  /* 0x000000010d0d7824 */ /* 0x000fc600020e0600 */
[----:B------:R-:W5:Y:S01]  /*16b50*/  LDL.LU R89, [R1+0x764] ;  /* 0x0007640001597983 */ /* 0x000f620000300800 */
[----:B------:R-:W-:Y:S01]  /*16b60*/  MOV R8, R14 ;  /* 0x0000000e00087202 */ /* 0x000fe20000000f00 */
[----:B------:R-:W-:Y:S02]  /*16b70*/  IMAD.MOV.U32 R9, RZ, RZ, R15 ;  /* 0x000000ffff097224 */ /* 0x000fe400078e000f */
[----:B------:R2:W-:Y:S04]  /*16b80*/  STL [R1+0x7ac], R13 ;  /* 0x0007ac0d01007387 */ /* 0x0005e80000100800 */
[----:B-1----:R-:W5:Y:S04]  /*16b90*/  LDL.LU R14, [R1+0x72c] ;  /* 0x00072c00010e7983 */ /* 0x002f680000300800 */
[----:B------:R1:W-:Y:S01]  /*16ba0*/  LDGSTS.E [R3+0x2c00], [R8.64], P1 ;  /* 0x02c0000008037fae */ /* 0x0003e20008921844 */
[----:B------:R-:W-:-:S03]  /*16bb0*/  ISETP.GT.AND P1, PT, R2, 0xd, PT ;  /* 0x0000000d0200780c */ /* 0x000fc60003f24270 */
[----:B--2---:R-:W5:Y:S01]  /*16bc0*/  LDL.LU R15, [R1+0x724] ;  /* 0x00072400010f7983 */ /* 0x004f620000300800 */
[----:B-1----:R-:W-:Y:S02]  /*16bd0*/  IMAD.MOV.U32 R8, RZ, RZ, R10 ;  /* 0x000000ffff087224 */ /* 0x002fe400078e000a */
[----:B------:R-:W-:Y:S02]  /*16be0*/  IMAD.MOV.U32 R9, RZ, RZ, R13 ;  /* 0x000000ffff097224 */ /* 0x000fe400078e000d */
[----:B------:R-:W5:Y:S04]  /*16bf0*/  LDL.LU R13, [R1+0x730] ;  /* 0x00073000010d7983 */ /* 0x000f680000300800 */
[----:B------:R1:W-:Y:S04]  /*16c00*/  LDGSTS.E [R3+0x4800], [R8.64], P2 ;  /* 0x0480000008037fae */ /* 0x0003e80009121844 */
[----:B------:R-:W5:Y:S04]  /*16c10*/  LDL.LU R19, [R1+0x6f8] ;  /* 0x0006f80001137983 */ /* 0x000f680000300800 */
[----:B------:R-:W5:Y:S01]  /*16c20*/  LDL.LU R10, [R1+0x6fc] ;  /* 0x0006fc00010a7983 */ /* 0x000f620000300800 */
[----:B-1----:R-:W-:-:S04]  /*16c30*/  SEL R8, RZ, 0x4, !P1 ;  /* 0x00000004ff087807 */ /* 0x002fc80004800000 */
[----:B------:R-:W-:-:S04]  /*16c40*/  SEL R8, R8, RZ, !P0 ;  /* 0x000000ff08087207 */ /* 0x000fc80004000000 */
[----:B------:R-:W-:Y:S02]  /*16c50*/  ISETP.NE.U32.AND P1, PT, R8, RZ, PT ;  /* 0x000000ff0800720c */ /* 0x000fe40003f25070 */
[-C--:B---3--:R-:W-:Y:S02]  /*16c60*/  IADD3 R17, P3, R17, R193.reuse, RZ ;  /* 0x000000c111117210 */ /* 0x088fe40007f7e0ff */
[----:B----4-:R-:W-:-:S03]  /*16c70*/  IADD3 R11, P4, R11, R193, RZ ;  /* 0x000000c10b0b7210 */ /* 0x010fc60007f9e0ff */
[----:B------:R-:W-:Y:S01]  /*16c80*/  IMAD.MOV.U32 R8, RZ, RZ, R17 ;  /* 0x000000ffff087224 */ /* 0x000fe200078e0011 */
[----:B------:R-:W-:Y:S01]  /*16c90*/  STL [R1+0x7b0], R17 ;  /* 0x0007b01101007387 */ /* 0x000fe20000100800 */
[----:B------:R-:W-:-:S04]  /*16ca0*/  IMAD.X R18, R18, 0x1, R0, P3 ;  /* 0x0000000112127824 */ /* 0x000fc800018e0600 */
[----:B------:R-:W-:Y:S01]  /*16cb0*/  IMAD.MOV.U32 R9, RZ, RZ, R18 ;  /* 0x000000ffff097224 */ /* 0x000fe200078e0012 */
[----:B------:R1:W-:Y:S01]  /*16cc0*/  STL [R1+0x7a4], R18 ;  /* 0x0007a41201007387 */ /* 0x0003e20000100800 */
[----:B------:R-:W-:-:S03]  /*16cd0*/  IMAD.X R16, R16, 0x1, R0, P4 ;  /* 0x0000000110107824 */ /* 0x000fc600020e0600 */
[----:B------:R3:W-:Y:S04]  /*16ce0*/  STL [R1+0x788], R11 ;  /* 0x0007880b01007387 */ /* 0x0007e80000100800 */
[----:B------:R4:W-:Y:S04]  /*16cf0*/  LDGSTS.E [R3+0x4c00], [R8.64], P2 ;  /* 0x04c0000008037fae */ /* 0x0009e80009121844 */
[----:B------:R3:W-:Y:S04]  /*16d00*/  STL [R1+0x76c], R16 ;  /* 0x00076c1001007387 */ /* 0x0007e80000100800 */
[----:B-1----:R-:W2:Y:S01]  /*16d10*/  LDL.LU R18, [R1+0x700] ;  /* 0x0007000001127983 */ /* 0x002ea20000300800 */
[----:B----4-:R-:W-:-:S03]  /*16d20*/  IMAD.MOV.U32 R8, RZ, RZ, R11 ;  /* 0x000000ffff087224 */ /* 0x010fc600078e000b */
[----:B---3--:R-:W3:Y:S01]  /*16d30*/  LDL.LU R11, [R1+0x704] ;  /* 0x00070400010b7983 */ /* 0x008ee20000300800 */
[----:B------:R-:W-:-:S03]  /*16d40*/  IMAD.MOV.U32 R9, RZ, RZ, R16 ;  /* 0x000000ffff097224 */ /* 0x000fc600078e0010 */
[----:B------:R-:W4:Y:S04]  /*16d50*/  LDL.LU R17, [R1+0x6b8] ;  /* 0x0006b80001117983 */ /* 0x000f280000300800 */
[----:B------:R-:W4:Y:S01]  /*16d60*/  LDL.LU R16, [R1+0x6bc] ;  /* 0x0006bc0001107983 */ /* 0x000f220000300800 */
[----:B------:R-:W-:-:S03]  /*16d70*/  ISETP.GT.AND P2, PT, R2, 0x11, PT ;  /* 0x000000110200780c */ /* 0x000fc60003f44270 */
[----:B------:R1:W-:Y:S01]  /*16d80*/  LDGSTS.E [R3+0x6800], [R8.64], P1 ;  /* 0x0680000008037fae */ /* 0x0003e20008921844 */
[-C--:B------:R-:W-:Y:S02]  /*16d90*/  IADD3 R88, P3, R88, R193.reuse, RZ ;  /* 0x000000c158587210 */ /* 0x080fe40007f7e0ff */
[----:B-----5:R-:W-:Y:S02]  /*16da0*/  IADD3 R12, P4, R12, R193, RZ ;  /* 0x000000c10c0c7210 */ /* 0x020fe40007f9e0ff */
[----:B-1----:R-:W-:-:S04]  /*16db0*/  SEL R8, RZ, 0x4, !P2 ;  /* 0x00000004ff087807 */ /* 0x002fc80005000000 */
[----:B------:R-:W-:Y:S02]  /*16dc0*/  SEL R8, R8, RZ, !P0 ;  /* 0x000000ff08087207 */ /* 0x000fe40004000000 */
[----:B------:R-:W-:Y:S02]  /*16dd0*/  IADD3.X R89, R89, R0, RZ, P3, !PT ;  /* 0x0000000059597210 */ /* 0x000fe40001ffe4ff */
[----:B------:R-:W-:Y:S01]  /*16de0*/  ISETP.NE.U32.AND P2, PT, R8, RZ, PT ;  /* 0x000000ff0800720c */ /* 0x000fe20003f45070 */
[----:B------:R-:W-:Y:S02]  /*16df0*/  IMAD.MOV.U32 R8, RZ, RZ, R88 ;  /* 0x000000ffff087224 */ /* 0x000fe400078e0058 */
[----:B------:R-:W-:Y:S02]  /*16e00*/  IMAD.MOV.U32 R9, RZ, RZ, R89 ;  /* 0x000000ffff097224 */ /* 0x000fe400078e0059 */
[----:B------:R-:W-:-:S03]  /*16e10*/  IMAD.X R14, R14, 0x1, R0, P4 ;  /* 0x000000010e0e7824 */ /* 0x000fc600020e0600 */
[----:B------:R1:W-:Y:S01]  /*16e20*/  LDGSTS.E [R3+0x6c00], [R8.64], P1 ;  /* 0x06c0000008037fae */ /* 0x0003e20008921844 */
[----:B------:R-:W-:-:S03]  /*16e30*/  ISETP.GT.AND P1, PT, R2, 0x15, PT ;  /* 0x000000150200780c */ /* 0x000fc60003f24270 */
[----:B------:R-:W-:Y:S04]  /*16e40*/  STL [R1+0x770], R88 ;  /* 0x0007705801007387 */ /* 0x000fe80000100800 */
[----:B------:R-:W-:Y:S01]  /*16e50*/  STL [R1+0x764], R89 ;  /* 0x0007645901007387 */ /* 0x000fe20000100800 */
[----:B-1----:R-:W-:Y:S02]  /*16e60*/  IMAD.MOV.U32 R8, RZ, RZ, R12 ;  /* 0x000000ffff087224 */ /* 0x002fe400078e000c */
[----:B------:R-:W-:Y:S01]  /*16e70*/  IMAD.MOV.U32 R9, RZ, RZ, R14 ;  /* 0x000000ffff097224 */ /* 0x000fe200078e000e */
[----:B------:R-:W-:Y:S01]  /*16e80*/  IADD3 R13, P3, R13, R193, RZ ;  /* 0x000000c10d0d7210 */ /* 0x000fe20007f7e0ff */
[----:B------:R-:W-:Y:S04]  /*16e90*/  STL [R1+0x748], R12 ;  /* 0x0007480c01007387 */ /* 0x000fe80000100800 */
[----:B------:R1:W-:Y:S01]  /*16ea0*/  LDGSTS.E [R3+0x8800], [R8.64], P2 ;  /* 0x0880000008037fae */ /* 0x0003e20009121844 */
[----:B------:R-:W-:-:S03]  /*16eb0*/  IMAD.X R15, R15, 0x1, R0, P3 ;  /* 0x000000010f0f7824 */ /* 0x000fc600018e0600 */
[----:B------:R5:W-:Y:S01]  /*16ec0*/  STL [R1+0x72c], R14 ;  /* 0x00072c0e01007387 */ /* 0x000be20000100800 */
[----:B------:R-:W-:Y:S02]  /*16ed0*/  IADD3 R10, P4, R10, R193, RZ ;  /* 0x000000c10a0a7210 */ /* 0x000fe40007f9e0ff */
[----:B-1----:R-:W-:Y:S01]  /*16ee0*/  SEL R8, RZ, 0x4, !P1 ;  /* 0x00000004ff087807 */ /* 0x002fe20004800000 */
[----:B-----5:R-:W5:Y:S01]  /*16ef0*/  LDL.LU R14, [R1+0x6c4] ;  /* 0x0006c400010e7983 */ /* 0x020f620000300800 */
[----:B------:R-:W-:Y:S02]  /*16f00*/  IMAD.MOV.U32 R9, RZ, RZ, R15 ;  /* 0x000000ffff097224 */ /* 0x000fe400078e000f */
[----:B------:R-:W-:Y:S01]  /*16f10*/  SEL R8, R8, RZ, !P0 ;  /* 0x000000ff08087207 */ /* 0x000fe20004000000 */
[----:B------:R-:W5:Y:S01]  /*16f20*/  LDL.LU R12, [R1+0x67c] ;  /* 0x00067c00010c7983 */ /* 0x000f620000300800 */
[----:B------:R-:W-:-:S03]  /*16f30*/  IMAD.X R19, R19, 0x1, R0, P4 ;  /* 0x0000000113137824 */ /* 0x000fc600020e0600 */
[----:B------:R-:W-:Y:S04]  /*16f40*/  STL [R1+0x730], R13 ;  /* 0x0007300d01007387 */ /* 0x000fe80000100800 */
[----:B------:R1:W-:Y:S01]  /*16f50*/  STL [R1+0x724], R15 ;  /* 0x0007240f01007387 */ /* 0x0003e20000100800 */
[----:B------:R-:W-:-:S03]  /*16f60*/  ISETP.NE.U32.AND P1, PT, R8, RZ, PT ;  /* 0x000000ff0800720c */ /* 0x000fc60003f25070 */
[----:B------:R1:W-:Y:S01]  /*16f70*/  STL [R1+0x6fc], R10 ;  /* 0x0006fc0a01007387 */ /* 0x0003e20000100800 */
[----:B------:R-:W-:-:S03]  /*16f80*/  IMAD.MOV.U32 R8, RZ, RZ, R13 ;  /* 0x000000ffff087224 */ /* 0x000fc600078e000d */
[----:B-1----:R-:W5:Y:S04]  /*16f90*/  LDL.LU R15, [R1+0x6c0] ;  /* 0x0006c000010f7983 */ /* 0x002f680000300800 */
[----:B------:R-:W-:Y:S04]  /*16fa0*/  STL [R1+0x6f8], R19 ;  /* 0x0006f81301007387 */ /* 0x000fe80000100800 */
[----:B------:R-:W5:Y:S04]  /*16fb0*/  LDL.LU R13, [R1+0x678] ;  /* 0x00067800010d7983 */ /* 0x000f680000300800 */
[----:B------:R1:W-:Y:S01]  /*16fc0*/  LDGSTS.E [R3+0x8c00], [R8.64], P2 ;  /* 0x08c0000008037fae */ /* 0x0003e20009121844 */
[----:B------:R-:W-:-:S03]  /*16fd0*/  ISETP.GT.AND P2, PT, R2, 0x19, PT ;  /* 0x000000190200780c */ /* 0x000fc60003f44270 */
[----:B------:R-:W5:Y:S01]  /*16fe0*/  LDL.LU R88, [R1+0x684] ;  /* 0x0006840001587983 */ /* 0x000f620000300800 */
[----:B-1----:R-:W-:Y:S01]  /*16ff0*/  MOV R8, R10 ;  /* 0x0000000a00087202 */ /* 0x002fe20000000f00 */
[----:B------:R-:W-:Y:S02]  /*17000*/  IMAD.MOV.U32 R9, RZ, RZ, R19 ;  /* 0x000000ffff097224 */ /* 0x000fe400078e0013 */
[----:B------:R-:W5:Y:S04]  /*17010*/  LDL.LU R10, [R1+0x63c] ;  /* 0x00063c00010a7983 */ /* 0x000f680000300800 */
[----:B------:R1:W-:Y:S02]  /*17020*/  LDGSTS.E [R3+0xa800], [R8.64], P1 ;  /* 0x0a80000008037fae */ /* 0x0003e40008921844 */
[----:B-1----:R-:W-:-:S04]  /*17030*/  SEL R8, RZ, 0x4, !P2 ;  /* 0x00000004ff087807 */ /* 0x002fc80005000000 */
[----:B------:R-:W-:-:S04]  /*17040*/  SEL R8, R8, RZ, !P0 ;  /* 0x000000ff08087207 */ /* 0x000fc80004000000 */
[----:B------:R-:W-:Y:S02]  /*17050*/  ISETP.NE.U32.AND P2, PT, R8, RZ, PT ;  /* 0x000000ff0800720c */ /* 0x000fe40003f45070 */
[----:B---3--:R-:W-:-:S05]  /*17060*/  IADD3 R11, P3, R11, R193, RZ ;  /* 0x000000c10b0b7210 */ /* 0x008fca0007f7e0ff */
[--C-:B--2---:R-:W-:Y:S01]  /*17070*/  IMAD.X R18, R18, 0x1, R0.reuse, P3 ;  /* 0x0000000112127824 */ /* 0x104fe200018e0600 */
[----:B----4-:R-:W-:Y:S01]  /*17080*/  IADD3 R16, P4, R16, R193, RZ ;  /* 0x000000c110107210 */ /* 0x010fe20007f9e0ff */
[----:B------:R1:W-:Y:S04]  /*17090*/  STL [R1+0x704], R11 ;  /* 0x0007040b01007387 */ /* 0x0003e80000100800 */
[----:B------:R2:W-:Y:S01]  /*170a0*/  STL [R1+0x700], R18 ;  /* 0x0007001201007387 */ /* 0x0005e20000100800 */
[----:B------:R-:W-:-:S03]  /*170b0*/  IMAD.X R17, R17, 0x1, R0, P4 ;  /* 0x0000000111117824 */ /* 0x000fc600020e0600 */
[----:B------:R-:W-:Y:S04]  /*170c0*/  STL [R1+0x6bc], R16 ;  /* 0x0006bc1001007387 */ /* 0x000fe80000100800 */
[----:B------:R-:W3:Y:S01]  /*170d0*/  LDL.LU R89, [R1+0x680] ;  /* 0x0006800001597983 */ /* 0x000ee20000300800 */
[----:B------:R-:W-:-:S03]  /*170e0*/  IMAD.MOV.U32 R8, RZ, RZ, R11 ;  /* 0x000000ffff087224 */ /* 0x000fc600078e000b */
[----:B------:R4:W-:Y:S04]  /*170f0*/  STL [R1+0x6b8], R17 ;  /* 0x0006b81101007387 */ /* 0x0009e80000100800 */
[----:B-1----:R-:W3:Y:S01]  /*17100*/  LDL.LU R11, [R1+0x638] ;  /* 0x00063800010b7983 */ /* 0x002ee20000300800 */
[----:B------:R-:W-:-:S03]  /*17110*/  IMAD.MOV.U32 R9, RZ, RZ, R18 ;  /* 0x000000ffff097224 */ /* 0x000fc600078e0012 */
[----:B------:R-:W3:Y:S04]  /*17120*/  LDL.LU R19, [R1+0x640] ;  /* 0x0006400001137983 */ /* 0x000ee80000300800 */
[----:B------:R1:W-:Y:S01]  /*17130*/  LDGSTS.E [R3+0xac00], [R8.64], P1 ;  /* 0x0ac0000008037fae */ /* 0x0003e20008921844 */
[----:B------:R-:W-:-:S03]  /*17140*/  ISETP.GT.AND P1, PT, R2, 0x1d, PT ;  /* 0x0000001d0200780c */ /* 0x000fc60003f24270 */
[----:B--2---:R-:W2:Y:S01]  /*17150*/  LDL.LU R18, [R1+0x644] ;  /* 0x0006440001127983 */ /* 0x004ea20000300800 */
[----:B-1----:R-:W-:Y:S02]  /*17160*/  IMAD.MOV.U32 R8, RZ, RZ, R16 ;  /* 0x000000ffff087224 */ /* 0x002fe400078e0010 */
[----:B------:R-:W-:Y:S02]  /*17170*/  IMAD.MOV.U32 R9, RZ, RZ, R17 ;  /* 0x000000ffff097224 */ /* 0x000fe400078e0011 */
[----:B----4-:R-:W4:Y:S04]  /*17180*/  LDL.LU R17, [R1+0x5e8] ;  /* 0x0005e80001117983 */ /* 0x010f280000300800 */
[----:B------:R1:W-:Y:S04]  /*17190*/  LDGSTS.E [R3+0xc800], [R8.64], P2 ;  /* 0x0c80000008037fae */ /* 0x0003e80009121844 */
[----:B------:R-:W4:Y:S01]  /*171a0*/  LDL.LU R16, [R1+0x5ec] ;  /* 0x0005ec0001107983 */ /* 0x000f220000300800 */
[----:B-1----:R-:W-:-:S04]  /*171b0*/  SEL R8, RZ, 0x4, !P1 ;  /* 0x00000004ff087807 */ /* 0x002fc80004800000 */
[----:B------:R-:W-:Y:S02]  /*171c0*/  SEL R8, R8, RZ, !P0 ;  /* 0x000000ff08087207 */ /* 0x000fe40004000000 */
[-C--:B-----5:R-:W-:Y:S02]  /*171d0*/  IADD3 R14, P3, R14, R193.reuse, RZ ;  /* 0x000000c10e0e7210 */ /* 0x0a0fe40007f7e0ff */
[----:B------:R-:W-:Y:S02]  /*171e0*/  ISETP.NE.U32.AND P1, PT, R8, RZ, PT ;  /* 0x000000ff0800720c */ /* 0x000fe40003f25070 */
[----:B------:R-:W-:Y:S02]  /*171f0*/  IADD3 R12, P4, R12, R193, RZ ;  /* 0x000000c10c0c7210 */ /* 0x000fe40007f9e0ff */
[----:B------:R-:W-:Y:S01]  /*17200*/  MOV R8, R14 ;  /* 0x0000000e00087202 */ /* 0x000fe20000000f00 */
[----:B------:R-:W-:Y:S01]  /*17210*/  STL [R1+0x6c4], R14 ;  /* 0x0006c40e01007387 */ /* 0x000fe20000100800 */
[----:B------:R-:W-:-:S04]  /*17220*/  IMAD.X R15, R15, 0x1, R0, P3 ;  /* 0x000000010f0f7824 */ /* 0x000fc800018e0600 */
[----:B------:R-:W-:Y:S02]  /*17230*/  IMAD.MOV.U32 R9, RZ, RZ, R15 ;  /* 0x000000ffff097224 */ /* 0x000fe400078e000f */
[----:B------:R-:W-:-:S03]  /*17240*/  IMAD.X R13, R13, 0x1, R0, P4 ;  /* 0x000000010d0d7824 */ /* 0x000fc600020e0600 */
[----:B------:R1:W-:Y:S01]  /*17250*/  LDGSTS.E [R3+0xcc00], [R8.64], P2 ;  /* 0x0cc0000008037fae */ /* 0x0003e20009121844 */
[----:B------:R-:W-:-:S03]  /*17260*/  ISETP.GT.AND P2, PT, R2, 0x21, PT ;  /* 0x000000210200780c */ /* 0x000fc60003f44270 */
[----:B------:R5:W-:Y:S04]  /*17270*/  STL [R1+0x6c0], R15 ;  /* 0x0006c00f01007387 */ /* 0x000be80000100800 */
[----:B------:R-:W-:Y:S01]  /*17280*/  STL [R1+0x67c], R12 ;  /* 0x00067c0c01007387 */ /* 0x000fe20000100800 */
[----:B-1----:R-:W-:Y:S02]  /*17290*/  IMAD.MOV.U32 R8, RZ, RZ, R12 ;  /* 0x000000ffff087224 */ /* 0x002fe400078e000c */
[----:B------:R-:W-:Y:S01]  /*172a0*/  IMAD.MOV.U32 R9, RZ, RZ, R13 ;  /* 0x000000ffff097224 */ /* 0x000fe200078e000d */
[----:B------:R1:W-:Y:S01]  /*172b0*/  STL [R1+0x678], R13 ;  /* 0x0006780d01007387 */ /* 0x0003e20000100800 */
[----:B------:R-:W-:-:S03]  /*172c0*/  IADD3 R88, P3, R88, R193, RZ ;  /* 0x000000c158587210 */ /* 0x000fc60007f7e0ff */
[----:B-----5:R-:W5:Y:S04]  /*172d0*/  LDL.LU R15, [R1+0x5f0] ;  /* 0x0005f000010f7983 */ /* 0x020f680000300800 */
[----:B------:R-:W5:Y:S04]  /*172e0*/  LDL.LU R14, [R1+0x5f4] ;  /* 0x0005f400010e7983 */ /* 0x000f680000300800 */
[----:B------:R1:W-:Y:S01]  /*172f0*/  LDGSTS.E [R3+0xe800], [R8.64], P1 ;  /* 0x0e80000008037fae */ /* 0x0003e20008921844 */
[----:B------:R-:W-:-:S03]  /*17300*/  IADD3 R10, P4, R10, R193, RZ ;  /* 0x000000c10a0a7210 */ /* 0x000fc60007f9e0ff */
[----:B-1----:R-:W5:Y:S04]  /*17310*/  LDL.LU R13, [R1+0x5a8] ;  /* 0x0005a800010d7983 */ /* 0x002f680000300800 */
[----:B------:R-:W5:Y:S01]  /*17320*/  LDL.LU R12, [R1+0x5ac] ;  /* 0x0005ac00010c7983 */ /* 0x000f620000300800 */
[----:B------:R-:W-:-:S04]  /*17330*/  SEL R8, RZ, 0x4, !P2 ;  /* 0x00000004ff087807 */ /* 0x000fc80005000000 */
[----:B------:R-:W-:-:S04]  /*17340*/  SEL R8, R8, RZ, !P0 ;  /* 0x000000ff08087207 */ /* 0x000fc80004000000 */
[----:B------:R-:W-:Y:S01]  /*17350*/  ISETP.NE.U32.AND P2, PT, R8, RZ, PT ;  /* 0x000000ff0800720c */ /* 0x000fe20003f45070 */
[----:B------:R-:W-:Y:S01]  /*17360*/  IMAD.MOV.U32 R8, RZ, RZ, R88 ;  /* 0x000000ffff087224 */ /* 0x000fe200078e0058 */
[----:B------:R-:W-:Y:S01]  /*17370*/  STL [R1+0x684], R88 ;  /* 0x0006845801007387 */ /* 0x000fe20000100800 */
[----:B---3--:R-:W-:-:S04]  /*17380*/  IMAD.X R89, R89, 0x1, R0, P3 ;  /* 0x0000000159597824 */ /* 0x008fc800018e0600 */
[----:B------:R-:W-:Y:S01]  /*17390*/  IMAD.MOV.U32 R9, RZ, RZ, R89 ;  /* 0x000000ffff097224 */ /* 0x000fe200078e0059 */
[----:B------:R-:W-:Y:S01]  /*173a0*/  STL [R1+0x680], R89 ;  /* 0x0006805901007387 */ /* 0x000fe20000100800 */
[----:B------:R-:W-:-:S03]  /*173b0*/  IMAD.X R11, R11, 0x1, R0, P4 ;  /* 0x000000010b0b7824 */ /* 0x000fc600020e0600 */
[----:B------:R-:W-:Y:S04]  /*173c0*/  STL [R1+0x63c], R10 ;  /* 0x00063c0a01007387 */ /* 0x000fe80000100800 */
[----:B------:R1:W-:Y:S04]  /*173d0*/  LDGSTS.E [R3+0xec00], [R8.64], P1 ;  /* 0x0ec0000008037fae */ /* 0x0003e80008921844 */
[----:B------:R3:W-:Y:S01]  /*173e0*/  STL [R1+0x638], R11 ;  /* 0x0006380b01007387 */ /* 0x0007e20000100800 */
[----:B-1----:R-:W-:Y:S02]  /*173f0*/  IMAD.MOV.U32 R9, RZ, RZ, R11 ;  /* 0x000000ffff097224 */ /* 0x002fe400078e000b */
[----:B------:R-:W-:Y:S01]  /*17400*/  IMAD.MOV.U32 R8, RZ, RZ, R10 ;  /* 0x000000ffff087224 */ /* 0x000fe200078e000a */
[----:B---3--:R-:W3:Y:S04]  /*17410*/  LDL.LU R11, [R1+0x5b0] ;  /* 0x0005b000010b7983 */ /* 0x008ee80000300800 */
[----:B------:R-:W3:Y:S01]  /*17420*/  LDL.LU R10, [R1+0x5b4] ;  /* 0x0005b400010a7983 */ /* 0x000ee20000300800 */
[----:B------:R-:W-:-:S03]  /*17430*/  ISETP.GT.AND P1, PT, R2, 0x25, PT ;  /* 0x000000250200780c */ /* 0x000fc60003f24270 */
[----:B------:R1:W-:Y:S01]  /*17440*/  LDGSTS.E [R3+0x10800], [R8.64], P2 ;  /* 0x1080000008037fae */ /* 0x0003e20009121844 */
[----:B--2---:R-:W-:-:S04]  /*17450*/  IADD3 R18, P3, R18, R193, RZ ;  /* 0x000000c112127210 */ /* 0x004fc80007f7e0ff */
[----:B------:R-:W-:Y:S02]  /*17460*/  IADD3.X R19, R19, R0, RZ, P3, !PT ;  /* 0x0000000013137210 */ /* 0x000fe40001ffe4ff */
[----:B-1----:R-:W-:-:S04]  /*17470*/  SEL R8, RZ, 0x4, !P1 ;  /* 0x00000004ff087807 */ /* 0x002fc80004800000 */
[----:B------:R-:W-:Y:S02]  /*17480*/  SEL R8, R8, RZ, !P0 ;  /* 0x000000ff08087207 */ /* 0x000fe40004000000 */
[----:B----4-:R-:W-:Y:S02]  /*17490*/  IADD3 R16, P4, R16, R193, RZ ;  /* 0x000000c110107210 */ /* 0x010fe40007f9e0ff */
[----:B------:R-:W-:Y:S01]  /*174a0*/  ISETP.NE.U32.AND P1, PT, R8, RZ, PT ;  /* 0x000000ff0800720c */ /* 0x000fe20003f25070 */
[----:B------:R-:W-:Y:S02]  /*174b0*/  IMAD.MOV.U32 R8, RZ, RZ, R18 ;  /* 0x000000ffff087224 */ /* 0x000fe400078e0012 */
        /* <DEDUP_REMOVED lines=9> */
[----:B------:R-:W-:Y:S02]  /*17550*/  ISETP.NE.U32.AND P2, PT, R8, RZ, PT ;  /* 0x000000ff0800720c */ /* 0x000fe40003f45070 */
[----:B-----5:R-:W-:-:S05]  /*17560*/  IADD3 R14, P3, R14, R193, RZ ;  /* 0x000000c10e0e7210 */ /* 0x020fca0007f7e0ff */
[----:B------:R-:W-:Y:S02]  /*17570*/  IMAD.X R15, R15, 0x1, R0, P3 ;  /* 0x000000010f0f7824 */ /* 0x000fe400018e0600 */
[----:B------:R-:W-:Y:S02]  /*17580*/  IMAD.MOV.U32 R8, RZ, RZ, R14 ;  /* 0x000000ffff087224 */ /* 0x000fe400078e000e */
[----:B------:R-:W-:Y:S01]  /*17590*/  IMAD.MOV.U32 R9, RZ, RZ, R15 ;  /* 0x000000ffff097224 */ /* 0x000fe200078e000f */
[----:B------:R-:W-:-:S04]  /*175a0*/  IADD3 R12, P4, R12, R193, RZ ;  /* 0x000000c10c0c7210 */ /* 0x000fc80007f9e0ff */
[----:B------:R1:W-:Y:S01]  /*175b0*/  LDGSTS.E [R3+0x12c00], [R8.64], P1 ;  /* 0x12c0000008037fae */ /* 0x0003e20008921844 */
[----:B------:R-:W-:Y:S01]  /*175c0*/  IMAD.X R13, R13, 0x1, R0, P4 ;  /* 0x000000010d0d7824 */ /* 0x000fe200020e0600 */
[----:B------:R-:W-:Y:S02]  /*175d0*/  ISETP.GT.AND P1, PT, R2, 0x2d, PT ;  /* 0x0000002d0200780c */ /* 0x000fe40003f24270 */
[----:B------:R-:W-:Y:S01]  /*175e0*/  STL [R1+0x644], R18 ;  /* 0x0006441201007387 */ /* 0x000fe20000100800 */
[----:B-1----:R-:W-:Y:S01]  /*175f0*/  MOV R8, R12 ;  /* 0x0000000c00087202 */ /* 0x002fe20000000f00 */
[----:B------:R-:W-:Y:S02]  /*17600*/  IMAD.MOV.U32 R9, RZ, RZ, R13 ;  /* 0x000000ffff097224 */ /* 0x000fe400078e000d */
[----:B------:R-:W-:Y:S04]  /*17610*/  STL [R1+0x640], R19 ;  /* 0x0006401301007387 */ /* 0x000fe80000100800 */
[----:B------:R1:W-:Y:S04]  /*17620*/  LDGSTS.E [R3+0x14800], [R8.64], P2 ;  /* 0x1480000008037fae */ /* 0x0003e80009121844 */
[----:B------:R2:W-:Y:S04]  /*17630*/  STL [R1+0x5ec], R16 ;  /* 0x0005ec1001007387 */ /* 0x0005e80000100800 */
[----:B------:R-:W-:Y:S01]  /*17640*/  STL [R1+0x5e8], R17 ;  /* 0x0005e81101007387 */ /* 0x000fe20000100800 */
[----:B-1----:R-:W-:-:S03]  /*17650*/  SEL R8, RZ, 0x4, !P1 ;  /* 0x00000004ff087807 */ /* 0x002fc60004800000 */
[----:B------:R-:W-:Y:S01]  /*17660*/  STL [R1+0x5f4], R14 ;  /* 0x0005f40e01007387 */ /* 0x000fe20000100800 */
[----:B------:R-:W-:-:S03]  /*17670*/  SEL R8, R8, RZ, !P0 ;  /* 0x000000ff08087207 */ /* 0x000fc60004000000 */
[----:B------:R-:W-:Y:S04]  /*17680*/  STL [R1+0x5f0], R15 ;  /* 0x0005f00f01007387 */ /* 0x000fe80000100800 */
[----:B------:R-:W-:Y:S01]  /*17690*/  STL [R1+0x5ac], R12 ;  /* 0x0005ac0c01007387 */ /* 0x000fe20000100800 */
[----:B------:R-:W-:-:S03]  /*176a0*/  ISETP.NE.U32.AND P1, PT, R8, RZ, PT ;  /* 0x000000ff0800720c */ /* 0x000fc60003f25070 */
[----:B------:R-:W-:Y:S01]  /*176b0*/  STL [R1+0x5a8], R13 ;  /* 0x0005a80d01007387 */ /* 0x000fe20000100800 */
[----:B---3--:R-:W-:-:S05]  /*176c0*/  IADD3 R10, P3, R10, R193, RZ ;  /* 0x000000c10a0a7210 */ /* 0x008fca0007f7e0ff */
[----:B------:R-:W-:Y:S01]  /*176d0*/  IMAD.X R11, R11, 0x1, R0, P3 ;  /* 0x000000010b0b7824 */ /* 0x000fe200018e0600 */
[----:B------:R1:W-:Y:S01]  /*176e0*/  STL [R1+0x5b4], R10 ;  /* 0x0005b40a01007387 */ /* 0x0003e20000100800 */
[----:B------:R-:W-:-:S03]  /*176f0*/  IMAD.MOV.U32 R8, RZ, RZ, R10 ;  /* 0x000000ffff087224 */ /* 0x000fc600078e000a */
[----:B------:R3:W-:Y:S04]  /*17700*/  STL [R1+0x5b0], R11 ;  /* 0x0005b00b01007387 */ /* 0x0007e80000100800 */
[----:B--2---:R-:W2:Y:S04]  /*17710*/  LDL.LU R16, [R1+0x1c] ;  /* 0x00001c0001107983 */ /* 0x004ea80000300800 */
[----:B-1----:R-:W4:Y:S01]  /*17720*/  LDL.LU R10, [R1+0x20] ;  /* 0x00002000010a7983 */ /* 0x002f220000300800 */
[----:B------:R-:W-:-:S03]  /*17730*/  IMAD.MOV.U32 R9, RZ, RZ, R11 ;  /* 0x000000ffff097224 */ /* 0x000fc600078e000b */
[----:B------:R-:W5:Y:S04]  /*17740*/  LDL.LU R15, [R1+0x24] ;  /* 0x00002400010f7983 */ /* 0x000f680000300800 */
[----:B------:R-:W5:Y:S04]  /*17750*/  LDL.LU R14, [R1+0x28] ;  /* 0x00002800010e7983 */ /* 0x000f680000300800 */
[----:B------:R-:W5:Y:S04]  /*17760*/  LDL.LU R13, [R1+0x5c] ;  /* 0x00005c00010d7983 */ /* 0x000f680000300800 */
[----:B---3--:R-:W3:Y:S01]  /*17770*/  LDL.LU R11, [R1+0x60] ;  /* 0x00006000010b7983 */ /* 0x008ee20000300800 */
[----:B------:R-:W-:-:S03]  /*17780*/  IADD3 R213, P4, R213, R193, RZ ;  /* 0x000000c1d5d57210 */ /* 0x000fc60007f9e0ff */
[----:B------:R1:W-:Y:S02]  /*17790*/  LDGSTS.E [R3+0x14c00], [R8.64], P2 ;  /* 0x14c0000008037fae */ /* 0x0003e40009121844 */
[----:B------:R-:W-:Y:S01]  /*177a0*/  IMAD.X R212, R212, 0x1, R0, P4 ;  /* 0x00000001d4d47824 */ /* 0x000fe200020e0600 */
        /* <DEDUP_REMOVED lines=16> */
[----:B------:R-:W-:Y:S02]  /*178b0*/  ISETP.NE.U32.AND P2, PT, R8, RZ, PT ;  /* 0x000000ff0800720c */ /* 0x000fe40003f45070 */
[----:B------:R-:W-:-:S05]  /*178c0*/  MOV R8, R215 ;  /* 0x000000d700087202 */ /* 0x000fca0000000f00 */
[----:B------:R1:W-:Y:S01]  /*178d0*/  LDGSTS.E [R3+0x16c00], [R8.64], P1 ;  /* 0x16c0000008037fae */ /* 0x0003e20008921844 */
[----:B------:R-:W-:Y:S01]  /*178e0*/  ISETP.GT.AND P1, PT, R2, 0x35, PT ;  /* 0x000000350200780c */ /* 0x000fe20003f24270 */
[----:B-1----:R-:W-:Y:S02]  /*178f0*/  IMAD.MOV.U32 R8, RZ, RZ, R229 ;  /* 0x000000ffff087224 */ /* 0x002fe400078e00e5 */
[----:B------:R-:W-:-:S05]  /*17900*/  IMAD.MOV.U32 R9, RZ, RZ, R228 ;  /* 0x000000ffff097224 */ /* 0x000fca00078e00e4 */
        /* <DEDUP_REMOVED lines=15> */
[----:B------:R-:W-:Y:S02]  /*17a00*/  IADD3.X R246, R246, R0, RZ, P3, !PT ;  /* 0x00000000f6f67210 */ /* 0x000fe40001ffe4ff */
[----:B-1----:R-:W-:-:S04]  /*17a10*/  SEL R8, RZ, 0x4, !P2 ;  /* 0x00000004ff087807 */ /* 0x002fc80005000000 */
[----:B------:R-:W-:Y:S01]  /*17a20*/  SEL R8, R8, RZ, !P0 ;  /* 0x000000ff08087207 */ /* 0x000fe20004000000 */
[----:B------:R-:W-:-:S03]  /*17a30*/  IMAD.MOV.U32 R9, RZ, RZ, R246 ;  /* 0x000000ffff097224 */ /* 0x000fc600078e00f6 */
[----:B------:R-:W-:Y:S01]  /*17a40*/  ISETP.NE.U32.AND P2, PT, R8, RZ, PT ;  /* 0x000000ff0800720c */ /* 0x000fe20003f45070 */
[----:B------:R-:W-:-:S05]  /*17a50*/  IMAD.MOV.U32 R8, RZ, RZ, R247 ;  /* 0x000000ffff087224 */ /* 0x000fca00078e00f7 */
[----:B------:R1:W-:Y:S01]  /*17a60*/  LDGSTS.E [R3+0x1ac00], [R8.64], P1 ;  /* 0x1ac0000008037fae */ /* 0x0003e20008921844 */
[----:B------:R-:W-:Y:S02]  /*17a70*/  ISETP.GT.AND P1, PT, R2, 0x3d, PT ;  /* 0x0000003d0200780c */ /* 0x000fe40003f24270 */
[----:B----4-:R-:W-:-:S05]  /*17a80*/  IADD3 R10, P4, R10, R193, RZ ;  /* 0x000000c10a0a7210 */ /* 0x010fca0007f9e0ff */
[----:B--2---:R-:W-:Y:S01]  /*17a90*/  IMAD.X R16, R16, 0x1, R0, P4 ;  /* 0x0000000110107824 */ /* 0x004fe200020e0600 */
        /* <DEDUP_REMOVED lines=25> */
[----:B-1----:R-:W-:Y:S01]  /*17c30*/  IMAD.MOV.U32 R9, RZ, RZ, R13 ;  /* 0x000000ffff097224 */ /* 0x002fe200078e000d */
[----:B------:R-:W-:Y:S01]  /*17c40*/  MOV R8, R11 ;  /* 0x0000000b00087202 */ /* 0x000fe20000000f00 */
        /* <DEDUP_REMOVED lines=11> */
[----:B------:R-:W-:Y:S02]  /*17d00*/  IMAD.MOV.U32 R8, RZ, RZ, R88 ;  /* 0x000000ffff087224 */ /* 0x000fe400078e0058 */
[----:B------:R-:W-:Y:S01]  /*17d10*/  IMAD.X R17, R17, 0x1, R0, P4 ;  /* 0x0000000111117824 */ /* 0x000fe200020e0600 */
        /* <DEDUP_REMOVED lines=21> */
[----:B------:R2:W-:Y:S04]  /*17e70*/  STL [R1+0xe0], R10 ;  /* 0x0000e00a01007387 */ /* 0x0005e80000100800 */
[----:B-1----:R-:W4:Y:S01]  /*17e80*/  LDL.LU R18, [R1+0x124] ;  /* 0x0001240001127983 */ /* 0x002f220000300800 */
[----:B------:R-:W-:-:S03]  /*17e90*/  MOV R8, R16 ;  /* 0x0000001000087202 */ /* 0x000fc60000000f00 */
[----:B------:R-:W-:Y:S04]  /*17ea0*/  STL [R1+0xdc], R19 ;  /* 0x0000dc1301007387 */ /* 0x000fe80000100800 */
[----:B------:R-:W5:Y:S04]  /*17eb0*/  LDL.LU R16, [R1+0x15c] ;  /* 0x00015c0001107983 */ /* 0x000f680000300800 */
[----:B------:R1:W-:Y:S01]  /*17ec0*/  LDGSTS.E [R3+0x20c00], [R8.64], P2 ;  /* 0x20c0000008037fae */ /* 0x0003e20009121844 */
[----:B------:R-:W-:-:S03]  /*17ed0*/  ISETP.GT.AND P2, PT, R2, 0x49, PT ;  /* 0x000000490200780c */ /* 0x000fc60003f44270 */
[----:B------:R-:W5:Y:S01]  /*17ee0*/  LDL.LU R88, [R1+0x168] ;  /* 0x0001680001587983 */ /* 0x000f620000300800 */
[----:B------:R-:W-:Y:S01]  /*17ef0*/  IADD3 R14, P3, R14, R193, RZ ;  /* 0x000000c10e0e7210 */ /* 0x000fe20007f7e0ff */
[----:B-1----:R-:W-:Y:S02]  /*17f00*/  IMAD.MOV.U32 R8, RZ, RZ, R10 ;  /* 0x000000ffff087224 */ /* 0x002fe400078e000a */
[----:B------:R-:W-:Y:S01]  /*17f10*/  IMAD.MOV.U32 R9, RZ, RZ, R19 ;  /* 0x000000ffff097224 */ /* 0x000fe200078e0013 */
[----:B--2---:R-:W2:Y:S01]  /*17f20*/  LDL.LU R10, [R1+0x1a0] ;  /* 0x0001a000010a7983 */ /* 0x004ea20000300800 */
[----:B------:R-:W-:-:S03]  /*17f30*/  IMAD.X R15, R15, 0x1, R0, P3 ;  /* 0x000000010f0f7824 */ /* 0x000fc600018e0600 */
[----:B------:R1:W-:Y:S04]  /*17f40*/  LDGSTS.E [R3+0x22800], [R8.64], P1 ;  /* 0x2280000008037fae */ /* 0x0003e80008921844 */
[----:B------:R3:W-:Y:S02]  /*17f50*/  STL [R1+0xe8], R14 ;  /* 0x0000e80e01007387 */ /* 0x0007e40000100800 */
[----:B---3--:R-:W-:Y:S02]  /*17f60*/  IADD3 R11, P4, R11, R193, RZ ;  /* 0x000000c10b0b7210 */ /* 0x008fe40007f9e0ff */
[----:B-1----:R-:W-:Y:S01]  /*17f70*/  SEL R8, RZ, 0x4, !P2 ;  /* 0x00000004ff087807 */ /* 0x002fe20005000000 */
[----:B------:R1:W-:Y:S02]  /*17f80*/  STL [R1+0xe4], R15 ;  /* 0x0000e40f01007387 */ /* 0x0003e40000100800 */
[----:B------:R-:W-:Y:S01]  /*17f90*/  IMAD.X R13, R13, 0x1, R0, P4 ;  /* 0x000000010d0d7824 */ /* 0x000fe200020e0600 */
[----:B------:R-:W-:Y:S01]  /*17fa0*/  SEL R8, R8, RZ, !P0 ;  /* 0x000000ff08087207 */ /* 0x000fe20004000000 */
[----:B------:R-:W-:Y:S04]  /*17fb0*/  STL [R1+0x120], R11 ;  /* 0x0001200b01007387 */ /* 0x000fe80000100800 */
[----:B------:R-:W3:Y:S01]  /*17fc0*/  LDL.LU R89, [R1+0x164] ;  /* 0x0001640001597983 */ /* 0x000ee20000300800 */
        /* <DEDUP_REMOVED lines=14> */
[----:B------:R-:W-:Y:S02]  /*180b0*/  IADD3 R17, P3, R17, R193, RZ ;  /* 0x000000c111117210 */ /* 0x000fe40007f7e0ff */
[----:B-1----:R-:W-:-:S04]  /*180c0*/  SEL R8, RZ, 0x4, !P1 ;  /* 0x00000004ff087807 */ /* 0x002fc80004800000 */
[----:B------:R-:W-:Y:S02]  /*180d0*/  SEL R8, R8, RZ, !P0 ;  /* 0x000000ff08087207 */ /* 0x000fe40004000000 */
[----:B------:R-:W-:Y:S02]  /*180e0*/  IADD3 R12, P4, R12, R193, RZ ;  /* 0x000000c10c0c7210 */ /* 0x000fe40007f9e0ff */
[----:B------:R-:W-:Y:S01]  /*180f0*/  ISETP.NE.U32.AND P1, PT, R8, RZ, PT ;  /* 0x000000ff0800720c */ /* 0x000fe20003f25070 */
[----:B------:R-:W-:Y:S01]  /*18100*/  IMAD.MOV.U32 R8, RZ, RZ, R17 ;  /* 0x000000ffff087224 */ /* 0x000fe200078e0011 */
[----:B------:R-:W-:Y:S01]  /*18110*/  STL [R1+0x128], R17 ;  /* 0x0001281101007387 */ /* 0x000fe20000100800 */
[----:B----4-:R-:W-:-:S05]  /*18120*/  IADD3.X R18, R18, R0, RZ, P3, !PT ;  /* 0x0000000012127210 */ /* 0x010fca0001ffe4ff */
[----:B------:R-:W-:Y:S02]  /*18130*/  IMAD.MOV.U32 R9, RZ, RZ, R18 ;  /* 0x000000ffff097224 */ /* 0x000fe400078e0012 */
[----:B-----5:R-:W-:Y:S01]  /*18140*/  IMAD.X R16, R16, 0x1, R0, P4 ;  /* 0x0000000110107824 */ /* 0x020fe200020e0600 */
[----:B------:R1:W-:Y:S04]  /*18150*/  STL [R1+0x124], R18 ;  /* 0x0001241201007387 */ /* 0x0003e80000100800 */
[----:B------:R4:W-:Y:S01]  /*18160*/  LDGSTS.E [R3+0x24c00], [R8.64], P2 ;  /* 0x24c0000008037fae */ /* 0x0009e20009121844 */
[----:B------:R-:W-:-:S03]  /*18170*/  ISETP.GT.AND P2, PT, R2, 0x51, PT ;  /* 0x000000510200780c */ /* 0x000fc60003f44270 */
[----:B------:R-:W-:Y:S04]  /*18180*/  STL [R1+0x160], R12 ;  /* 0x0001600c01007387 */ /* 0x000fe80000100800 */
[----:B------:R5:W-:Y:S01]  /*18190*/  STL [R1+0x15c], R16 ;  /* 0x00015c1001007387 */ /* 0x000be20000100800 */
[----:B----4-:R-:W-:-:S03]  /*181a0*/  IMAD.MOV.U32 R8, RZ, RZ, R12 ;  /* 0x000000ffff087224 */ /* 0x010fc600078e000c */
[----:B-1----:R-:W4:Y:S01]  /*181b0*/  LDL.LU R18, [R1+0x1e4] ;  /* 0x0001e40001127983 */ /* 0x002f220000300800 */
[----:B------:R-:W-:-:S03]  /*181c0*/  IMAD.MOV.U32 R9, RZ, RZ, R16 ;  /* 0x000000ffff097224 */ /* 0x000fc600078e0010 */
[----:B------:R-:W4:Y:S01]  /*181d0*/  LDL.LU R17, [R1+0x1e8] ;  /* 0x0001e80001117983 */ /* 0x000f220000300800 */
[----:B------:R-:W-:-:S03]  /*181e0*/  IADD3 R88, P3, R88, R193, RZ ;  /* 0x000000c158587210 */ /* 0x000fc60007f7e0ff */
[----:B------:R1:W-:Y:S04]  /*181f0*/  LDGSTS.E [R3+0x26800], [R8.64], P1 ;  /* 0x2680000008037fae */ /* 0x0003e80008921844 */
[----:B-----5:R-:W5:Y:S04]  /*18200*/  LDL.LU R16, [R1+0x21c] ;  /* 0x00021c0001107983 */ /* 0x020f680000300800 */
[----:B------:R-:W5:Y:S01]  /*18210*/  LDL.LU R12, [R1+0x220] ;  /* 0x00022000010c7983 */ /* 0x000f620000300800 */
[----:B-1----:R-:W-:-:S04]  /*18220*/  SEL R8, RZ, 0x4, !P2 ;  /* 0x00000004ff087807 */ /* 0x002fc80005000000 */
[----:B------:R-:W-:Y:S01]  /*18230*/  SEL R8, R8, RZ, !P0 ;  /* 0x000000ff08087207 */ /* 0x000fe20004000000 */
[----:B---3--:R-:W-:Y:S01]  /*18240*/  IMAD.X R89, R89, 0x1, R0, P3 ;  /* 0x0000000159597824 */ /* 0x008fe200018e0600 */
[----:B--2---:R-:W-:Y:S02]  /*18250*/  IADD3 R10, P4, R10, R193, RZ ;  /* 0x000000c10a0a7210 */ /* 0x004fe40007f9e0ff */
[----:B------:R-:W-:Y:S01]  /*18260*/  ISETP.NE.U32.AND P2, PT, R8, RZ, PT ;  /* 0x000000ff0800720c */ /* 0x000fe20003f45070 */
[----:B------:R-:W-:Y:S02]  /*18270*/  IMAD.MOV.U32 R8, RZ, RZ, R88 ;  /* 0x000000ffff087224 */ /* 0x000fe400078e0058 */
[----:B------:R-:W-:Y:S02]  /*18280*/  IMAD.MOV.U32 R9, RZ, RZ, R89 ;  /* 0x000000ffff097224 */ /* 0x000fe400078e0059 */
[----:B------:R-:W-:-:S03]  /*18290*/  IMAD.X R14, R14, 0x1, R0, P4 ;  /* 0x000000010e0e7824 */ /* 0x000fc600020e0600 */
[----:B------:R1:W-:Y:S01]  /*182a0*/  LDGSTS.E [R3+0x26c00], [R8.64], P1 ;  /* 0x26c0000008037fae */ /* 0x0003e20008921844 */
[----:B------:R-:W-:-:S03]  /*182b0*/  ISETP.GT.AND P1, PT, R2, 0x55, PT ;  /* 0x000000550200780c */ /* 0x000fc60003f24270 */
[----:B------:R-:W-:Y:S01]  /*182c0*/  STL [R1+0x168], R88 ;  /* 0x0001685801007387 */ /* 0x000fe20000100800 */
[----:B-1----:R-:W-:Y:S01]  /*182d0*/  MOV R8, R10 ;  /* 0x0000000a00087202 */ /* 0x002fe20000000f00 */
[----:B------:R-:W-:Y:S01]  /*182e0*/  IMAD.MOV.U32 R9, RZ, RZ, R14 ;  /* 0x000000ffff097224 */ /* 0x000fe200078e000e */
[-C--:B------:R-:W-:Y:S01]  /*182f0*/  IADD3 R13, P3, R13, R193.reuse, RZ ;  /* 0x000000c10d0d7210 */ /* 0x080fe20007f7e0ff */
[----:B------:R-:W-:Y:S04]  /*18300*/  STL [R1+0x164], R89 ;  /* 0x0001645901007387 */ /* 0x000fe80000100800 */
[----:B------:R1:W-:Y:S01]  /*18310*/  LDGSTS.E [R3+0x28800], [R8.64], P2 ;  /* 0x2880000008037fae */ /* 0x0003e20009121844 */
[----:B------:R-:W-:Y:S01]  /*18320*/  IMAD.X R15, R15, 0x1, R0, P3 ;  /* 0x000000010f0f7824 */ /* 0x000fe200018e0600 */
[----:B------:R-:W-:-:S02]  /*18330*/  IADD3 R11, P4, R11, R193, RZ ;  /* 0x000000c10b0b7210 */ /* 0x000fc40007f9e0ff */
[----:B------:R-:W-:Y:S04]  /*18340*/  STL [R1+0x1a0], R10 ;  /* 0x0001a00a01007387 */ /* 0x000fe80000100800 */
[----:B------:R2:W-:Y:S01]  /*18350*/  STL [R1+0x19c], R14 ;  /* 0x00019c0e01007387 */ /* 0x0005e20000100800 */
[----:B-1----:R-:W-:Y:S01]  /*18360*/  SEL R8, RZ, 0x4, !P1 ;  /* 0x00000004ff087807 */ /* 0x002fe20004800000 */
[----:B------:R-:W-:-:S03]  /*18370*/  IMAD.X R19, R19, 0x1, R0, P4 ;  /* 0x0000000113137824 */ /* 0x000fc600020e0600 */
[----:B------:R-:W-:Y:S01]  /*18380*/  SEL R8, R8, RZ, !P0 ;  /* 0x000000ff08087207 */ /* 0x000fe20004000000 */
[----:B--2---:R-:W2:Y:S01]  /*18390*/  LDL.LU R14, [R1+0x228] ;  /* 0x00022800010e7983 */ /* 0x004ea20000300800 */
[----:B------:R-:W-:-:S03]  /*183a0*/  IMAD.MOV.U32 R9, RZ, RZ, R15 ;  /* 0x000000ffff097224 */ /* 0x000fc600078e000f */
[----:B------:R-:W3:Y:S01]  /*183b0*/  LDL.LU R10, [R1+0x260] ;  /* 0x00026000010a7983 */ /* 0x000ee20000300800 */
[----:B------:R-:W-:-:S03]  /*183c0*/  ISETP.NE.U32.AND P1, PT, R8, RZ, PT ;  /* 0x000000ff0800720c */ /* 0x000fc60003f25070 */
[----:B------:R-:W-:Y:S01]  /*183d0*/  STL [R1+0x1a8], R13 ;  /* 0x0001a80d01007387 */ /* 0x000fe20000100800 */
[----:B------:R-:W-:-:S03]  /*183e0*/  IMAD.MOV.U32 R8, RZ, RZ, R13 ;  /* 0x000000ffff087224 */ /* 0x000fc600078e000d */
[----:B------:R1:W-:Y:S04]  /*183f0*/  STL [R1+0x1a4], R15 ;  /* 0x0001a40f01007387 */ /* 0x0003e80000100800 */
[----:B------:R1:W-:Y:S04]  /*18400*/  STL [R1+0x1e0], R11 ;  /* 0x0001e00b01007387 */ /* 0x0003e80000100800 */
[----:B------:R1:W-:Y:S04]  /*18410*/  LDGSTS.E [R3+0x28c00], [R8.64], P2 ;  /* 0x28c0000008037fae */ /* 0x0003e80009121844 */
[----:B-1----:R-:W3:Y:S04]  /*18420*/  LDL.LU R15, [R1+0x224] ;  /* 0x00022400010f7983 */ /* 0x002ee80000300800 */
[----:B------:R-:W-:Y:S04]  /*18430*/  STL [R1+0x1dc], R19 ;  /* 0x0001dc1301007387 */ /* 0x000fe80000100800 */
[----:B------:R-:W3:Y:S01]  /*18440*/  LDL.LU R13, [R1+0x25c] ;  /* 0x00025c00010d7983 */ /* 0x000ee20000300800 */
[----:B------:R-:W-:-:S02]  /*18450*/  IMAD.MOV.U32 R8, RZ, RZ, R11 ;  /* 0x000000ffff087224 */ /* 0x000fc400078e000b */
[----:B------:R-:W-:Y:S01]  /*18460*/  IMAD.MOV.U32 R9, RZ, RZ, R19 ;  /* 0x000000ffff097224 */ /* 0x000fe200078e0013 */
[----:B------:R-:W-:Y:S01]  /*18470*/  ISETP.GT.AND P2, PT, R2, 0x59, PT ;  /* 0x000000590200780c */ /* 0x000fe20003f44270 */
[----:B------:R-:W3:Y:S04]  /*18480*/  LDL.LU R88, [R1+0x268] ;  /* 0x0002680001587983 */ /* 0x000ee80000300800 */
[----:B------:R-:W3:Y:S04]  /*18490*/  LDL.LU R11, [R1+0x2a0] ;  /* 0x0002a000010b7983 */ /* 0x000ee80000300800 */
[----:B------:R1:W-:Y:S02]  /*184a0*/  LDGSTS.E [R3+0x2a800], [R8.64], P1 ;  /* 0x2a80000008037fae */ /* 0x0003e40008921844 */
[----:B-1----:R-:W-:-:S04]  /*184b0*/  SEL R8, RZ, 0x4, !P2 ;  /* 0x00000004ff087807 */ /* 0x002fc80005000000 */
[----:B------:R-:W-:-:S04]  /*184c0*/  SEL R8, R8, RZ, !P0 ;  /* 0x000000ff08087207 */ /* 0x000fc80004000000 */
[----:B------:R-:W-:Y:S02]  /*184d0*/  ISETP.NE.U32.AND P2, PT, R8, RZ, PT ;  /* 0x000000ff0800720c */ /* 0x000fe40003f45070 */
[----:B----4-:R-:W-:-:S05]  /*184e0*/  IADD3 R17, P3, R17, R193, RZ ;  /* 0x000000c111117210 */ /* 0x010fca0007f7e0ff */
[----:B------:R-:W-:Y:S01]  /*184f0*/  IMAD.X R18, R18, 0x1, R0, P3 ;  /* 0x0000000112127824 */ /* 0x000fe200018e0600 */
[----:B------:R-:W-:Y:S01]  /*18500*/  STL [R1+0x1e8], R17 ;  /* 0x0001e81101007387 */ /* 0x000fe20000100800 */
[----:B-----5:R-:W-:-:S03]  /*18510*/  IADD3 R12, P4, R12, R193, RZ ;  /* 0x000000c10c0c7210 */ /* 0x020fc60007f9e0ff */
[----:B------:R1:W-:Y:S04]  /*18520*/  STL [R1+0x1e4], R18 ;  /* 0x0001e41201007387 */ /* 0x0003e80000100800 */
[----:B------:R-:W-:Y:S01]  /*18530*/  STL [R1+0x220], R12 ;  /* 0x0002200c01007387 */ /* 0x000fe20000100800 */
[----:B------:R-:W-:-:S03]  /*18540*/  IMAD.X R16, R16, 0x1, R0, P4 ;  /* 0x0000000110107824 */ /* 0x000fc600020e0600 */
[----:B------:R-:W4:Y:S01]  /*18550*/  LDL.LU R89, [R1+0x264] ;  /* 0x0002640001597983 */ /* 0x000f220000300800 */
[----:B------:R-:W-:Y:S01]  /*18560*/  IMAD.MOV.U32 R9, RZ, RZ, R18 ;  /* 0x000000ffff097224 */ /* 0x000fe200078e0012 */
[----:B------:R-:W-:Y:S02]  /*18570*/  MOV R8, R17 ;  /* 0x0000001100087202 */ /* 0x000fe40000000f00 */
[----:B------:R5:W-:Y:S04]  /*18580*/  STL [R1+0x21c], R16 ;  /* 0x00021c1001007387 */ /* 0x000be80000100800 */
[----:B-1----:R-:W4:Y:S04]  /*18590*/  LDL.LU R18, [R1+0x29c] ;  /* 0x00029c0001127983 */ /* 0x002f280000300800 */
[----:B------:R-:W4:Y:S04]  /*185a0*/  LDL.LU R19, [R1+0x2a4] ;  /* 0x0002a40001137983 */ /* 0x000f280000300800 */
[----:B------:R-:W4:Y:S04]  /*185b0*/  LDL.LU R17, [R1+0x2a8] ;  /* 0x0002a80001117983 */ /* 0x000f280000300800 */
[----:B------:R1:W-:Y:S01]  /*185c0*/  LDGSTS.E [R3+0x2ac00], [R8.64], P1 ;  /* 0x2ac0000008037fae */ /* 0x0003e20008921844 */
[----:B------:R-:W-:Y:S01]  /*185d0*/  ISETP.GT.AND P1, PT, R2, 0x5d, PT ;  /* 0x0000005d0200780c */ /* 0x000fe20003f24270 */
[----:B-1----:R-:W-:-:S02]  /*185e0*/  IMAD.MOV.U32 R8, RZ, RZ, R12 ;  /* 0x000000ffff087224 */ /* 0x002fc400078e000c */
[----:B------:R-:W-:Y:S02]  /*185f0*/  IMAD.MOV.U32 R9, RZ, RZ, R16 ;  /* 0x000000ffff097224 */ /* 0x000fe400078e0010 */
[----:B-----5:R-:W5:Y:S04]  /*18600*/  LDL.LU R16, [R1+0x2dc] ;  /* 0x0002dc0001107983 */ /* 0x020f680000300800 */
[----:B------:R-:W5:Y:S04]  /*18610*/  LDL.LU R12, [R1+0x2e0] ;  /* 0x0002e000010c7983 */ /* 0x000f680000300800 */
[----:B------:R1:W-:Y:S01]  /*18620*/  LDGSTS.E [R3+0x2c800], [R8.64], P2 ;  /* 0x2c80000008037fae */ /* 0x0003e20009121844 */
[----:B--2---:R-:W-:-:S02]  /*18630*/  IADD3 R14, P3, R14, R193, RZ ;  /* 0x000000c10e0e7210 */ /* 0x004fc40007f7e0ff */
[----:B---3--:R-:W-:Y:S02]  /*18640*/  IADD3 R10, P4, R10, R193, RZ ;  /* 0x000000c10a0a7210 */ /* 0x008fe40007f9e0ff */
[----:B-1----:R-:W-:Y:S01]  /*18650*/  SEL R8, RZ, 0x4, !P1 ;  /* 0x00000004ff087807 */ /* 0x002fe20004800000 */
[----:B------:R-:W-:Y:S03]  /*18660*/  STL [R1+0x228], R14 ;  /* 0x0002280e01007387 */ /* 0x000fe60000100800 */
[----:B------:R-:W-:-:S04]  /*18670*/  SEL R8, R8, RZ, !P0 ;  /* 0x000000ff08087207 */ /* 0x000fc80004000000 */
        /* <DEDUP_REMOVED lines=8> */
[----:B-1----:R-:W3:Y:S04]  /*18700*/  LDL.LU R15, [R1+0x2e4] ;  /* 0x0002e400010f7983 */ /* 0x002ee80000300800 */
[----:B------:R-:W3:Y:S04]  /*18710*/  LDL.LU R14, [R1+0x2e8] ;  /* 0x0002e800010e7983 */ /* 0x000ee80000300800 */
[----:B------:R1:W-:Y:S02]  /*18720*/  LDGSTS.E [R3+0x2cc00], [R8.64], P2 ;  /* 0x2cc0000008037fae */ /* 0x0003e40009121844 */
[----:B-1----:R-:W-:-:S02]  /*18730*/  IMAD.MOV.U32 R9, RZ, RZ, R13 ;  /* 0x000000ffff097224 */ /* 0x002fc400078e000d */
[----:B------:R-:W-:Y:S01]  /*18740*/  IMAD.MOV.U32 R8, RZ, RZ, R10 ;  /* 0x000000ffff087224 */ /* 0x000fe200078e000a */
[----:B--2---:R-:W3:Y:S04]  /*18750*/  LDL.LU R13, [R1+0x31c] ;  /* 0x00031c00010d7983 */ /* 0x004ee80000300800 */
[----:B------:R-:W3:Y:S01]  /*18760*/  LDL.LU R10, [R1+0x320] ;  /* 0x00032000010a7983 */ /* 0x000ee20000300800 */
[----:B------:R-:W-:-:S03]  /*18770*/  ISETP.GT.AND P2, PT, R2, 0x61, PT ;  /* 0x000000610200780c */ /* 0x000fc60003f44270 */
[----:B------:R1:W-:Y:S01]  /*18780*/  LDGSTS.E [R3+0x2e800], [R8.64], P1 ;  /* 0x2e80000008037fae */ /* 0x0003e20008921844 */
[-C--:B------:R-:W-:Y:S02]  /*18790*/  IADD3 R88, P3, R88, R193.reuse, RZ ;  /* 0x000000c158587210 */ /* 0x080fe40007f7e0ff */
[----:B------:R-:W-:Y:S02]  /*187a0*/  IADD3 R11, P4, R11, R193, RZ ;  /* 0x000000c10b0b7210 */ /* 0x000fe40007f9e0ff */
[----:B-1----:R-:W-:-:S04]  /*187b0*/  SEL R8, RZ, 0x4, !P2 ;  /* 0x00000004ff087807 */ /* 0x002fc80005000000 */
[----:B------:R-:W-:-:S04]  /*187c0*/  SEL R8, R8, RZ, !P0 ;  /* 0x000000ff08087207 */ /* 0x000fc80004000000 */
[----:B------:R-:W-:Y:S01]  /*187d0*/  ISETP.NE.U32.AND P2, PT, R8, RZ, PT ;  /* 0x000000ff0800720c */ /* 0x000fe20003f45070 */
[----:B------:R-:W-:Y:S01]  /*187e0*/  IMAD.MOV.U32 R8, RZ, RZ, R88 ;  /* 0x000000ffff087224 */ /* 0x000fe200078e0058 */
[----:B------:R-:W-:Y:S01]  /*187f0*/  STL [R1+0x268], R88 ;  /* 0x0002685801007387 */ /* 0x000fe20000100800 */
[----:B----4-:R-:W-:-:S05]  /*18800*/  IADD3.X R89, R89, R0, RZ, P3, !PT ;  /* 0x0000000059597210 */ /* 0x010fca0001ffe4ff */
[----:B------:R-:W-:Y:S02]  /*18810*/  IMAD.MOV.U32 R9, RZ, RZ, R89 ;  /* 0x000000ffff097224 */ /* 0x000fe400078e0059 */
[----:B------:R-:W-:-:S03]  /*18820*/  IMAD.X R18, R18, 0x1, R0, P4 ;  /* 0x0000000112127824 */ /* 0x000fc600020e0600 */
        /* <DEDUP_REMOVED lines=9> */
[----:B------:R4:W-:Y:S04]  /*188c0*/  LDGSTS.E [R3+0x30800], [R8.64], P2 ;  /* 0x3080000008037fae */ /* 0x0009e80009121844 */
[----:B-1----:R-:W2:Y:S01]  /*188d0*/  LDL.LU R18, [R1+0x328] ;  /* 0x0003280001127983 */ /* 0x002ea20000300800 */
[----:B-----5:R-:W-:-:S03]  /*188e0*/  IADD3 R12, P4, R12, R193, RZ ;  /* 0x000000c10c0c7210 */ /* 0x020fc60007f9e0ff */
[----:B------:R-:W5:Y:S01]  /*188f0*/  LDL.LU R11, [R1+0x360] ;  /* 0x00036000010b7983 */ /* 0x000f620000300800 */
[----:B----4-:R-:W-:-:S03]  /*18900*/  SEL R8, RZ, 0x4, !P1 ;  /* 0x00000004ff087807 */ /* 0x010fc60004800000 */
[----:B------:R-:W-:Y:S01]  /*18910*/  STL [R1+0x2a8], R17 ;  /* 0x0002a81101007387 */ /* 0x000fe20000100800 */
[----:B------:R-:W-:Y:S01]  /*18920*/  IMAD.MOV.U32 R9, RZ, RZ, R19 ;  /* 0x000000ffff097224 */ /* 0x000fe200078e0013 */
[----:B------:R-:W-:Y:S02]  /*18930*/  SEL R8, R8, RZ, !P0 ;  /* 0x000000ff08087207 */ /* 0x000fe40004000000 */
[----:B------:R1:W-:Y:S01]  /*18940*/  STL [R1+0x2a4], R19 ;  /* 0x0002a41301007387 */ /* 0x0003e20000100800 */
[----:B------:R-:W-:-:S03]  /*18950*/  IMAD.X R16, R16, 0x1, R0, P4 ;  /* 0x0000000110107824 */ /* 0x000fc600020e0600 */
[----:B------:R4:W-:Y:S01]  /*18960*/  STL [R1+0x2e0], R12 ;  /* 0x0002e00c01007387 */ /* 0x0009e20000100800 */
[----:B------:R-:W-:-:S03]  /*18970*/  ISETP.NE.U32.AND P1, PT, R8, RZ, PT ;  /* 0x000000ff0800720c */ /* 0x000fc60003f25070 */
[----:B-1----:R-:W5:Y:S01]  /*18980*/  LDL.LU R19, [R1+0x324] ;  /* 0x0003240001137983 */ /* 0x002f620000300800 */
[----:B------:R-:W-:-:S03]  /*18990*/  IMAD.MOV.U32 R8, RZ, RZ, R17 ;  /* 0x000000ffff087224 */ /* 0x000fc600078e0011 */
[----:B------:R1:W-:Y:S04]  /*189a0*/  STL [R1+0x2dc], R16 ;  /* 0x0002dc1001007387 */ /* 0x0003e80000100800 */
[----:B------:R-:W5:Y:S04]  /*189b0*/  LDL.LU R17, [R1+0x35c] ;  /* 0x00035c0001117983 */ /* 0x000f680000300800 */
[----:B------:R1:W-:Y:S04]  /*189c0*/  LDGSTS.E [R3+0x30c00], [R8.64], P2 ;  /* 0x30c0000008037fae */ /* 0x0003e80009121844 */
[----:B------:R-:W5:Y:S01]  /*189d0*/  LDL.LU R88, [R1+0x368] ;  /* 0x0003680001587983 */ /* 0x000f620000300800 */
[----:B-1----:R-:W-:-:S03]  /*189e0*/  MOV R8, R12 ;  /* 0x0000000c00087202 */ /* 0x002fc60000000f00 */
[----:B----4-:R-:W4:Y:S01]  /*189f0*/  LDL.LU R12, [R1+0x3a0] ;  /* 0x0003a000010c7983 */ /* 0x010f220000300800 */
[----:B---3--:R-:W-:-:S05]  /*18a00*/  IADD3 R14, P3, R14, R193, RZ ;  /* 0x000000c10e0e7210 */ /* 0x008fca0007f7e0ff */
[----:B------:R-:W-:Y:S01]  /*18a10*/  IMAD.X R15, R15, 0x1, R0, P3 ;  /* 0x000000010f0f7824 */ /* 0x000fe200018e0600 */
[----:B------:R1:W-:Y:S04]  /*18a20*/  STL [R1+0x2e8], R14 ;  /* 0x0002e80e01007387 */ /* 0x0003e80000100800 */
[----:B------:R-:W-:Y:S01]  /*18a30*/  STL [R1+0x2e4], R15 ;  /* 0x0002e40f01007387 */ /* 0x000fe20000100800 */
[----:B------:R-:W-:Y:S01]  /*18a40*/  IMAD.MOV.U32 R9, RZ, RZ, R16 ;  /* 0x000000ffff097224 */ /* 0x000fe200078e0010 */
[----:B------:R-:W-:-:S04]  /*18a50*/  IADD3 R10, P4, R10, R193, RZ ;  /* 0x000000c10a0a7210 */ /* 0x000fc80007f9e0ff */
[----:B------:R3:W-:Y:S01]  /*18a60*/  LDGSTS.E [R3+0x32800], [R8.64], P1 ;  /* 0x3280000008037fae */ /* 0x0007e20008921844 */
[----:B------:R-:W-:-:S03]  /*18a70*/  IMAD.X R13, R13, 0x1, R0, P4 ;  /* 0x000000010d0d7824 */ /* 0x000fc600020e0600 */
[----:B------:R1:W-:Y:S04]  /*18a80*/  STL [R1+0x320], R10 ;  /* 0x0003200a01007387 */ /* 0x0003e80000100800 */
[----:B------:R-:W4:Y:S04]  /*18a90*/  LDL.LU R89, [R1+0x364] ;  /* 0x0003640001597983 */ /* 0x000f280000300800 */
[----:B------:R1:W-:Y:S04]  /*18aa0*/  STL [R1+0x31c], R13 ;  /* 0x00031c0d01007387 */ /* 0x0003e80000100800 */
[----:B------:R-:W4:Y:S01]  /*18ab0*/  LDL.LU R16, [R1+0x39c] ;  /* 0x00039c0001107983 */ /* 0x000f220000300800 */
[----:B------:R-:W-:-:S04]  /*18ac0*/  ISETP.GT.AND P2, PT, R2, 0x69, PT ;  /* 0x000000690200780c */ /* 0x000fc80003f44270 */
[----:B---3--:R-:W-:-:S04]  /*18ad0*/  SEL R8, RZ, 0x4, !P2 ;  /* 0x00000004ff087807 */ /* 0x008fc80005000000 */
[----:B------:R-:W-:Y:S01]  /*18ae0*/  SEL R8, R8, RZ, !P0 ;  /* 0x000000ff08087207 */ /* 0x000fe20004000000 */
[----:B------:R-:W-:-:S03]  /*18af0*/  IMAD.MOV.U32 R9, RZ, RZ, R15 ;  /* 0x000000ffff097224 */ /* 0x000fc600078e000f */
[----:B------:R-:W-:Y:S01]  /*18b00*/  ISETP.NE.U32.AND P2, PT, R8, RZ, PT ;  /* 0x000000ff0800720c */ /* 0x000fe20003f45070 */
[----:B------:R-:W-:Y:S02]  /*18b10*/  IMAD.MOV.U32 R8, RZ, RZ, R14 ;  /* 0x000000ffff087224 */ /* 0x000fe400078e000e */
[----:B-1----:R-:W3:Y:S04]  /*18b20*/  LDL.LU R14, [R1+0x3a4] ;  /* 0x0003a400010e7983 */ /* 0x002ee80000300800 */
[----:B------:R1:W-:Y:S01]  /*18b30*/  LDGSTS.E [R3+0x32c00], [R8.64], P1 ;  /* 0x32c0000008037fae */ /* 0x0003e20008921844 */
[----:B------:R-:W-:Y:S01]  /*18b40*/  ISETP.GT.AND P1, PT, R2, 0x6d, PT ;  /* 0x0000006d0200780c */ /* 0x000fe20003f24270 */
[----:B-1----:R-:W-:Y:S02]  /*18b50*/  IMAD.MOV.U32 R8, RZ, RZ, R10 ;  /* 0x000000ffff087224 */ /* 0x002fe400078e000a */
[----:B------:R-:W-:Y:S01]  /*18b60*/  IMAD.MOV.U32 R9, RZ, RZ, R13 ;  /* 0x000000ffff097224 */ /* 0x000fe200078e000d */
[----:B------:R-:W3:Y:S04]  /*18b70*/  LDL.LU R10, [R1+0x3a8] ;  /* 0x0003a800010a7983 */ /* 0x000ee80000300800 */
[----:B------:R1:W-:Y:S04]  /*18b80*/  LDGSTS.E [R3+0x34800], [R8.64], P2 ;  /* 0x3480000008037fae */ /* 0x0003e80009121844 */
[----:B------:R-:W3:Y:S04]  /*18b90*/  LDL.LU R15, [R1+0x3dc] ;  /* 0x0003dc00010f7983 */ /* 0x000ee80000300800 */
[----:B------:R-:W3:Y:S01]  /*18ba0*/  LDL.LU R13, [R1+0x3e0] ;  /* 0x0003e000010d7983 */ /* 0x000ee20000300800 */
[----:B-1----:R-:W-:-:S04]  /*18bb0*/  SEL R8, RZ, 0x4, !P1 ;  /* 0x00000004ff087807 */ /* 0x002fc80004800000 */
[----:B------:R-:W-:-:S04]  /*18bc0*/  SEL R8, R8, RZ, !P0 ;  /* 0x000000ff08087207 */ /* 0x000fc80004000000 */
[----:B------:R-:W-:Y:S02]  /*18bd0*/  ISETP.NE.U32.AND P1, PT, R8, RZ, PT ;  /* 0x000000ff0800720c */ /* 0x000fe40003f25070 */
[-C--:B--2---:R-:W-:Y:S02]  /*18be0*/  IADD3 R18, P3, R18, R193.reuse, RZ ;  /* 0x000000c112127210 */ /* 0x084fe40007f7e0ff */
[----:B-----5:R-:W-:Y:S02]  /*18bf0*/  IADD3 R11, P4, R11, R193, RZ ;  /* 0x000000c10b0b7210 */ /* 0x020fe40007f9e0ff */
[----:B------:R-:W-:Y:S01]  /*18c00*/  MOV R8, R18 ;  /* 0x0000001200087202 */ /* 0x000fe20000000f00 */
[----:B------:R-:W-:Y:S01]  /*18c10*/  STL [R1+0x328], R18 ;  /* 0x0003281201007387 */ /* 0x000fe20000100800 */
[----:B------:R-:W-:-:S04]  /*18c20*/  IMAD.X R19, R19, 0x1, R0, P3 ;  /* 0x0000000113137824 */ /* 0x000fc800018e0600 */
[----:B------:R-:W-:Y:S02]  /*18c30*/  IMAD.MOV.U32 R9, RZ, RZ, R19 ;  /* 0x000000ffff097224 */ /* 0x000fe400078e0013 */
[----:B------:R-:W-:-:S03]  /*18c40*/  IMAD.X R17, R17, 0x1, R0, P4 ;  /* 0x0000000111117824 */ /* 0x000fc600020e0600 */
[----:B------:R1:W-:Y:S01]  /*18c50*/  LDGSTS.E [R3+0x34c00], [R8.64], P2 ;  /* 0x34c0000008037fae */ /* 0x0003e20009121844 */
[----:B------:R-:W-:-:S03]  /*18c60*/  ISETP.GT.AND P2, PT, R2, 0x71, PT ;  /* 0x000000710200780c */ /* 0x000fc60003f44270 */
[----:B------:R2:W-:Y:S01]  /*18c70*/  STL [R1+0x324], R19 ;  /* 0x0003241301007387 */ /* 0x0005e20000100800 */
[----:B-1----:R-:W-:Y:S02]  /*18c80*/  IMAD.MOV.U32 R8, RZ, RZ, R11 ;  /* 0x000000ffff087224 */ /* 0x002fe400078e000b */
[----:B------:R-:W-:Y:S01]  /*18c90*/  IMAD.MOV.U32 R9, RZ, RZ, R17 ;  /* 0x000000ffff097224 */ /* 0x000fe200078e0011 */
[-C--:B------:R-:W-:Y:S01]  /*18ca0*/  IADD3 R88, P3, R88, R193.reuse, RZ ;  /* 0x000000c158587210 */ /* 0x080fe20007f7e0ff */
[----:B------:R-:W-:Y:S04]  /*18cb0*/  STL [R1+0x360], R11 ;  /* 0x0003600b01007387 */ /* 0x000fe80000100800 */
[----:B------:R1:W-:Y:S01]  /*18cc0*/  LDGSTS.E [R3+0x36800], [R8.64], P1 ;  /* 0x3680000008037fae */ /* 0x0003e20008921844 */
[----:B----4-:R-:W-:-:S03]  /*18cd0*/  IADD3 R12, P4, R12, R193, RZ ;  /* 0x000000c10c0c7210 */ /* 0x010fc60007f9e0ff */
[----:B------:R4:W-:Y:S04]  /*18ce0*/  STL [R1+0x35c], R17 ;  /* 0x00035c1101007387 */ /* 0x0009e80000100800 */
[----:B--2---:R-:W2:Y:S01]  /*18cf0*/  LDL.LU R19, [R1+0x3e4] ;  /* 0x0003e40001137983 */ /* 0x004ea20000300800 */
[----:B-1----:R-:W-:-:S03]  /*18d00*/  SEL R8, RZ, 0x4, !P2 ;  /* 0x00000004ff087807 */ /* 0x002fc60005000000 */
[----:B------:R-:W5:Y:S01]  /*18d10*/  LDL.LU R18, [R1+0x3e8] ;  /* 0x0003e80001127983 */ /* 0x000f620000300800 */
[----:B------:R-:W-:-:S03]  /*18d20*/  SEL R8, R8, RZ, !P0 ;  /* 0x000000ff08087207 */ /* 0x000fc60004000000 */
[----:B----4-:R-:W4:Y:S01]  /*18d30*/  LDL.LU R17, [R1+0x41c] ;  /* 0x00041c0001117983 */ /* 0x010f220000300800 */
[----:B------:R-:W-:-:S03]  /*18d40*/  ISETP.NE.U32.AND P2, PT, R8, RZ, PT ;  /* 0x000000ff0800720c */ /* 0x000fc60003f45070 */
[----:B------:R-:W4:Y:S01]  /*18d50*/  LDL.LU R11, [R1+0x420] ;  /* 0x00042000010b7983 */ /* 0x000f220000300800 */
        /* <DEDUP_REMOVED lines=11> */
[----:B------:R-:W4:Y:S04]  /*18e10*/  LDL.LU R16, [R1+0x424] ;  /* 0x0004240001107983 */ /* 0x000f280000300800 */
[----:B------:R-:W4:Y:S01]  /*18e20*/  LDL.LU R12, [R1+0x428] ;  /* 0x00042800010c7983 */ /* 0x000f220000300800 */
[----:B------:R-:W-:-:S03]  /*18e30*/  ISETP.GT.AND P1, PT, R2, 0x75, PT ;  /* 0x000000750200780c */ /* 0x000fc60003f24270 */
[----:B------:R1:W-:Y:S01]  /*18e40*/  LDGSTS.E [R3+0x38800], [R8.64], P2 ;  /* 0x3880000008037fae */ /* 0x0003e20009121844 */
[-C--:B---3--:R-:W-:Y:S02]  /*18e50*/  IADD3 R10, P3, R10, R193.reuse, RZ ;  /* 0x000000c10a0a7210 */ /* 0x088fe40007f7e0ff */
[----:B-1----:R-:W-:Y:S02]  /*18e60*/  SEL R8, RZ, 0x4, !P1 ;  /* 0x00000004ff087807 */ /* 0x002fe40004800000 */
[----:B------:R-:W-:Y:S02]  /*18e70*/  IADD3.X R14, R14, R0, RZ, P3, !PT ;  /* 0x000000000e0e7210 */ /* 0x000fe40001ffe4ff */
[----:B------:R-:W-:Y:S02]  /*18e80*/  SEL R8, R8, RZ, !P0 ;  /* 0x000000ff08087207 */ /* 0x000fe40004000000 */
[----:B------:R-:W-:Y:S01]  /*18e90*/  IADD3 R13, P4, R13, R193, RZ ;  /* 0x000000c10d0d7210 */ /* 0x000fe20007f9e0ff */
[----:B------:R-:W-:Y:S01]  /*18ea0*/  STL [R1+0x3a8], R10 ;  /* 0x0003a80a01007387 */ /* 0x000fe20000100800 */
[----:B------:R-:W-:Y:S01]  /*18eb0*/  ISETP.NE.U32.AND P1, PT, R8, RZ, PT ;  /* 0x000000ff0800720c */ /* 0x000fe20003f25070 */
[----:B------:R-:W-:-:S02]  /*18ec0*/  IMAD.MOV.U32 R8, RZ, RZ, R10 ;  /* 0x000000ffff087224 */ /* 0x000fc400078e000a */
[----:B------:R-:W-:Y:S01]  /*18ed0*/  IMAD.X R15, R15, 0x1, R0, P4 ;  /* 0x000000010f0f7824 */ /* 0x000fe200020e0600 */
[----:B------:R1:W-:Y:S01]  /*18ee0*/  STL [R1+0x3a4], R14 ;  /* 0x0003a40e01007387 */ /* 0x0003e20000100800 */
[----:B------:R-:W-:-:S03]  /*18ef0*/  IMAD.MOV.U32 R9, RZ, RZ, R14 ;  /* 0x000000ffff097224 */ /* 0x000fc600078e000e */
[----:B------:R-:W-:Y:S04]  /*18f00*/  STL [R1+0x3e0], R13 ;  /* 0x0003e00d01007387 */ /* 0x000fe80000100800 */
[----:B------:R3:W-:Y:S04]  /*18f10*/  LDGSTS.E [R3+0x38c00], [R8.64], P2 ;  /* 0x38c0000008037fae */ /* 0x0007e80009121844 */
[----:B-1----:R-:W4:Y:S04]  /*18f20*/  LDL.LU R14, [R1+0x460] ;  /* 0x00046000010e7983 */ /* 0x002f280000300800 */
[----:B------:R1:W-:Y:S04]  /*18f30*/  STL [R1+0x3dc], R15 ;  /* 0x0003dc0f01007387 */ /* 0x0003e80000100800 */
[----:B------:R-:W4:Y:S01]  /*18f40*/  LDL.LU R10, [R1+0x468] ;  /* 0x00046800010a7983 */ /* 0x000f220000300800 */
[----:B---3--:R-:W-:-:S02]  /*18f50*/  IMAD.MOV.U32 R9, RZ, RZ, R15 ;  /* 0x000000ffff097224 */ /* 0x008fc400078e000f */
[----:B------:R-:W-:Y:S01]  /*18f60*/  IMAD.MOV.U32 R8, RZ, RZ, R13 ;  /* 0x000000ffff087224 */ /* 0x000fe200078e000d */
[----:B-1----:R-:W3:Y:S01]  /*18f70*/  LDL.LU R15, [R1+0x45c] ;  /* 0x00045c00010f7983 */ /* 0x002ee20000300800 */
[----:B------:R-:W-:-:S03]  /*18f80*/  ISETP.GT.AND P2, PT, R2, 0x79, PT ;  /* 0x000000790200780c */ /* 0x000fc60003f44270 */
[----:B------:R-:W3:Y:S04]  /*18f90*/  LDL.LU R13, [R1+0x464] ;  /* 0x00046400010d7983 */ /* 0x000ee80000300800 */
[----:B------:R1:W-:Y:S02]  /*18fa0*/  LDGSTS.E [R3+0x3a800], [R8.64], P1 ;  /* 0x3a80000008037fae */ /* 0x0003e40008921844 */
[----:B-1----:R-:W-:-:S04]  /*18fb0*/  SEL R8, RZ, 0x4, !P2 ;  /* 0x00000004ff087807 */ /* 0x002fc80005000000 */
[----:B------:R-:W-:-:S04]  /*18fc0*/  SEL R8, R8, RZ, !P0 ;  /* 0x000000ff08087207 */ /* 0x000fc80004000000 */
[----:B------:R-:W-:Y:S02]  /*18fd0*/  ISETP.NE.U32.AND P2, PT, R8, RZ, PT ;  /* 0x000000ff0800720c */ /* 0x000fe40003f45070 */
[----:B-----5:R-:W-:-:S05]  /*18fe0*/  IADD3 R18, P3, R18, R193, RZ ;  /* 0x000000c112127210 */ /* 0x020fca0007f7e0ff */
[----:B--2---:R-:W-:Y:S01]  /*18ff0*/  IMAD.X R19, R19, 0x1, R0, P3 ;  /* 0x0000000113137824 */ /* 0x004fe200018e0600 */
[----:B----4-:R-:W-:Y:S01]  /*19000*/  IADD3 R11, P4, R11, R193, RZ ;  /* 0x000000c10b0b7210 */ /* 0x010fe20007f9e0ff */
        /* <DEDUP_REMOVED lines=9> */
[----:B-1----:R-:W-:Y:S01]  /*190a0*/  MOV R8, R11 ;  /* 0x0000000b00087202 */ /* 0x002fe20000000f00 */
[----:B------:R-:W-:Y:S02]  /*190b0*/  IMAD.MOV.U32 R9, RZ, RZ, R17 ;  /* 0x000000ffff097224 */ /* 0x000fe400078e0011 */
[----:B--2---:R-:W2:Y:S04]  /*190c0*/  LDL.LU R17, [R1+0x81c] ;  /* 0x00081c0001117983 */ /* 0x004ea80000300800 */
[----:B------:R-:W4:Y:S04]  /*190d0*/  LDL.LU R11, [R1+0x828] ;  /* 0x00082800010b7983 */ /* 0x000f280000300800 */
[----:B------:R1:W-:Y:S01]  /*190e0*/  LDGSTS.E [R3+0x3c800], [R8.64], P2 ;  /* 0x3c80000008037fae */ /* 0x0003e20009121844 */
[----:B------:R-:W-:-:S05]  /*190f0*/  IADD3 R12, P3, R12, R193, RZ ;  /* 0x000000c10c0c7210 */ /* 0x000fca0007f7e0ff */
[----:B------:R-:W-:Y:S01]  /*19100*/  IMAD.X R16, R16, 0x1, R0, P3 ;  /* 0x0000000110107824 */ /* 0x000fe200018e0600 */
[----:B-1----:R-:W-:Y:S01]  /*19110*/  SEL R8, RZ, 0x4, !P1 ;  /* 0x00000004ff087807 */ /* 0x002fe20004800000 */
[----:B------:R-:W-:Y:S02]  /*19120*/  STL [R1+0x428], R12 ;  /* 0x0004280c01007387 */ /* 0x000fe40000100800 */
[----:B------:R-:W-:Y:S02]  /*19130*/  IMAD.MOV.U32 R9, RZ, RZ, R16 ;  /* 0x000000ffff097224 */ /* 0x000fe400078e0010 */
[----:B------:R1:W-:Y:S01]  /*19140*/  STL [R1+0x424], R16 ;  /* 0x0004241001007387 */ /* 0x0003e20000100800 */
[----:B------:R-:W-:-:S03]  /*19150*/  SEL R8, R8, RZ, !P0 ;  /* 0x000000ff08087207 */ /* 0x000fc60004000000 */
[----:B------:R-:W5:Y:S01]  /*19160*/  LDL.LU R18, [R1+0x814] ;  /* 0x0008140001127983 */ /* 0x000f620000300800 */
[----:B------:R-:W-:-:S03]  /*19170*/  ISETP.NE.U32.AND P1, PT, R8, RZ, PT ;  /* 0x000000ff0800720c */ /* 0x000fc60003f25070 */
[----:B-1----:R-:W5:Y:S01]  /*19180*/  LDL.LU R16, [R1+0x820] ;  /* 0x0008200001107983 */ /* 0x002f620000300800 */
[----:B------:R-:W-:-:S03]  /*19190*/  IMAD.MOV.U32 R8, RZ, RZ, R12 ;  /* 0x000000ffff087224 */ /* 0x000fc600078e000c */
[----:B------:R-:W5:Y:S04]  /*191a0*/  LDL.LU R19, [R1+0x7dc] ;  /* 0x0007dc0001137983 */ /* 0x000f680000300800 */
[----:B------:R-:W5:Y:S04]  /*191b0*/  LDL.LU R12, [R1+0x7e8] ;  /* 0x0007e800010c7983 */ /* 0x000f680000300800 */
[----:B------:R1:W-:Y:S01]  /*191c0*/  LDGSTS.E [R3+0x3cc00], [R8.64], P2 ;  /* 0x3cc0000008037fae */ /* 0x0003e20009121844 */
[-C--:B------:R-:W-:Y:S02]  /*191d0*/  IADD3 R14, P2, R14, R193.reuse, RZ ;  /* 0x000000c10e0e7210 */ /* 0x080fe40007f5e0ff */
[----:B------:R-:W-:-:S03]  /*191e0*/  IADD3 R10, P3, R10, R193, RZ ;  /* 0x000000c10a0a7210 */ /* 0x000fc60007f7e0ff */
[----:B-1----:R-:W-:Y:S02]  /*191f0*/  IMAD.MOV.U32 R8, RZ, RZ, R14 ;  /* 0x000000ffff087224 */ /* 0x002fe400078e000e */
[----:B---3--:R-:W-:-:S04]  /*19200*/  IMAD.X R15, R15, 0x1, R0, P2 ;  /* 0x000000010f0f7824 */ /* 0x008fc800010e0600 */
[----:B------:R-:W-:Y:S02]  /*19210*/  IMAD.MOV.U32 R9, RZ, RZ, R15 ;  /* 0x000000ffff097224 */ /* 0x000fe400078e000f */
[----:B------:R-:W-:-:S03]  /*19220*/  IMAD.X R13, R13, 0x1, R0, P3 ;  /* 0x000000010d0d7824 */ /* 0x000fc600018e0600 */
[----:B------:R1:W-:Y:S04]  /*19230*/  LDGSTS.E [R3+0x3e800], [R8.64], P1 ;  /* 0x3e80000008037fae */ /* 0x0003e80008921844 */
[----:B------:R-:W-:Y:S04]  /*19240*/  STL [R1+0x460], R14 ;  /* 0x0004600e01007387 */ /* 0x000fe80000100800 */
[----:B------:R3:W-:Y:S01]  /*19250*/  STL [R1+0x45c], R15 ;  /* 0x00045c0f01007387 */ /* 0x0007e20000100800 */
[----:B-1----:R-:W-:Y:S01]  /*19260*/  IMAD.MOV.U32 R8, RZ, RZ, R10 ;  /* 0x000000ffff087224 */ /* 0x002fe200078e000a */
[----:B------:R-:W-:-:S02]  /*19270*/  MOV R9, R13 ;  /* 0x0000000d00097202 */ /* 0x000fc40000000f00 */
[----:B------:R-:W-:Y:S04]  /*19280*/  STL [R1+0x468], R10 ;  /* 0x0004680a01007387 */ /* 0x000fe80000100800 */
[----:B------:R1:W-:Y:S04]  /*19290*/  STL [R1+0x464], R13 ;  /* 0x0004640d01007387 */ /* 0x0003e80000100800 */
[----:B------:R1:W-:Y:S01]  /*192a0*/  LDGSTS.E [R3+0x3ec00], [R8.64], P1 ;  /* 0x3ec0000008037fae */ /* 0x0003e20008921844 */
[----:B------:R-:W-:-:S03]  /*192b0*/  ISETP.GT.AND P1, PT, R2, 0x2, PT ;  /* 0x000000020200780c */ /* 0x000fc60003f24270 */
[----:B---3--:R-:W3:Y:S04]  /*192c0*/  LDL.LU R15, [R1+0x7d4] ;  /* 0x0007d400010f7983 */ /* 0x008ee80000300800 */
[----:B------:R-:W3:Y:S01]  /*192d0*/  LDL.LU R14, [R1+0x7e0] ;  /* 0x0007e000010e7983 */ /* 0x000ee20000300800 */
[----:B-1----:R-:W-:-:S03]  /*192e0*/  SEL R3, RZ, 0x4, !P1 ;  /* 0x00000004ff037807 */ /* 0x002fc60004800000 */
[----:B------:R-:W3:Y:S01]  /*192f0*/  LDL.LU R13, [R1+0x79c] ;  /* 0x00079c00010d7983 */ /* 0x000ee20000300800 */
[----:B------:R-:W-:-:S03]  /*19300*/  SEL R3, R3, RZ, !P0 ;  /* 0x000000ff03037207 */ /* 0x000fc60004000000 */
[----:B------:R-:W3:Y:S01]  /*19310*/  LDL.LU R10, [R1+0x7a8] ;  /* 0x0007a800010a7983 */ /* 0x000ee20000300800 */
[----:B------:R-:W-:Y:S01]  /*19320*/  ISETP.NE.U32.AND P2, PT, R3, RZ, PT ;  /* 0x000000ff0300720c */ /* 0x000fe20003f45070 */
[----:B------:R-:W-:Y:S01]  /*19330*/  IMAD R3, R196, 0x40000, R202 ;  /* 0x00040000c4037824 */ /* 0x000fe200078e02ca */
[----:B----4-:R-:W-:-:S05]  /*19340*/  IADD3 R11, P1, R11, R193, RZ ;  /* 0x000000c10b0b7210 */ /* 0x010fca0007f3e0ff */
[----:B--2---:R-:W-:Y:S02]  /*19350*/  IMAD.X R17, R17, 0x1, R0, P1 ;  /* 0x0000000111117824 */ /* 0x004fe400008e0600 */
[----:B------:R-:W-:Y:S02]  /*19360*/  IMAD.MOV.U32 R8, RZ, RZ, R11 ;  /* 0x000000ffff087224 */ /* 0x000fe400078e000b */
[----:B------:R-:W-:Y:S01]  /*19370*/  IMAD.MOV.U32 R9, RZ, RZ, R17 ;  /* 0x000000ffff097224 */ /* 0x000fe200078e0011 */
[----:B------:R-:W-:Y:S01]  /*19380*/  ISETP.GT.AND P1, PT, R2, 0x6, PT ;  /* 0x000000060200780c */ /* 0x000fe20003f24270 */
[----:B------:R-:W-:Y:S04]  /*19390*/  STL [R1+0x828], R11 ;  /* 0x0008280b01007387 */ /* 0x000fe80000100800 */
[----:B------:R1:W-:Y:S04]  /*193a0*/  STL [R1+0x81c], R17 ;  /* 0x00081c1101007387 */ /* 0x0003e80000100800 */
[----:B------:R2:W-:Y:S04]  /*193b0*/  LDGSTS.E [R3+0x1000], [R8.64], P2 ;  /* 0x0100000008037fae */ /* 0x0005e80009121844 */
[----:B-1----:R-:W4:Y:S04]  /*193c0*/  LDL.LU R17, [R1+0x7a0] ;  /* 0x0007a00001117983 */ /* 0x002f280000300800 */
[----:B------:R-:W4:Y:S01]  /*193d0*/  LDL.LU R11, [R1+0x768] ;  /* 0x00076800010b7983 */ /* 0x000f220000300800 */
[----:B-----5:R-:W-:-:S02]  /*193e0*/  IADD3 R16, P3, R16, R193, RZ ;  /* 0x000000c110107210 */ /* 0x020fc40007f7e0ff */
[----:B--2---:R-:W-:-:S03]  /*193f0*/  SEL R8, RZ, 0x4, !P1 ;  /* 0x00000004ff087807 */ /* 0x004fc60004800000 */
[----:B------:R-:W-:Y:S01]  /*19400*/  IMAD.X R18, R18, 0x1, R0, P3 ;  /* 0x0000000112127824 */ /* 0x000fe200018e0600 */
[----:B------:R-:W-:Y:S01]  /*19410*/  IADD3 R12, P4, R12, R193, RZ ;  /* 0x000000c10c0c7210 */ /* 0x000fe20007f9e0ff */
[----:B------:R-:W-:Y:S01]  /*19420*/  STL [R1+0x820], R16 ;  /* 0x0008201001007387 */ /* 0x000fe20000100800 */
[----:B------:R-:W-:Y:S01]  /*19430*/  SEL R8, R8, RZ, !P0 ;  /* 0x000000ff08087207 */ /* 0x000fe20004000000 */
[----:B------:R-:W-:Y:S02]  /*19440*/  IMAD.MOV.U32 R9, RZ, RZ, R18 ;  /* 0x000000ffff097224 */ /* 0x000fe400078e0012 */
[----:B------:R1:W-:Y:S01]  /*19450*/  STL [R1+0x814], R18 ;  /* 0x0008141201007387 */ /* 0x0003e20000100800 */
[----:B------:R-:W-:-:S03]  /*19460*/  IMAD.X R19, R19, 0x1, R0, P4 ;  /* 0x0000000113137824 */ /* 0x000fc600020e0600 */
[----:B------:R2:W-:Y:S01]  /*19470*/  STL [R1+0x7e8], R12 ;  /* 0x0007e80c01007387 */ /* 0x0005e20000100800 */
[----:B------:R-:W-:Y:S01]  /*19480*/  ISETP.NE.U32.AND P1, PT, R8, RZ, PT ;  /* 0x000000ff0800720c */ /* 0x000fe20003f25070 */
[----:B------:R-:W-:Y:S02]  /*19490*/  IMAD.MOV.U32 R8, RZ, RZ, R16 ;  /* 0x000000ffff087224 */ /* 0x000fe400078e0010 */
[----:B-1----:R-:W5:Y:S04]  /*194a0*/  LDL.LU R18, [R1+0x794] ;  /* 0x0007940001127983 */ /* 0x002f680000300800 */
[----:B------:R-:W-:Y:S04]  /*194b0*/  STL [R1+0x7dc], R19 ;  /* 0x0007dc1301007387 */ /* 0x000fe80000100800 */
[----:B------:R-:W5:Y:S04]  /*194c0*/  LDL.LU R16, [R1+0x75c] ;  /* 0x00075c0001107983 */ /* 0x000f680000300800 */
[----:B------:R1:W-:Y:S01]  /*194d0*/  LDGSTS.E [R3+0x1400], [R8.64], P2 ;  /* 0x0140000008037fae */ /* 0x0003e20009121844 */
[----:B------:R-:W-:-:S03]  /*194e0*/  ISETP.GT.AND P2, PT, R2, 0xa, PT ;  /* 0x0000000a0200780c */ /* 0x000fc60003f44270 */
[----:B------:R-:W5:Y:S01]  /*194f0*/  LDL.LU R88, [R1+0x760] ;  /* 0x0007600001587983 */ /* 0x000f620000300800 */
[----:B-1----:R-:W-:Y:S01]  /*19500*/  IMAD.MOV.U32 R8, RZ, RZ, R12 ;  /* 0x000000ffff087224 */ /* 0x002fe200078e000c */
[----:B------:R-:W-:Y:S02]  /*19510*/  MOV R9, R19 ;  /* 0x0000001300097202 */ /* 0x000fe40000000f00 */
[----:B--2---:R-:W2:Y:S04]  /*19520*/  LDL.LU R12, [R1+0x728] ;  /* 0x00072800010c7983 */ /* 0x004ea80000300800 */
[----:B------:R1:W-:Y:S02]  /*19530*/  LDGSTS.E [R3+0x3000], [R8.64], P1 ;  /* 0x0300000008037fae */ /* 0x0003e40008921844 */
[----:B-1----:R-:W-:-:S02]  /*19540*/  SEL R8, RZ, 0x4, !P2 ;  /* 0x00000004ff087807 */ /* 0x002fc40005000000 */
[----:B---3--:R-:W-:Y:S02]  /*19550*/  IADD3 R14, P3, R14, R193, RZ ;  /* 0x000000c10e0e7210 */ /* 0x008fe40007f7e0ff */
[----:B------:R-:W-:-:S03]  /*19560*/  SEL R8, R8, RZ, !P0 ;  /* 0x000000ff08087207 */ /* 0x000fc60004000000 */
[----:B------:R-:W-:Y:S01]  /*19570*/  IMAD.X R15, R15, 0x1, R0, P3 ;  /* 0x000000010f0f7824 */ /* 0x000fe200018e0600 */
[----:B------:R1:W-:Y:S01]  /*19580*/  STL [R1+0x7e0], R14 ;  /* 0x0007e00e01007387 */ /* 0x0003e20000100800 */
[----:B------:R-:W-:-:S03]  /*19590*/  IADD3 R10, P4, R10, R193, RZ ;  /* 0x000000c10a0a7210 */ /* 0x000fc60007f9e0ff */
[----:B------:R3:W-:Y:S01]  /*195a0*/  STL [R1+0x7d4], R15 ;  /* 0x0007d40f01007387 */ /* 0x0007e20000100800 */
[----:B------:R-:W-:-:S03]  /*195b0*/  ISETP.NE.U32.AND P2, PT, R8, RZ, PT ;  /* 0x000000ff0800720c */ /* 0x000fc60003f45070 */
[----:B------:R-:W-:Y:S01]  /*195c0*/  STL [R1+0x7a8], R10 ;  /* 0x0007a80a01007387 */ /* 0x000fe20000100800 */
[----:B------:R-:W-:-:S03]  /*195d0*/  IMAD.X R13, R13, 0x1, R0, P4 ;  /* 0x000000010d0d7824 */ /* 0x000fc600020e0600 */
[----:B------:R-:W2:Y:S01]  /*195e0*/  LDL.LU R89, [R1+0x754] ;  /* 0x0007540001597983 */ /* 0x000ea20000300800 */
[----:B------:R-:W-:Y:S02]  /*195f0*/  IMAD.MOV.U32 R8, RZ, RZ, R14 ;  /* 0x000000ffff087224 */ /* 0x000fe400078e000e */
[----:B------:R-:W-:Y:S01]  /*19600*/  IMAD.MOV.U32 R9, RZ, RZ, R15 ;  /* 0x000000ffff097224 */ /* 0x000fe200078e000f */
[----:B------:R3:W-:Y:S04]  /*19610*/  STL [R1+0x79c], R13 ;  /* 0x00079c0d01007387 */ /* 0x0007e80000100800 */
[----:B-1----:R-:W2:Y:S04]  /*19620*/  LDL.LU R14, [R1+0x71c] ;  /* 0x00071c00010e7983 */ /* 0x002ea80000300800 */
[----:B------:R1:W-:Y:S01]  /*19630*/  LDGSTS.E [R3+0x3400], [R8.64], P1 ;  /* 0x0340000008037fae */ /* 0x0003e20008921844 */
[----:B------:R-:W-:-:S03]  /*19640*/  ISETP.GT.AND P1, PT, R2, 0xe, PT ;  /* 0x0000000e0200780c */ /* 0x000fc60003f24270 */
[----:B---3--:R-:W2:Y:S01]  /*19650*/  LDL.LU R15, [R1+0x714] ;  /* 0x00071400010f7983 */ /* 0x008ea20000300800 */
[----:B-1----:R-:W-:Y:S02]  /*19660*/  IMAD.MOV.U32 R8, RZ, RZ, R10 ;  /* 0x000000ffff087224 */ /* 0x002fe400078e000a */
[----:B------:R-:W-:Y:S02]  /*19670*/  IMAD.MOV.U32 R9, RZ, RZ, R13 ;  /* 0x000000ffff097224 */ /* 0x000fe400078e000d */
        /* <DEDUP_REMOVED lines=8> */
[----:B------:R-:W-:-:S03]  /*19700*/  IADD3 R11, P4, R11, R193, RZ ;  /* 0x000000c10b0b7210 */ /* 0x000fc60007f9e0ff */
[----:B------:R-:W-:Y:S01]  /*19710*/  IMAD.MOV.U32 R8, RZ, RZ, R17 ;  /* 0x000000ffff087224 */ /* 0x000fe200078e0011 */
[----:B------:R-:W-:Y:S01]  /*19720*/  STL [R1+0x7a0], R17 ;  /* 0x0007a01101007387 */ /* 0x000fe20000100800 */
[----:B-----5:R-:W-:-:S05]  /*19730*/  IMAD.X R18, R18, 0x1, R0, P3 ;  /* 0x0000000112127824 */ /* 0x020fca00018e0600 */
[----:B------:R-:W-:Y:S01]  /*19740*/  MOV R9, R18 ;  /* 0x0000001200097202 */ /* 0x000fe20000000f00 */
[----:B------:R-:W-:Y:S01]  /*19750*/  IMAD.X R16, R16, 0x1, R0, P4 ;  /* 0x0000000110107824 */ /* 0x000fe200020e0600 */
[----:B------:R1:W-:Y:S04]  /*19760*/  STL [R1+0x794], R18 ;  /* 0x0007941201007387 */ /* 0x0003e80000100800 */
[----:B------:R4:W-:Y:S04]  /*19770*/  STL [R1+0x768], R11 ;  /* 0x0007680b01007387 */ /* 0x0009e80000100800 */
[----:B------:R5:W-:Y:S04]  /*19780*/  LDGSTS.E [R3+0x5400], [R8.64], P2 ;  /* 0x0540000008037fae */ /* 0x000be80009121844 */
[----:B------:R4:W-:Y:S04]  /*19790*/  STL [R1+0x75c], R16 ;  /* 0x00075c1001007387 */ /* 0x0009e80000100800 */
[----:B-1----:R-:W3:Y:S01]  /*197a0*/  LDL.LU R18, [R1+0x6d4] ;  /* 0x0006d40001127983 */ /* 0x002ee20000300800 */
[----:B-----5:R-:W-:-:S03]  /*197b0*/  IMAD.MOV.U32 R8, RZ, RZ, R11 ;  /* 0x000000ffff087224 */ /* 0x020fc600078e000b */
[----:B----4-:R-:W4:Y:S01]  /*197c0*/  LDL.LU R11, [R1+0x6e0] ;  /* 0x0006e000010b7983 */ /* 0x010f220000300800 */
[----:B------:R-:W-:-:S03]  /*197d0*/  IMAD.MOV.U32 R9, RZ, RZ, R16 ;  /* 0x000000ffff097224 */ /* 0x000fc600078e0010 */
[----:B------:R-:W5:Y:S04]  /*197e0*/  LDL.LU R17, [R1+0x69c] ;  /* 0x00069c0001117983 */ /* 0x000f680000300800 */
[----:B------:R-:W5:Y:S01]  /*197f0*/  LDL.LU R16, [R1+0x6c8] ;  /* 0x0006c80001107983 */ /* 0x000f620000300800 */
[----:B------:R-:W-:-:S03]  /*19800*/  ISETP.GT.AND P2, PT, R2, 0x12, PT ;  /* 0x000000120200780c */ /* 0x000fc60003f44270 */
[----:B------:R1:W-:Y:S01]  /*19810*/  LDGSTS.E [R3+0x7000], [R8.64], P1 ;  /* 0x0700000008037fae */ /* 0x0003e20008921844 */
[-C--:B------:R-:W-:Y:S02]  /*19820*/  IADD3 R88, P3, R88, R193.reuse, RZ ;  /* 0x000000c158587210 */ /* 0x080fe40007f7e0ff */
[----:B--2---:R-:W-:Y:S02]  /*19830*/  IADD3 R12, P4, R12, R193, RZ ;  /* 0x000000c10c0c7210 */ /* 0x004fe40007f9e0ff */
[----:B-1----:R-:W-:-:S04]  /*19840*/  SEL R8, RZ, 0x4, !P2 ;  /* 0x00000004ff087807 */ /* 0x002fc80005000000 */
[----:B------:R-:W-:-:S04]  /*19850*/  SEL R8, R8, RZ, !P0 ;  /* 0x000000ff08087207 */ /* 0x000fc80004000000 */
[----:B------:R-:W-:Y:S01]  /*19860*/  ISETP.NE.U32.AND P2, PT, R8, RZ, PT ;  /* 0x000000ff0800720c */ /* 0x000fe20003f45070 */
[----:B------:R-:W-:Y:S02]  /*19870*/  IMAD.MOV.U32 R8, RZ, RZ, R88 ;  /* 0x000000ffff087224 */ /* 0x000fe400078e0058 */
[----:B------:R-:W-:-:S04]  /*19880*/  IMAD.X R89, R89, 0x1, R0, P3 ;  /* 0x0000000159597824 */ /* 0x000fc800018e0600 */
        /* <DEDUP_REMOVED lines=15> */
[----:B--2---:R-:W2:Y:S01]  /*19980*/  LDL.LU R14, [R1+0x6a0] ;  /* 0x0006a000010e7983 */ /* 0x004ea20000300800 */
[----:B------:R-:W-:Y:S02]  /*19990*/  IMAD.MOV.U32 R9, RZ, RZ, R15 ;  /* 0x000000ffff097224 */ /* 0x000fe400078e000f */
[----:B------:R-:W-:Y:S01]  /*199a0*/  SEL R8, R8, RZ, !P0 ;  /* 0x000000ff08087207 */ /* 0x000fe20004000000 */
[----:B------:R-:W2:Y:S01]  /*199b0*/  LDL.LU R12, [R1+0x688] ;  /* 0x00068800010c7983 */ /* 0x000ea20000300800 */
[----:B------:R-:W-:-:S03]  /*199c0*/  IADD3.X R19, R19, R0, RZ, P4, !PT ;  /* 0x0000000013137210 */ /* 0x000fc600027fe4ff */
[----:B------:R-:W-:Y:S04]  /*199d0*/  STL [R1+0x720], R13 ;  /* 0x0007200d01007387 */ /* 0x000fe80000100800 */
[----:B------:R1:W-:Y:S01]  /*199e0*/  STL [R1+0x714], R15 ;  /* 0x0007140f01007387 */ /* 0x0003e20000100800 */
[----:B------:R-:W-:-:S03]  /*199f0*/  ISETP.NE.U32.AND P1, PT, R8, RZ, PT ;  /* 0x000000ff0800720c */ /* 0x000fc60003f25070 */
[----:B------:R1:W-:Y:S01]  /*19a00*/  STL [R1+0x708], R10 ;  /* 0x0007080a01007387 */ /* 0x0003e20000100800 */
[----:B------:R-:W-:-:S03]  /*19a10*/  IMAD.MOV.U32 R8, RZ, RZ, R13 ;  /* 0x000000ffff087224 */ /* 0x000fc600078e000d */
[----:B-1----:R-:W2:Y:S04]  /*19a20*/  LDL.LU R15, [R1+0x694] ;  /* 0x00069400010f7983 */ /* 0x002ea80000300800 */
[----:B------:R-:W-:Y:S04]  /*19a30*/  STL [R1+0x6dc], R19 ;  /* 0x0006dc1301007387 */ /* 0x000fe80000100800 */
[----:B------:R-:W2:Y:S04]  /*19a40*/  LDL.LU R13, [R1+0x65c] ;  /* 0x00065c00010d7983 */ /* 0x000ea80000300800 */
[----:B------:R1:W-:Y:S01]  /*19a50*/  LDGSTS.E [R3+0x9400], [R8.64], P2 ;  /* 0x0940000008037fae */ /* 0x0003e20009121844 */
[----:B------:R-:W-:-:S03]  /*19a60*/  ISETP.GT.AND P2, PT, R2, 0x1a, PT ;  /* 0x0000001a0200780c */ /* 0x000fc60003f44270 */
[----:B------:R-:W2:Y:S01]  /*19a70*/  LDL.LU R88, [R1+0x660] ;  /* 0x0006600001587983 */ /* 0x000ea20000300800 */
[----:B-1----:R-:W-:Y:S02]  /*19a80*/  IMAD.MOV.U32 R8, RZ, RZ, R10 ;  /* 0x000000ffff087224 */ /* 0x002fe400078e000a */
[----:B------:R-:W-:Y:S01]  /*19a90*/  IMAD.MOV.U32 R9, RZ, RZ, R19 ;  /* 0x000000ffff097224 */ /* 0x000fe200078e0013 */
[----:B------:R-:W2:Y:S04]  /*19aa0*/  LDL.LU R10, [R1+0x648] ;  /* 0x00064800010a7983 */ /* 0x000ea80000300800 */
[----:B------:R1:W-:Y:S02]  /*19ab0*/  LDGSTS.E [R3+0xb000], [R8.64], P1 ;  /* 0x0b00000008037fae */ /* 0x0003e40008921844 */
[----:B-1----:R-:W-:-:S04]  /*19ac0*/  SEL R8, RZ, 0x4, !P2 ;  /* 0x00000004ff087807 */ /* 0x002fc80005000000 */
[----:B------:R-:W-:-:S04]  /*19ad0*/  SEL R8, R8, RZ, !P0 ;  /* 0x000000ff08087207 */ /* 0x000fc80004000000 */
[----:B------:R-:W-:Y:S02]  /*19ae0*/  ISETP.NE.U32.AND P2, PT, R8, RZ, PT ;  /* 0x000000ff0800720c */ /* 0x000fe40003f45070 */
[----:B----4-:R-:W-:-:S05]  /*19af0*/  IADD3 R11, P3, R11, R193, RZ ;  /* 0x000000c10b0b7210 */ /* 0x010fca0007f7e0ff */
[--C-:B---3--:R-:W-:Y:S01]  /*19b00*/  IMAD.X R18, R18, 0x1, R0.reuse, P3 ;  /* 0x0000000112127824 */ /* 0x108fe200018e0600 */
[----:B-----5:R-:W-:Y:S01]  /*19b10*/  IADD3 R16, P4, R16, R193, RZ ;  /* 0x000000c110107210 */ /* 0x020fe20007f9e0ff */
[----:B------:R1:W-:Y:S04]  /*19b20*/  STL [R1+0x6e0], R11 ;  /* 0x0006e00b01007387 */ /* 0x0003e80000100800 */
[----:B------:R3:W-:Y:S01]  /*19b30*/  STL [R1+0x6d4], R18 ;  /* 0x0006d41201007387 */ /* 0x0007e20000100800 */
[----:B------:R-:W-:-:S03]  /*19b40*/  IMAD.X R17, R17, 0x1, R0, P4 ;  /* 0x0000000111117824 */ /* 0x000fc600020e0600 */
[----:B------:R-:W-:Y:S04]  /*19b50*/  STL [R1+0x6c8], R16 ;  /* 0x0006c81001007387 */ /* 0x000fe80000100800 */
[----:B------:R-:W4:Y:S01]  /*19b60*/  LDL.LU R89, [R1+0x654] ;  /* 0x0006540001597983 */ /* 0x000f220000300800 */
[----:B------:R-:W-:-:S03]  /*19b70*/  IMAD.MOV.U32 R8, RZ, RZ, R11 ;  /* 0x000000ffff087224 */ /* 0x000fc600078e000b */
[----:B------:R5:W-:Y:S04]  /*19b80*/  STL [R1+0x69c], R17 ;  /* 0x00069c1101007387 */ /* 0x000be80000100800 */
[----:B-1----:R-:W4:Y:S01]  /*19b90*/  LDL.LU R11, [R1+0x61c] ;  /* 0x00061c00010b7983 */ /* 0x002f220000300800 */
[----:B------:R-:W-:-:S03]  /*19ba0*/  IMAD.MOV.U32 R9, RZ, RZ, R18 ;  /* 0x000000ffff097224 */ /* 0x000fc600078e0012 */
[----:B------:R-:W4:Y:S04]  /*19bb0*/  LDL.LU R19, [R1+0x614] ;  /* 0x0006140001137983 */ /* 0x000f280000300800 */
[----:B------:R1:W-:Y:S01]  /*19bc0*/  LDGSTS.E [R3+0xb400], [R8.64], P1 ;  /* 0x0b40000008037fae */ /* 0x0003e20008921844 */
[----:B------:R-:W-:-:S03]  /*19bd0*/  ISETP.GT.AND P1, PT, R2, 0x1e, PT ;  /* 0x0000001e0200780c */ /* 0x000fc60003f24270 */
[----:B---3--:R-:W3:Y:S01]  /*19be0*/  LDL.LU R18, [R1+0x620] ;  /* 0x0006200001127983 */ /* 0x008ee20000300800 */
[----:B-1----:R-:W-:Y:S01]  /*19bf0*/  IMAD.MOV.U32 R8, RZ, RZ, R16 ;  /* 0x000000ffff087224 */ /* 0x002fe200078e0010 */
[----:B------:R-:W-:Y:S02]  /*19c00*/  MOV R9, R17 ;  /* 0x0000001100097202 */ /* 0x000fe40000000f00 */
[----:B-----5:R-:W5:Y:S04]  /*19c10*/  LDL.LU R17, [R1+0x5f8] ;  /* 0x0005f80001117983 */ /* 0x020f680000300800 */
[----:B------:R1:W-:Y:S04]  /*19c20*/  LDGSTS.E [R3+0xd000], [R8.64], P2 ;  /* 0x0d00000008037fae */ /* 0x0003e80009121844 */
[----:B------:R-:W3:Y:S01]  /*19c30*/  LDL.LU R16, [R1+0x5fc] ;  /* 0x0005fc0001107983 */ /* 0x000ee20000300800 */
[----:B-1----:R-:W-:-:S04]  /*19c40*/  SEL R8, RZ, 0x4, !P1 ;  /* 0x00000004ff087807 */ /* 0x002fc80004800000 */
[----:B------:R-:W-:-:S04]  /*19c50*/  SEL R8, R8, RZ, !P0 ;  /* 0x000000ff08087207 */ /* 0x000fc80004000000 */
[----:B------:R-:W-:Y:S02]  /*19c60*/  ISETP.NE.U32.AND P1, PT, R8, RZ, PT ;  /* 0x000000ff0800720c */ /* 0x000fe40003f25070 */
[-C--:B--2---:R-:W-:Y:S02]  /*19c70*/  IADD3 R14, P3, R14, R193.reuse, RZ ;  /* 0x000000c10e0e7210 */ /* 0x084fe40007f7e0ff */
[----:B------:R-:W-:-:S03]  /*19c80*/  IADD3 R12, P4, R12, R193, RZ ;  /* 0x000000c10c0c7210 */ /* 0x000fc60007f9e0ff */
[----:B------:R-:W-:Y:S01]  /*19c90*/  IMAD.MOV.U32 R8, RZ, RZ, R14 ;  /* 0x000000ffff087224 */ /* 0x000fe200078e000e */
        /* <DEDUP_REMOVED lines=12> */
[----:B--2---:R-:W2:Y:S04]  /*19d60*/  LDL.LU R15, [R1+0x600] ;  /* 0x00060000010f7983 */ /* 0x004ea80000300800 */
[----:B------:R-:W2:Y:S04]  /*19d70*/  LDL.LU R14, [R1+0x604] ;  /* 0x00060400010e7983 */ /* 0x000ea80000300800 */
[----:B------:R1:W-:Y:S01]  /*19d80*/  LDGSTS.E [R3+0xf000], [R8.64], P1 ;  /* 0x0f00000008037fae */ /* 0x0003e20008921844 */
[----:B------:R-:W-:-:S03]  /*19d90*/  IADD3 R10, P4, R10, R193, RZ ;  /* 0x000000c10a0a7210 */ /* 0x000fc60007f9e0ff */
[----:B-1----:R-:W2:Y:S04]  /*19da0*/  LDL.LU R13, [R1+0x5b8] ;  /* 0x0005b800010d7983 */ /* 0x002ea80000300800 */
[----:B------:R-:W2:Y:S01]  /*19db0*/  LDL.LU R12, [R1+0x5bc] ;  /* 0x0005bc00010c7983 */ /* 0x000ea20000300800 */
[----:B------:R-:W-:-:S04]  /*19dc0*/  SEL R8, RZ, 0x4, !P2 ;  /* 0x00000004ff087807 */ /* 0x000fc80005000000 */
[----:B------:R-:W-:-:S04]  /*19dd0*/  SEL R8, R8, RZ, !P0 ;  /* 0x000000ff08087207 */ /* 0x000fc80004000000 */
[----:B------:R-:W-:Y:S01]  /*19de0*/  ISETP.NE.U32.AND P2, PT, R8, RZ, PT ;  /* 0x000000ff0800720c */ /* 0x000fe20003f45070 */
[----:B------:R-:W-:Y:S01]  /*19df0*/  IMAD.MOV.U32 R8, RZ, RZ, R88 ;  /* 0x000000ffff087224 */ /* 0x000fe200078e0058 */
[----:B------:R-:W-:Y:S01]  /*19e00*/  STL [R1+0x660], R88 ;  /* 0x0006605801007387 */ /* 0x000fe20000100800 */
[----:B----4-:R-:W-:-:S05]  /*19e10*/  IMAD.X R89, R89, 0x1, R0, P3 ;  /* 0x0000000159597824 */ /* 0x010fca00018e0600 */
[----:B------:R-:W-:Y:S01]  /*19e20*/  MOV R9, R89 ;  /* 0x0000005900097202 */ /* 0x000fe20000000f00 */
[----:B------:R-:W-:Y:S01]  /*19e30*/  IMAD.X R11, R11, 0x1, R0, P4 ;  /* 0x000000010b0b7824 */ /* 0x000fe200020e0600 */
[----:B------:R-:W-:Y:S04]  /*19e40*/  STL [R1+0x654], R89 ;  /* 0x0006545901007387 */ /* 0x000fe80000100800 */
[----:B------:R-:W-:Y:S04]  /*19e50*/  STL [R1+0x648], R10 ;  /* 0x0006480a01007387 */ /* 0x000fe80000100800 */
[----:B------:R1:W-:Y:S04]  /*19e60*/  LDGSTS.E [R3+0xf400], [R8.64], P1 ;  /* 0x0f40000008037fae */ /* 0x0003e80008921844 */
[----:B------:R4:W-:Y:S01]  /*19e70*/  STL [R1+0x61c], R11 ;  /* 0x00061c0b01007387 */ /* 0x0009e20000100800 */
[----:B-1----:R-:W-:-:S02]  /*19e80*/  IMAD.MOV.U32 R9, RZ, RZ, R11 ;  /* 0x000000ffff097224 */ /* 0x002fc400078e000b */
[----:B------:R-:W-:Y:S01]  /*19e90*/  IMAD.MOV.U32 R8, RZ, RZ, R10 ;  /* 0x000000ffff087224 */ /* 0x000fe200078e000a */
[----:B----4-:R-:W4:Y:S04]  /*19ea0*/  LDL.LU R11, [R1+0x5c0] ;  /* 0x0005c000010b7983 */ /* 0x010f280000300800 */
[----:B------:R-:W4:Y:S01]  /*19eb0*/  LDL.LU R10, [R1+0x5c4] ;  /* 0x0005c400010a7983 */ /* 0x000f220000300800 */
[----:B------:R-:W-:-:S03]  /*19ec0*/  ISETP.GT.AND P1, PT, R2, 0x26, PT ;  /* 0x000000260200780c */ /* 0x000fc60003f24270 */
[----:B------:R1:W-:Y:S01]  /*19ed0*/  LDGSTS.E [R3+0x11000], [R8.64], P2 ;  /* 0x1100000008037fae */ /* 0x0003e20009121844 */
[-C--:B---3--:R-:W-:Y:S02]  /*19ee0*/  IADD3 R18, P3, R18, R193.reuse, RZ ;  /* 0x000000c112127210 */ /* 0x088fe40007f7e0ff */
[----:B------:R-:W-:-:S03]  /*19ef0*/  IADD3 R16, P4, R16, R193, RZ ;  /* 0x000000c110107210 */ /* 0x000fc60007f9e0ff */
[----:B------:R-:W-:Y:S01]  /*19f00*/  IMAD.X R19, R19, 0x1, R0, P3 ;  /* 0x0000000113137824 */ /* 0x000fe200018e0600 */
[----:B-1----:R-:W-:-:S04]  /*19f10*/  SEL R8, RZ, 0x4, !P1 ;  /* 0x00000004ff087807 */ /* 0x002fc80004800000 */
[----:B------:R-:W-:Y:S01]  /*19f20*/  SEL R8, R8, RZ, !P0 ;  /* 0x000000ff08087207 */ /* 0x000fe20004000000 */
[----:B------:R-:W-:-:S03]  /*19f30*/  IMAD.MOV.U32 R9, RZ, RZ, R19 ;  /* 0x000000ffff097224 */ /* 0x000fc600078e0013 */
[----:B------:R-:W-:Y:S01]  /*19f40*/  ISETP.NE.U32.AND P1, PT, R8, RZ, PT ;  /* 0x000000ff0800720c */ /* 0x000fe20003f25070 */
[----:B------:R-:W-:Y:S02]  /*19f50*/  IMAD.MOV.U32 R8, RZ, RZ, R18 ;  /* 0x000000ffff087224 */ /* 0x000fe400078e0012 */
[----:B-----5:R-:W-:-:S03]  /*19f60*/  IMAD.X R17, R17, 0x1, R0, P4 ;  /* 0x0000000111117824 */ /* 0x020fc600020e0600 */
        /* <DEDUP_REMOVED lines=8> */
[----:B--2---:R-:W-:-:S05]  /*19ff0*/  IADD3 R14, P3, R14, R193, RZ ;  /* 0x000000c10e0e7210 */ /* 0x004fca0007f7e0ff */
[----:B------:R-:W-:Y:S02]  /*1a000*/  IMAD.X R15, R15, 0x1, R0, P3 ;  /* 0x000000010f0f7824 */ /* 0x000fe400018e0600 */
[----:B------:R-:W-:Y:S02]  /*1a010*/  IMAD.MOV.U32 R8, RZ, RZ, R14 ;  /* 0x000000ffff087224 */ /* 0x000fe400078e000e */
[----:B------:R-:W-:Y:S01]  /*1a020*/  IMAD.MOV.U32 R9, RZ, RZ, R15 ;  /* 0x000000ffff097224 */ /* 0x000fe200078e000f */
[----:B------:R-:W-:-:S04]  /*1a030*/  IADD3 R12, P4, R12, R193, RZ ;  /* 0x000000c10c0c7210 */ /* 0x000fc80007f9e0ff */
[----:B------:R1:W-:Y:S01]  /*1a040*/  LDGSTS.E [R3+0x13400], [R8.64], P1 ;  /* 0x1340000008037fae */ /* 0x0003e20008921844 */
[----:B------:R-:W-:Y:S02]  /*1a050*/  IADD3.X R13, R13, R0, RZ, P4, !PT ;  /* 0x000000000d0d7210 */ /* 0x000fe400027fe4ff */
[----:B------:R-:W-:Y:S01]  /*1a060*/  ISETP.GT.AND P1, PT, R2, 0x2e, PT ;  /* 0x0000002e0200780c */ /* 0x000fe20003f24270 */
[----:B------:R-:W-:Y:S01]  /*1a070*/  STL [R1+0x620], R18 ;  /* 0x0006201201007387 */ /* 0x000fe20000100800 */
[----:B-1----:R-:W-:Y:S02]  /*1a080*/  IMAD.MOV.U32 R8, RZ, RZ, R12 ;  /* 0x000000ffff087224 */ /* 0x002fe400078e000c */
[----:B------:R-:W-:Y:S01]  /*1a090*/  IMAD.MOV.U32 R9, RZ, RZ, R13 ;  /* 0x000000ffff097224 */ /* 0x000fe200078e000d */
        /* <DEDUP_REMOVED lines=11> */
[----:B----4-:R-:W-:-:S05]  /*1a150*/  IADD3 R10, P3, R10, R193, RZ ;  /* 0x000000c10a0a7210 */ /* 0x010fca0007f7e0ff */
[----:B------:R-:W-:Y:S01]  /*1a160*/  IMAD.X R11, R11, 0x1, R0, P3 ;  /* 0x000000010b0b7824 */ /* 0x000fe200018e0600 */
[----:B------:R1:W-:Y:S01]  /*1a170*/  STL [R1+0x5c4], R10 ;  /* 0x0005c40a01007387 */ /* 0x0003e20000100800 */
[----:B------:R-:W-:-:S03]  /*1a180*/  IMAD.MOV.U32 R8, RZ, RZ, R10 ;  /* 0x000000ffff087224 */ /* 0x000fc600078e000a */
[----:B------:R3:W-:Y:S04]  /*1a190*/  STL [R1+0x5c0], R11 ;  /* 0x0005c00b01007387 */ /* 0x0007e80000100800 */
[----:B--2---:R-:W2:Y:S04]  /*1a1a0*/  LDL.LU R16, [R1+0x2c] ;  /* 0x00002c0001107983 */ /* 0x004ea80000300800 */
[----:B-1----:R-:W4:Y:S04]  /*1a1b0*/  LDL.LU R10, [R1+0x30] ;  /* 0x00003000010a7983 */ /* 0x002f280000300800 */
[----:B------:R-:W5:Y:S04]  /*1a1c0*/  LDL.LU R15, [R1+0x34] ;  /* 0x00003400010f7983 */ /* 0x000f680000300800 */
[----:B------:R-:W5:Y:S04]  /*1a1d0*/  LDL.LU R14, [R1+0x38] ;  /* 0x00003800010e7983 */ /* 0x000f680000300800 */
[----:B------:R-:W5:Y:S04]  /*1a1e0*/  LDL.LU R13, [R1+0x6c] ;  /* 0x00006c00010d7983 */ /* 0x000f680000300800 */
[----:B------:R-:W5:Y:S01]  /*1a1f0*/  LDL.LU R12, [R1+0x70] ;  /* 0x00007000010c7983 */ /* 0x000f620000300800 */
[-C--:B------:R-:W-:Y:S01]  /*1a200*/  IADD3 R217, P4, R217, R193.reuse, RZ ;  /* 0x000000c1d9d97210 */ /* 0x080fe20007f9e0ff */
[----:B------:R-:W-:Y:S01]  /*1a210*/  IMAD.MOV.U32 R9, RZ, RZ, R11 ;  /* 0x000000ffff097224 */ /* 0x000fe200078e000b */
[----:B------:R-:W-:Y:S01]  /*1a220*/  IADD3 R219, P3, R219, R193, RZ ;  /* 0x000000c1dbdb7210 */ /* 0x000fe20007f7e0ff */
[----:B------:R-:W5:Y:S02]  /*1a230*/  LDL.LU R89, [R1+0x74] ;  /* 0x0000740001597983 */ /* 0x000f640000300800 */
[----:B------:R-:W-:-:S02]  /*1a240*/  IMAD.X R216, R216, 0x1, R0, P4 ;  /* 0x00000001d8d87824 */ /* 0x000fc400020e0600 */
[----:B------:R1:W-:Y:S01]  /*1a250*/  LDGSTS.E [R3+0x15400], [R8.64], P2 ;  /* 0x1540000008037fae */ /* 0x0003e20009121844 */
[----:B------:R-:W-:Y:S01]  /*1a260*/  ISETP.GT.AND P2, PT, R2, 0x32, PT ;  /* 0x000000320200780c */ /* 0x000fe20003f44270 */
[----:B------:R-:W-:Y:S02]  /*1a270*/  IMAD.X R218, R218, 0x1, R0, P3 ;  /* 0x00000001dada7824 */ /* 0x000fe400018e0600 */
[----:B------:R-:W5:Y:S01]  /*1a280*/  LDL.LU R88, [R1+0x78] ;  /* 0x0000780001587983 */ /* 0x000f620000300800 */
[----:B-1----:R-:W-:Y:S01]  /*1a290*/  IMAD.MOV.U32 R8, RZ, RZ, R217 ;  /* 0x000000ffff087224 */ /* 0x002fe200078e00d9 */
[----:B------:R-:W-:Y:S02]  /*1a2a0*/  MOV R9, R216 ;  /* 0x000000d800097202 */ /* 0x000fe40000000f00 */
[----:B------:R-:W5:Y:S04]  /*1a2b0*/  LDL.LU R17, [R1+0xac] ;  /* 0x0000ac0001117983 */ /* 0x000f680000300800 */
[----:B------:R1:W-:Y:S01]  /*1a2c0*/  LDGSTS.E [R3+0x17000], [R8.64], P1 ;  /* 0x1700000008037fae */ /* 0x0003e20008921844 */
[----:B------:R-:W-:-:S02]  /*1a2d0*/  IADD3 R233, P4, R233, R193, RZ ;  /* 0x000000c1e9e97210 */ /* 0x000fc40007f9e0ff */
[----:B------:R-:W-:Y:S01]  /*1a2e0*/  IADD3 R235, P3, R235, R193, RZ ;  /* 0x000000c1ebeb7210 */ /* 0x000fe20007f7e0ff */
[----:B---3--:R-:W3:Y:S01]  /*1a2f0*/  LDL.LU R11, [R1+0xb0] ;  /* 0x0000b000010b7983 */ /* 0x008ee20000300800 */
[----:B-1----:R-:W-:-:S04]  /*1a300*/  SEL R8, RZ, 0x4, !P2 ;  /* 0x00000004ff087807 */ /* 0x002fc80005000000 */
[----:B------:R-:W-:Y:S01]  /*1a310*/  SEL R8, R8, RZ, !P0 ;  /* 0x000000ff08087207 */ /* 0x000fe20004000000 */
[----:B------:R-:W-:-:S03]  /*1a320*/  IMAD.MOV.U32 R9, RZ, RZ, R218 ;  /* 0x000000ffff097224 */ /* 0x000fc600078e00da */
[----:B------:R-:W-:Y:S01]  /*1a330*/  ISETP.NE.U32.AND P2, PT, R8, RZ, PT ;  /* 0x000000ff0800720c */ /* 0x000fe20003f45070 */
[----:B------:R-:W-:Y:S02]  /*1a340*/  IMAD.MOV.U32 R8, RZ, RZ, R219 ;  /* 0x000000ffff087224 */ /* 0x000fe400078e00db */
[----:B------:R-:W-:-:S03]  /*1a350*/  IMAD.X R232, R232, 0x1, R0, P4 ;  /* 0x00000001e8e87824 */ /* 0x000fc600020e0600 */
        /* <DEDUP_REMOVED lines=8> */
[----:B------:R-:W-:Y:S02]  /*1a3e0*/  SEL R8, R8, RZ, !P0 ;  /* 0x000000ff08087207 */ /* 0x000fe40004000000 */
[----:B------:R-:W-:Y:S02]  /*1a3f0*/  MOV R9, R234 ;  /* 0x000000ea00097202 */ /* 0x000fe40000000f00 */
        /* <DEDUP_REMOVED lines=19> */
[----:B------:R-:W-:Y:S01]  /*1a530*/  STL [R1+0x30], R10 ;  /* 0x0000300a01007387 */ /* 0x000fe20000100800 */
[----:B-1----:R-:W-:Y:S02]  /*1a540*/  IMAD.MOV.U32 R8, RZ, RZ, R10 ;  /* 0x000000ffff087224 */ /* 0x002fe400078e000a */
[----:B------:R-:W-:Y:S01]  /*1a550*/  IMAD.MOV.U32 R9, RZ, RZ, R16 ;  /* 0x000000ffff097224 */ /* 0x000fe200078e0010 */
[----:B------:R1:W-:Y:S04]  /*1a560*/  STL [R1+0x2c], R16 ;  /* 0x00002c1001007387 */ /* 0x0003e80000100800 */
[----:B------:R-:W2:Y:S01]  /*1a570*/  LDL.LU R18, [R1+0xb4] ;  /* 0x0000b40001127983 */ /* 0x000ea20000300800 */
[----:B-----5:R-:W-:-:S03]  /*1a580*/  IADD3 R14, P3, R14, R193, RZ ;  /* 0x000000c10e0e7210 */ /* 0x020fc60007f7e0ff */
[----:B------:R4:W-:Y:S04]  /*1a590*/  LDGSTS.E [R3+0x1d000], [R8.64], P2 ;  /* 0x1d00000008037fae */ /* 0x0009e80009121844 */
[----:B-1----:R-:W5:Y:S04]  /*1a5a0*/  LDL.LU R16, [R1+0xb8] ;  /* 0x0000b80001107983 */ /* 0x002f680000300800 */
[----:B------:R-:W2:Y:S04]  /*1a5b0*/  LDL.LU R19, [R1+0xec] ;  /* 0x0000ec0001137983 */ /* 0x000ea80000300800 */
[----:B------:R-:W2:Y:S01]  /*1a5c0*/  LDL.LU R10, [R1+0xf0] ;  /* 0x0000f000010a7983 */ /* 0x000ea20000300800 */
[----:B----4-:R-:W-:Y:S01]  /*1a5d0*/  SEL R8, RZ, 0x4, !P1 ;  /* 0x00000004ff087807 */ /* 0x010fe20004800000 */
[----:B------:R-:W-:Y:S01]  /*1a5e0*/  IMAD.X R15, R15, 0x1, R0, P3 ;  /* 0x000000010f0f7824 */ /* 0x000fe200018e0600 */
[----:B------:R-:W-:-:S02]  /*1a5f0*/  IADD3 R12, P4, R12, R193, RZ ;  /* 0x000000c10c0c7210 */ /* 0x000fc40007f9e0ff */
[----:B------:R-:W-:Y:S01]  /*1a600*/  SEL R8, R8, RZ, !P0 ;  /* 0x000000ff08087207 */ /* 0x000fe20004000000 */
[----:B------:R-:W-:Y:S01]  /*1a610*/  IMAD.MOV.U32 R9, RZ, RZ, R15 ;  /* 0x000000ffff097224 */ /* 0x000fe200078e000f */
[----:B------:R-:W-:Y:S02]  /*1a620*/  IADD3.X R13, R13, R0, RZ, P4, !PT ;  /* 0x000000000d0d7210 */ /* 0x000fe400027fe4ff */
[----:B------:R-:W-:Y:S01]  /*1a630*/  ISETP.NE.U32.AND P1, PT, R8, RZ, PT ;  /* 0x000000ff0800720c */ /* 0x000fe20003f25070 */
[----:B------:R-:W-:Y:S01]  /*1a640*/  IMAD.MOV.U32 R8, RZ, RZ, R14 ;  /* 0x000000ffff087224 */ /* 0x000fe200078e000e */
[----:B------:R-:W-:Y:S04]  /*1a650*/  STL [R1+0x38], R14 ;  /* 0x0000380e01007387 */ /* 0x000fe80000100800 */
[----:B------:R1:W-:Y:S04]  /*1a660*/  STL [R1+0x34], R15 ;  /* 0x0000340f01007387 */ /* 0x0003e80000100800 */
[----:B------:R-:W-:Y:S04]  /*1a670*/  STL [R1+0x70], R12 ;  /* 0x0000700c01007387 */ /* 0x000fe80000100800 */
        /* <DEDUP_REMOVED lines=18> */
[----:B------:R-:W-:-:S03]  /*1a7a0*/  IMAD.X R17, R17, 0x1, R0, P4 ;  /* 0x0000000111117824 */ /* 0x000fc600020e0600 */
[----:B------:R1:W-:Y:S01]  /*1a7b0*/  LDGSTS.E [R3+0x1f400], [R8.64], P1 ;  /* 0x1f40000008037fae */ /* 0x0003e20008921844 */
[----:B------:R-:W-:-:S03]  /*1a7c0*/  ISETP.GT.AND P1, PT, R2, 0x46, PT ;  /* 0x000000460200780c */ /* 0x000fc60003f24270 */
[----:B------:R-:W-:Y:S04]  /*1a7d0*/  STL [R1+0x78], R88 ;  /* 0x0000785801007387 */ /* 0x000fe80000100800 */
[----:B------:R-:W-:Y:S01]  /*1a7e0*/  STL [R1+0x74], R89 ;  /* 0x0000745901007387 */ /* 0x000fe20000100800 */
[----:B-1----:R-:W-:Y:S01]  /*1a7f0*/  IMAD.MOV.U32 R8, RZ, RZ, R11 ;  /* 0x000000ffff087224 */ /* 0x002fe200078e000b */
[----:B------:R-:W-:Y:S02]  /*1a800*/  MOV R9, R17 ;  /* 0x0000001100097202 */ /* 0x000fe40000000f00 */
[----:B------:R-:W-:Y:S04]  /*1a810*/  STL [R1+0xb0], R11 ;  /* 0x0000b00b01007387 */ /* 0x000fe80000100800 */
[----:B------:R1:W-:Y:S04]  /*1a820*/  STL [R1+0xac], R17 ;  /* 0x0000ac1101007387 */ /* 0x0003e80000100800 */
[----:B------:R1:W-:Y:S04]  /*1a830*/  LDGSTS.E [R3+0x21000], [R8.64], P2 ;  /* 0x2100000008037fae */ /* 0x0003e80009121844 */
[----:B-1----:R-:W4:Y:S04]  /*1a840*/  LDL.LU R17, [R1+0x138] ;  /* 0x0001380001117983 */ /* 0x002f280000300800 */
[----:B------:R-:W4:Y:S01]  /*1a850*/  LDL.LU R11, [R1+0x170] ;  /* 0x00017000010b7983 */ /* 0x000f220000300800 */
[----:B------:R-:W-:-:S04]  /*1a860*/  SEL R8, RZ, 0x4, !P1 ;  /* 0x00000004ff087807 */ /* 0x000fc80004800000 */
[----:B------:R-:W-:-:S04]  /*1a870*/  SEL R8, R8, RZ, !P0 ;  /* 0x000000ff08087207 */ /* 0x000fc80004000000 */
[----:B------:R-:W-:Y:S02]  /*1a880*/  ISETP.NE.U32.AND P1, PT, R8, RZ, PT ;  /* 0x000000ff0800720c */ /* 0x000fe40003f25070 */
[----:B-----5:R-:W-:-:S05]  /*1a890*/  IADD3 R16, P3, R16, R193, RZ ;  /* 0x000000c110107210 */ /* 0x020fca0007f7e0ff */
[----:B--2---:R-:W-:Y:S01]  /*1a8a0*/  IMAD.X R18, R18, 0x1, R0, P3 ;  /* 0x0000000112127824 */ /* 0x004fe200018e0600 */
[----:B------:R-:W-:Y:S01]  /*1a8b0*/  IADD3 R10, P4, R10, R193, RZ ;  /* 0x000000c10a0a7210 */ /* 0x000fe20007f9e0ff */
[----:B------:R-:W-:Y:S02]  /*1a8c0*/  STL [R1+0xb8], R16 ;  /* 0x0000b81001007387 */ /* 0x000fe40000100800 */
[----:B------:R-:W-:Y:S02]  /*1a8d0*/  IMAD.MOV.U32 R9, RZ, RZ, R18 ;  /* 0x000000ffff097224 */ /* 0x000fe400078e0012 */
[----:B------:R1:W-:Y:S01]  /*1a8e0*/  STL [R1+0xb4], R18 ;  /* 0x0000b41201007387 */ /* 0x0003e20000100800 */
[----:B------:R-:W-:-:S03]  /*1a8f0*/  IMAD.X R19, R19, 0x1, R0, P4 ;  /* 0x0000000113137824 */ /* 0x000fc600020e0600 */
        /* <DEDUP_REMOVED lines=8> */
[-C--:B---3--:R-:W-:Y:S01]  /*1a980*/  IADD3 R13, P3, R13, R193.reuse, RZ ;  /* 0x000000c10d0d7210 */ /* 0x088fe20007f7e0ff */
[----:B-1----:R-:W-:Y:S02]  /*1a990*/  IMAD.MOV.U32 R8, RZ, RZ, R10 ;  /* 0x000000ffff087224 */ /* 0x002fe400078e000a */
[----:B------:R-:W-:Y:S01]  /*1a9a0*/  IMAD.MOV.U32 R9, RZ, RZ, R19 ;  /* 0x000000ffff097224 */ /* 0x000fe200078e0013 */
[----:B--2---:R-:W2:Y:S01]  /*1a9b0*/  LDL.LU R10, [R1+0x1b0] ;  /* 0x0001b000010a7983 */ /* 0x004ea20000300800 */
[--C-:B------:R-:W-:Y:S01]  /*1a9c0*/  IMAD.X R15, R15, 0x1, R0.reuse, P3 ;  /* 0x000000010f0f7824 */ /* 0x100fe200018e0600 */
[----:B----4-:R-:W-:Y:S02]  /*1a9d0*/  IADD3 R12, P4, R12, R193, RZ ;  /* 0x000000c10c0c7210 */ /* 0x010fe40007f9e0ff */
[----:B------:R1:W-:Y:S04]  /*1a9e0*/  LDGSTS.E [R3+0x23000], [R8.64], P1 ;  /* 0x2300000008037fae */ /* 0x0003e80008921844 */
[----:B------:R3:W-:Y:S01]  /*1a9f0*/  STL [R1+0xf8], R13 ;  /* 0x0000f80d01007387 */ /* 0x0007e20000100800 */
[----:B------:R-:W-:-:S03]  /*1aa00*/  IMAD.X R14, R14, 0x1, R0, P4 ;  /* 0x000000010e0e7824 */ /* 0x000fc600020e0600 */
[----:B------:R-:W-:Y:S01]  /*1aa10*/  STL [R1+0xf4], R15 ;  /* 0x0000f40f01007387 */ /* 0x000fe20000100800 */
[----:B-1----:R-:W-:-:S03]  /*1aa20*/  SEL R8, RZ, 0x4, !P2 ;  /* 0x00000004ff087807 */ /* 0x002fc60005000000 */
[----:B------:R-:W-:Y:S01]  /*1aa30*/  STL [R1+0x130], R12 ;  /* 0x0001300c01007387 */ /* 0x000fe20000100800 */
[----:B------:R-:W-:-:S03]  /*1aa40*/  SEL R8, R8, RZ, !P0 ;  /* 0x000000ff08087207 */ /* 0x000fc60004000000 */
[----:B------:R-:W4:Y:S01]  /*1aa50*/  LDL.LU R89, [R1+0x174] ;  /* 0x0001740001597983 */ /* 0x000f220000300800 */
[----:B------:R-:W-:Y:S02]  /*1aa60*/  MOV R9, R15 ;  /* 0x0000000f00097202 */ /* 0x000fe40000000f00 */
[----:B------:R-:W-:Y:S01]  /*1aa70*/  ISETP.NE.U32.AND P2, PT, R8, RZ, PT ;  /* 0x000000ff0800720c */ /* 0x000fe20003f45070 */
[----:B------:R-:W-:Y:S01]  /*1aa80*/  IMAD.MOV.U32 R8, RZ, RZ, R13 ;  /* 0x000000ffff087224 */ /* 0x000fe200078e000d */
[----:B------:R1:W-:Y:S04]  /*1aa90*/  STL [R1+0x12c], R14 ;  /* 0x00012c0e01007387 */ /* 0x0003e80000100800 */
[----:B---3--:R-:W3:Y:S04]  /*1aaa0*/  LDL.LU R13, [R1+0x1ac] ;  /* 0x0001ac00010d7983 */ /* 0x008ee80000300800 */
[----:B------:R1:W-:Y:S02]  /*1aab0*/  LDGSTS.E [R3+0x23400], [R8.64], P1 ;  /* 0x2340000008037fae */ /* 0x0003e40008921844 */
[----:B-1----:R-:W-:-:S02]  /*1aac0*/  IMAD.MOV.U32 R9, RZ, RZ, R14 ;  /* 0x000000ffff097224 */ /* 0x002fc400078e000e */
[----:B------:R-:W-:Y:S01]  /*1aad0*/  IMAD.MOV.U32 R8, RZ, RZ, R12 ;  /* 0x000000ffff087224 */ /* 0x000fe200078e000c */
[----:B------:R-:W3:Y:S04]  /*1aae0*/  LDL.LU R14, [R1+0x1b4] ;  /* 0x0001b400010e7983 */ /* 0x000ee80000300800 */
[----:B------:R-:W3:Y:S04]  /*1aaf0*/  LDL.LU R12, [R1+0x1b8] ;  /* 0x0001b800010c7983 */ /* 0x000ee80000300800 */
[----:B------:R-:W3:Y:S04]  /*1ab00*/  LDL.LU R19, [R1+0x1ec] ;  /* 0x0001ec0001137983 */ /* 0x000ee80000300800 */
        /* <DEDUP_REMOVED lines=24> */
[----:B--2---:R-:W-:-:S03]  /*1ac90*/  IADD3 R10, P4, R10, R193, RZ ;  /* 0x000000c10a0a7210 */ /* 0x004fc60007f9e0ff */
[----:B-1----:R-:W2:Y:S04]  /*1aca0*/  LDL.LU R16, [R1+0x22c] ;  /* 0x00022c0001107983 */ /* 0x002ea80000300800 */
[----:B------:R-:W2:Y:S01]  /*1acb0*/  LDL.LU R11, [R1+0x230] ;  /* 0x00023000010b7983 */ /* 0x000ea20000300800 */
[----:B----4-:R-:W-:Y:S01]  /*1acc0*/  SEL R8, RZ, 0x4, !P2 ;  /* 0x00000004ff087807 */ /* 0x010fe20005000000 */
[----:B------:R-:W-:-:S03]  /*1acd0*/  IMAD.X R89, R89, 0x1, R0, P3 ;  /* 0x0000000159597824 */ /* 0x000fc600018e0600 */
[----:B------:R-:W-:Y:S01]  /*1ace0*/  SEL R8, R8, RZ, !P0 ;  /* 0x000000ff08087207 */ /* 0x000fe20004000000 */
[----:B------:R-:W-:-:S03]  /*1acf0*/  IMAD.MOV.U32 R9, RZ, RZ, R89 ;  /* 0x000000ffff097224 */ /* 0x000fc600078e0059 */
[----:B------:R-:W-:Y:S01]  /*1ad00*/  ISETP.NE.U32.AND P2, PT, R8, RZ, PT ;  /* 0x000000ff0800720c */ /* 0x000fe20003f45070 */
[----:B------:R-:W-:Y:S01]  /*1ad10*/  IMAD.MOV.U32 R8, RZ, RZ, R88 ;  /* 0x000000ffff087224 */ /* 0x000fe200078e0058 */
[----:B---3--:R-:W-:-:S04]  /*1ad20*/  IADD3.X R13, R13, R0, RZ, P4, !PT ;  /* 0x000000000d0d7210 */ /* 0x008fc800027fe4ff */
[----:B------:R1:W-:Y:S01]  /*1ad30*/  LDGSTS.E [R3+0x27400], [R8.64], P1 ;  /* 0x2740000008037fae */ /* 0x0003e20008921844 */
[----:B------:R-:W-:-:S03]  /*1ad40*/  ISETP.GT.AND P1, PT, R2, 0x56, PT ;  /* 0x000000560200780c */ /* 0x000fc60003f24270 */
[----:B------:R-:W-:Y:S01]  /*1ad50*/  STL [R1+0x178], R88 ;  /* 0x0001785801007387 */ /* 0x000fe20000100800 */
[----:B-1----:R-:W-:Y:S02]  /*1ad60*/  IMAD.MOV.U32 R8, RZ, RZ, R10 ;  /* 0x000000ffff087224 */ /* 0x002fe400078e000a */
[----:B------:R-:W-:Y:S01]  /*1ad70*/  IMAD.MOV.U32 R9, RZ, RZ, R13 ;  /* 0x000000ffff097224 */ /* 0x000fe200078e000d */
[----:B------:R-:W-:-:S04]  /*1ad80*/  IADD3 R12, P3, R12, R193, RZ ;  /* 0x000000c10c0c7210 */ /* 0x000fc80007f7e0ff */
[----:B------:R1:W-:Y:S04]  /*1ad90*/  LDGSTS.E [R3+0x29000], [R8.64], P2 ;  /* 0x2900000008037fae */ /* 0x0003e80009121844 */
[----:B------:R-:W-:Y:S01]  /*1ada0*/  STL [R1+0x174], R89 ;  /* 0x0001745901007387 */ /* 0x000fe20000100800 */
[----:B------:R-:W-:Y:S01]  /*1adb0*/  IMAD.X R14, R14, 0x1, R0, P3 ;  /* 0x000000010e0e7824 */ /* 0x000fe200018e0600 */
[----:B------:R-:W-:Y:S02]  /*1adc0*/  IADD3 R15, P4, R15, R193, RZ ;  /* 0x000000c10f0f7210 */ /* 0x000fe40007f9e0ff */
[----:B------:R-:W-:Y:S01]  /*1add0*/  STL [R1+0x1b0], R10 ;  /* 0x0001b00a01007387 */ /* 0x000fe20000100800 */
[----:B-1----:R-:W-:-:S03]  /*1ade0*/  SEL R8, RZ, 0x4, !P1 ;  /* 0x00000004ff087807 */ /* 0x002fc60004800000 */
[----:B------:R1:W-:Y:S01]  /*1adf0*/  STL [R1+0x1ac], R13 ;  /* 0x0001ac0d01007387 */ /* 0x0003e20000100800 */
[----:B------:R-:W-:Y:S01]  /*1ae00*/  IMAD.X R19, R19, 0x1, R0, P4 ;  /* 0x0000000113137824 */ /* 0x000fe200020e0600 */
[----:B------:R-:W-:Y:S01]  /*1ae10*/  SEL R8, R8, RZ, !P0 ;  /* 0x000000ff08087207 */ /* 0x000fe20004000000 */
[----:B------:R-:W-:Y:S01]  /*1ae20*/  IMAD.MOV.U32 R9, RZ, RZ, R14 ;  /* 0x000000ffff097224 */ /* 0x000fe200078e000e */
[----:B-1----:R-:W3:Y:S04]  /*1ae30*/  LDL.LU R13, [R1+0x238] ;  /* 0x00023800010d7983 */ /* 0x002ee80000300800 */
[----:B------:R-:W4:Y:S01]  /*1ae40*/  LDL.LU R10, [R1+0x270] ;  /* 0x00027000010a7983 */ /* 0x000f220000300800 */
[----:B------:R-:W-:-:S03]  /*1ae50*/  ISETP.NE.U32.AND P1, PT, R8, RZ, PT ;  /* 0x000000ff0800720c */ /* 0x000fc60003f25070 */
[----:B------:R-:W-:Y:S01]  /*1ae60*/  STL [R1+0x1b8], R12 ;  /* 0x0001b80c01007387 */ /* 0x000fe20000100800 */
[----:B------:R-:W-:-:S03]  /*1ae70*/  IMAD.MOV.U32 R8, RZ, RZ, R12 ;  /* 0x000000ffff087224 */ /* 0x000fc600078e000c */
[----:B------:R1:W-:Y:S04]  /*1ae80*/  STL [R1+0x1b4], R14 ;  /* 0x0001b40e01007387 */ /* 0x0003e80000100800 */
[----:B------:R1:W-:Y:S04]  /*1ae90*/  STL [R1+0x1f0], R15 ;  /* 0x0001f00f01007387 */ /* 0x0003e80000100800 */
[----:B------:R1:W-:Y:S04]  /*1aea0*/  LDGSTS.E [R3+0x29400], [R8.64], P2 ;  /* 0x2940000008037fae */ /* 0x0003e80009121844 */
[----:B-1----:R-:W4:Y:S04]  /*1aeb0*/  LDL.LU R14, [R1+0x234] ;  /* 0x00023400010e7983 */ /* 0x002f280000300800 */
[----:B------:R-:W-:Y:S04]  /*1aec0*/  STL [R1+0x1ec], R19 ;  /* 0x0001ec1301007387 */ /* 0x000fe80000100800 */
[----:B------:R-:W4:Y:S01]  /*1aed0*/  LDL.LU R12, [R1+0x26c] ;  /* 0x00026c00010c7983 */ /* 0x000f220000300800 */
[----:B------:R-:W-:Y:S01]  /*1aee0*/  IMAD.MOV.U32 R8, RZ, RZ, R15 ;  /* 0x000000ffff087224 */ /* 0x000fe200078e000f */
[----:B------:R-:W-:-:S02]  /*1aef0*/  MOV R9, R19 ;  /* 0x0000001300097202 */ /* 0x000fc40000000f00 */
[----:B------:R-:W-:Y:S01]  /*1af00*/  ISETP.GT.AND P2, PT, R2, 0x5a, PT ;  /* 0x0000005a0200780c */ /* 0x000fe20003f44270 */
[----:B------:R-:W4:Y:S04]  /*1af10*/  LDL.LU R88, [R1+0x278] ;  /* 0x0002780001587983 */ /* 0x000f280000300800 */
[----:B------:R1:W-:Y:S04]  /*1af20*/  LDGSTS.E [R3+0x2b000], [R8.64], P1 ;  /* 0x2b00000008037fae */ /* 0x0003e80008921844 */
[----:B------:R-:W4:Y:S01]  /*1af30*/  LDL.LU R15, [R1+0x2b0] ;  /* 0x0002b000010f7983 */ /* 0x000f220000300800 */
[----:B-1----:R-:W-:-:S04]  /*1af40*/  SEL R8, RZ, 0x4, !P2 ;  /* 0x00000004ff087807 */ /* 0x002fc80005000000 */
[----:B------:R-:W-:-:S04]  /*1af50*/  SEL R8, R8, RZ, !P0 ;  /* 0x000000ff08087207 */ /* 0x000fc80004000000 */
[----:B------:R-:W-:Y:S02]  /*1af60*/  ISETP.NE.U32.AND P2, PT, R8, RZ, PT ;  /* 0x000000ff0800720c */ /* 0x000fe40003f45070 */
[----:B-----5:R-:W-:-:S05]  /*1af70*/  IADD3 R17, P3, R17, R193, RZ ;  /* 0x000000c111117210 */ /* 0x020fca0007f7e0ff */
[----:B------:R-:W-:Y:S01]  /*1af80*/  IMAD.X R18, R18, 0x1, R0, P3 ;  /* 0x0000000112127824 */ /* 0x000fe200018e0600 */
[----:B------:R-:W-:Y:S01]  /*1af90*/  STL [R1+0x1f8], R17 ;  /* 0x0001f81101007387 */ /* 0x000fe20000100800 */
[----:B--2---:R-:W-:-:S03]  /*1afa0*/  IADD3 R11, P4, R11, R193, RZ ;  /* 0x000000c10b0b7210 */ /* 0x004fc60007f9e0ff */
[----:B------:R1:W-:Y:S04]  /*1afb0*/  STL [R1+0x1f4], R18 ;  /* 0x0001f41201007387 */ /* 0x0003e80000100800 */
[----:B------:R-:W-:Y:S01]  /*1afc0*/  STL [R1+0x230], R11 ;  /* 0x0002300b01007387 */ /* 0x000fe20000100800 */
[----:B------:R-:W-:-:S03]  /*1afd0*/  IMAD.X R16, R16, 0x1, R0, P4 ;  /* 0x0000000110107824 */ /* 0x000fc600020e0600 */
[----:B------:R-:W2:Y:S01]  /*1afe0*/  LDL.LU R89, [R1+0x274] ;  /* 0x0002740001597983 */ /* 0x000ea20000300800 */
[----:B------:R-:W-:Y:S02]  /*1aff0*/  IMAD.MOV.U32 R8, RZ, RZ, R17 ;  /* 0x000000ffff087224 */ /* 0x000fe400078e0011 */
[----:B------:R-:W-:Y:S01]  /*1b000*/  IMAD.MOV.U32 R9, RZ, RZ, R18 ;  /* 0x000000ffff097224 */ /* 0x000fe200078e0012 */
[----:B------:R5:W-:Y:S04]  /*1b010*/  STL [R1+0x22c], R16 ;  /* 0x00022c1001007387 */ /* 0x000be80000100800 */
[----:B-1----:R-:W2:Y:S04]  /*1b020*/  LDL.LU R18, [R1+0x2ac] ;  /* 0x0002ac0001127983 */ /* 0x002ea80000300800 */
[----:B------:R-:W2:Y:S04]  /*1b030*/  LDL.LU R19, [R1+0x2b4] ;  /* 0x0002b40001137983 */ /* 0x000ea80000300800 */
[----:B------:R-:W2:Y:S04]  /*1b040*/  LDL.LU R17, [R1+0x2b8] ;  /* 0x0002b80001117983 */ /* 0x000ea80000300800 */
[----:B------:R1:W-:Y:S01]  /*1b050*/  LDGSTS.E [R3+0x2b400], [R8.64], P1 ;  /* 0x2b40000008037fae */ /* 0x0003e20008921844 */
[----:B------:R-:W-:Y:S01]  /*1b060*/  ISETP.GT.AND P1, PT, R2, 0x5e, PT ;  /* 0x0000005e0200780c */ /* 0x000fe20003f24270 */
[----:B-1----:R-:W-:-:S02]  /*1b070*/  IMAD.MOV.U32 R8, RZ, RZ, R11 ;  /* 0x000000ffff087224 */ /* 0x002fc400078e000b */
[----:B------:R-:W-:Y:S02]  /*1b080*/  IMAD.MOV.U32 R9, RZ, RZ, R16 ;  /* 0x000000ffff097224 */ /* 0x000fe400078e0010 */
[----:B-----5:R-:W5:Y:S04]  /*1b090*/  LDL.LU R16, [R1+0x2ec] ;  /* 0x0002ec0001107983 */ /* 0x020f680000300800 */
[----:B------:R-:W5:Y:S04]  /*1b0a0*/  LDL.LU R11, [R1+0x2f0] ;  /* 0x0002f000010b7983 */ /* 0x000f680000300800 */
[----:B------:R1:W-:Y:S01]  /*1b0b0*/  LDGSTS.E [R3+0x2d000], [R8.64], P2 ;  /* 0x2d00000008037fae */ /* 0x0003e20009121844 */
[----:B---3--:R-:W-:-:S02]  /*1b0c0*/  IADD3 R13, P3, R13, R193, RZ ;  /* 0x000000c10d0d7210 */ /* 0x008fc40007f7e0ff */
[----:B----4-:R-:W-:Y:S02]  /*1b0d0*/  IADD3 R10, P4, R10, R193, RZ ;  /* 0x000000c10a0a7210 */ /* 0x010fe40007f9e0ff */
        /* <DEDUP_REMOVED lines=9> */
[----:B------:R-:W-:-:S03]  /*1b170*/  MOV R9, R14 ;  /* 0x0000000e00097202 */ /* 0x000fc60000000f00 */
[----:B------:R3:W-:Y:S04]  /*1b180*/  STL [R1+0x26c], R12 ;  /* 0x00026c0c01007387 */ /* 0x0007e80000100800 */
[----:B-1----:R-:W4:Y:S04]  /*1b190*/  LDL.LU R14, [R1+0x2f4] ;  /* 0x0002f400010e7983 */ /* 0x002f280000300800 */
[----:B------:R-:W4:Y:S04]  /*1b1a0*/  LDL.LU R13, [R1+0x2f8] ;  /* 0x0002f800010d7983 */ /* 0x000f280000300800 */
[----:B------:R1:W-:Y:S02]  /*1b1b0*/  LDGSTS.E [R3+0x2d400], [R8.64], P2 ;  /* 0x2d40000008037fae */ /* 0x0003e40009121844 */
[----:B-1----:R-:W-:-:S02]  /*1b1c0*/  IMAD.MOV.U32 R9, RZ, RZ, R12 ;  /* 0x000000ffff097224 */ /* 0x002fc400078e000c */
[----:B------:R-:W-:Y:S01]  /*1b1d0*/  IMAD.MOV.U32 R8, RZ, RZ, R10 ;  /* 0x000000ffff087224 */ /* 0x000fe200078e000a */
[----:B---3--:R-:W4:Y:S04]  /*1b1e0*/  LDL.LU R12, [R1+0x32c] ;  /* 0x00032c00010c7983 */ /* 0x008f280000300800 */
[----:B------:R-:W4:Y:S01]  /*1b1f0*/  LDL.LU R10, [R1+0x330] ;  /* 0x00033000010a7983 */ /* 0x000f220000300800 */
        /* <DEDUP_REMOVED lines=9> */
[----:B--2---:R-:W-:-:S04]  /*1b290*/  IMAD.X R89, R89, 0x1, R0, P3 ;  /* 0x0000000159597824 */ /* 0x004fc800018e0600 */
        /* <DEDUP_REMOVED lines=12> */
[----:B-1----:R-:W3:Y:S01]  /*1b360*/  LDL.LU R18, [R1+0x338] ;  /* 0x0003380001127983 */ /* 0x002ee20000300800 */
[----:B-----5:R-:W-:-:S03]  /*1b370*/  IADD3 R11, P4, R11, R193, RZ ;  /* 0x000000c10b0b7210 */ /* 0x020fc60007f9e0ff */
[----:B------:R-:W5:Y:S01]  /*1b380*/  LDL.LU R15, [R1+0x370] ;  /* 0x00037000010f7983 */ /* 0x000f620000300800 */
[----:B--2---:R-:W-:-:S03]  /*1b390*/  SEL R8, RZ, 0x4, !P1 ;  /* 0x00000004ff087807 */ /* 0x004fc60004800000 */
[----:B------:R-:W-:Y:S01]  /*1b3a0*/  STL [R1+0x2b8], R17 ;  /* 0x0002b81101007387 */ /* 0x000fe20000100800 */
[----:B------:R-:W-:Y:S01]  /*1b3b0*/  IMAD.MOV.U32 R9, RZ, RZ, R19 ;  /* 0x000000ffff097224 */ /* 0x000fe200078e0013 */
[----:B------:R-:W-:Y:S02]  /*1b3c0*/  SEL R8, R8, RZ, !P0 ;  /* 0x000000ff08087207 */ /* 0x000fe40004000000 */
[----:B------:R1:W-:Y:S01]  /*1b3d0*/  STL [R1+0x2b4], R19 ;  /* 0x0002b41301007387 */ /* 0x0003e20000100800 */
[----:B------:R-:W-:-:S03]  /*1b3e0*/  IADD3.X R16, R16, R0, RZ, P4, !PT ;  /* 0x0000000010107210 */ /* 0x000fc600027fe4ff */
        /* <DEDUP_REMOVED lines=8> */
[----:B-1----:R-:W-:-:S03]  /*1b470*/  IMAD.MOV.U32 R8, RZ, RZ, R11 ;  /* 0x000000ffff087224 */ /* 0x002fc600078e000b */
[----:B--2---:R-:W2:Y:S01]  /*1b480*/  LDL.LU R11, [R1+0x3b0] ;  /* 0x0003b000010b7983 */ /* 0x004ea20000300800 */
[----:B----4-:R-:W-:-:S05]  /*1b490*/  IADD3 R13, P3, R13, R193, RZ ;  /* 0x000000c10d0d7210 */ /* 0x010fca0007f7e0ff */
[----:B------:R-:W-:Y:S01]  /*1b4a0*/  IMAD.X R14, R14, 0x1, R0, P3 ;  /* 0x000000010e0e7824 */ /* 0x000fe200018e0600 */
[----:B------:R1:W-:Y:S04]  /*1b4b0*/  STL [R1+0x2f8], R13 ;  /* 0x0002f80d01007387 */ /* 0x0003e80000100800 */
[----:B------:R-:W-:Y:S01]  /*1b4c0*/  STL [R1+0x2f4], R14 ;  /* 0x0002f40e01007387 */ /* 0x000fe20000100800 */
[----:B------:R-:W-:Y:S01]  /*1b4d0*/  IMAD.MOV.U32 R9, RZ, RZ, R16 ;  /* 0x000000ffff097224 */ /* 0x000fe200078e0010 */
[----:B------:R-:W-:-:S04]  /*1b4e0*/  IADD3 R10, P4, R10, R193, RZ ;  /* 0x000000c10a0a7210 */ /* 0x000fc80007f9e0ff */
[----:B------:R4:W-:Y:S04]  /*1b4f0*/  LDGSTS.E [R3+0x33000], [R8.64], P1 ;  /* 0x3300000008037fae */ /* 0x0009e80008921844 */
[----:B------:R1:W-:Y:S01]  /*1b500*/  STL [R1+0x330], R10 ;  /* 0x0003300a01007387 */ /* 0x0003e20000100800 */
[----:B------:R-:W-:-:S03]  /*1b510*/  IMAD.X R12, R12, 0x1, R0, P4 ;  /* 0x000000010c0c7824 */ /* 0x000fc600020e0600 */
[----:B------:R-:W2:Y:S04]  /*1b520*/  LDL.LU R89, [R1+0x374] ;  /* 0x0003740001597983 */ /* 0x000ea80000300800 */
[----:B------:R1:W-:Y:S04]  /*1b530*/  STL [R1+0x32c], R12 ;  /* 0x00032c0c01007387 */ /* 0x0003e80000100800 */
[----:B------:R-:W2:Y:S01]  /*1b540*/  LDL.LU R16, [R1+0x3ac] ;  /* 0x0003ac0001107983 */ /* 0x000ea20000300800 */
[----:B------:R-:W-:-:S04]  /*1b550*/  ISETP.GT.AND P2, PT, R2, 0x6a, PT ;  /* 0x0000006a0200780c */ /* 0x000fc80003f44270 */
[----:B----4-:R-:W-:-:S04]  /*1b560*/  SEL R8, RZ, 0x4, !P2 ;  /* 0x00000004ff087807 */ /* 0x010fc80005000000 */
[----:B------:R-:W-:Y:S01]  /*1b570*/  SEL R8, R8, RZ, !P0 ;  /* 0x000000ff08087207 */ /* 0x000fe20004000000 */
[----:B------:R-:W-:-:S03]  /*1b580*/  IMAD.MOV.U32 R9, RZ, RZ, R14 ;  /* 0x000000ffff097224 */ /* 0x000fc600078e000e */
[----:B------:R-:W-:Y:S01]  /*1b590*/  ISETP.NE.U32.AND P2, PT, R8, RZ, PT ;  /* 0x000000ff0800720c */ /* 0x000fe20003f45070 */
[----:B------:R-:W-:Y:S02]  /*1b5a0*/  IMAD.MOV.U32 R8, RZ, RZ, R13 ;  /* 0x000000ffff087224 */ /* 0x000fe400078e000d */
[----:B-1----:R-:W4:Y:S04]  /*1b5b0*/  LDL.LU R13, [R1+0x3b4] ;  /* 0x0003b400010d7983 */ /* 0x002f280000300800 */
[----:B------:R1:W-:Y:S01]  /*1b5c0*/  LDGSTS.E [R3+0x33400], [R8.64], P1 ;  /* 0x3340000008037fae */ /* 0x0003e20008921844 */
[----:B------:R-:W-:Y:S01]  /*1b5d0*/  ISETP.GT.AND P1, PT, R2, 0x6e, PT ;  /* 0x0000006e0200780c */ /* 0x000fe20003f24270 */
[----:B-1----:R-:W-:Y:S01]  /*1b5e0*/  IMAD.MOV.U32 R8, RZ, RZ, R10 ;  /* 0x000000ffff087224 */ /* 0x002fe200078e000a */
[----:B------:R-:W-:Y:S01]  /*1b5f0*/  MOV R9, R12 ;  /* 0x0000000c00097202 */ /* 0x000fe20000000f00 */
[----:B------:R-:W4:Y:S04]  /*1b600*/  LDL.LU R10, [R1+0x3b8] ;  /* 0x0003b800010a7983 */ /* 0x000f280000300800 */
[----:B------:R1:W-:Y:S04]  /*1b610*/  LDGSTS.E [R3+0x35000], [R8.64], P2 ;  /* 0x3500000008037fae */ /* 0x0003e80009121844 */
[----:B------:R-:W4:Y:S04]  /*1b620*/  LDL.LU R14, [R1+0x3ec] ;  /* 0x0003ec00010e7983 */ /* 0x000f280000300800 */
[----:B------:R-:W4:Y:S01]  /*1b630*/  LDL.LU R12, [R1+0x3f0] ;  /* 0x0003f000010c7983 */ /* 0x000f220000300800 */
[----:B-1----:R-:W-:-:S04]  /*1b640*/  SEL R8, RZ, 0x4, !P1 ;  /* 0x00000004ff087807 */ /* 0x002fc80004800000 */
[----:B------:R-:W-:-:S04]  /*1b650*/  SEL R8, R8, RZ, !P0 ;  /* 0x000000ff08087207 */ /* 0x000fc80004000000 */
[----:B------:R-:W-:Y:S02]  /*1b660*/  ISETP.NE.U32.AND P1, PT, R8, RZ, PT ;  /* 0x000000ff0800720c */ /* 0x000fe40003f25070 */
[-C--:B---3--:R-:W-:Y:S02]  /*1b670*/  IADD3 R18, P3, R18, R193.reuse, RZ ;  /* 0x000000c112127210 */ /* 0x088fe40007f7e0ff */
        /* <DEDUP_REMOVED lines=9> */
[----:B------:R-:W-:-:S03]  /*1b710*/  IADD3 R88, P3, R88, R193, RZ ;  /* 0x000000c158587210 */ /* 0x000fc60007f7e0ff */
[----:B------:R-:W-:Y:S01]  /*1b720*/  STL [R1+0x370], R15 ;  /* 0x0003700f01007387 */ /* 0x000fe20000100800 */
[----:B-1----:R-:W-:Y:S02]  /*1b730*/  IMAD.MOV.U32 R8, RZ, RZ, R15 ;  /* 0x000000ffff087224 */ /* 0x002fe400078e000f */
[----:B------:R-:W-:Y:S01]  /*1b740*/  IMAD.MOV.U32 R9, RZ, RZ, R17 ;  /* 0x000000ffff097224 */ /* 0x000fe200078e0011 */
[----:B------:R1:W-:Y:S04]  /*1b750*/  STL [R1+0x36c], R17 ;  /* 0x00036c1101007387 */ /* 0x0003e80000100800 */
[----:B------:R5:W-:Y:S04]  /*1b760*/  LDGSTS.E [R3+0x37000], [R8.64], P1 ;  /* 0x3700000008037fae */ /* 0x000be80008921844 */
[----:B---3--:R-:W3:Y:S04]  /*1b770*/  LDL.LU R19, [R1+0x3f4] ;  /* 0x0003f40001137983 */ /* 0x008ee80000300800 */
[----:B------:R-:W3:Y:S01]  /*1b780*/  LDL.LU R18, [R1+0x3f8] ;  /* 0x0003f80001127983 */ /* 0x000ee20000300800 */
[----:B-----5:R-:W-:-:S03]  /*1b790*/  SEL R8, RZ, 0x4, !P2 ;  /* 0x00000004ff087807 */ /* 0x020fc60005000000 */
[----:B-1----:R-:W5:Y:S01]  /*1b7a0*/  LDL.LU R17, [R1+0x42c] ;  /* 0x00042c0001117983 */ /* 0x002f620000300800 */
[----:B--2---:R-:W-:Y:S02]  /*1b7b0*/  IADD3 R11, P4, R11, R193, RZ ;  /* 0x000000c10b0b7210 */ /* 0x004fe40007f9e0ff */
[----:B------:R-:W-:Y:S01]  /*1b7c0*/  SEL R8, R8, RZ, !P0 ;  /* 0x000000ff08087207 */ /* 0x000fe20004000000 */
[----:B------:R-:W2:Y:S03]  /*1b7d0*/  LDL.LU R15, [R1+0x430] ;  /* 0x00043000010f7983 */ /* 0x000ea60000300800 */
[----:B------:R-:W-:Y:S01]  /*1b7e0*/  ISETP.NE.U32.AND P2, PT, R8, RZ, PT ;  /* 0x000000ff0800720c */ /* 0x000fe20003f45070 */
[----:B------:R-:W-:Y:S01]  /*1b7f0*/  IMAD.MOV.U32 R8, RZ, RZ, R88 ;  /* 0x000000ffff087224 */ /* 0x000fe200078e0058 */
[----:B------:R-:W-:Y:S01]  /*1b800*/  STL [R1+0x378], R88 ;  /* 0x0003785801007387 */ /* 0x000fe20000100800 */
[----:B------:R-:W-:-:S05]  /*1b810*/  IMAD.X R89, R89, 0x1, R0, P3 ;  /* 0x0000000159597824 */ /* 0x000fca00018e0600 */
[----:B------:R-:W-:Y:S01]  /*1b820*/  MOV R9, R89 ;  /* 0x0000005900097202 */ /* 0x000fe20000000f00 */
[----:B------:R-:W-:Y:S01]  /*1b830*/  IMAD.X R16, R16, 0x1, R0, P4 ;  /* 0x0000000110107824 */ /* 0x000fe200020e0600 */
[----:B------:R-:W-:Y:S04]  /*1b840*/  STL [R1+0x374], R89 ;  /* 0x0003745901007387 */ /* 0x000fe80000100800 */
        /* <DEDUP_REMOVED lines=9> */
[----:B----4-:R-:W-:-:S05]  /*1b8e0*/  IADD3 R10, P3, R10, R193, RZ ;  /* 0x000000c10a0a7210 */ /* 0x010fca0007f7e0ff */
[--C-:B------:R-:W-:Y:S01]  /*1b8f0*/  IMAD.X R13, R13, 0x1, R0.reuse, P3 ;  /* 0x000000010d0d7824 */ /* 0x100fe200018e0600 */
[----:B-1----:R-:W-:Y:S02]  /*1b900*/  SEL R8, RZ, 0x4, !P1 ;  /* 0x00000004ff087807 */ /* 0x002fe40004800000 */
[----:B------:R-:W-:Y:S02]  /*1b910*/  IADD3 R12, P4, R12, R193, RZ ;  /* 0x000000c10c0c7210 */ /* 0x000fe40007f9e0ff */
[----:B------:R-:W-:Y:S01]  /*1b920*/  SEL R8, R8, RZ, !P0 ;  /* 0x000000ff08087207 */ /* 0x000fe20004000000 */
[----:B------:R-:W-:Y:S01]  /*1b930*/  STL [R1+0x3b8], R10 ;  /* 0x0003b80a01007387 */ /* 0x000fe20000100800 */
[----:B------:R-:W-:Y:S02]  /*1b940*/  IMAD.MOV.U32 R9, RZ, RZ, R13 ;  /* 0x000000ffff097224 */ /* 0x000fe400078e000d */
[----:B------:R-:W-:Y:S01]  /*1b950*/  ISETP.NE.U32.AND P1, PT, R8, RZ, PT ;  /* 0x000000ff0800720c */ /* 0x000fe20003f25070 */
[----:B------:R-:W-:Y:S01]  /*1b960*/  IMAD.X R14, R14, 0x1, R0, P4 ;  /* 0x000000010e0e7824 */ /* 0x000fe200020e0600 */
[----:B------:R1:W-:Y:S01]  /*1b970*/  STL [R1+0x3b4], R13 ;  /* 0x0003b40d01007387 */ /* 0x0003e20000100800 */
[----:B------:R-:W-:-:S03]  /*1b980*/  IMAD.MOV.U32 R8, RZ, RZ, R10 ;  /* 0x000000ffff087224 */ /* 0x000fc600078e000a */
[----:B------:R-:W-:Y:S04]  /*1b990*/  STL [R1+0x3f0], R12 ;  /* 0x0003f00c01007387 */ /* 0x000fe80000100800 */
[----:B------:R4:W-:Y:S04]  /*1b9a0*/  LDGSTS.E [R3+0x39400], [R8.64], P2 ;  /* 0x3940000008037fae */ /* 0x0009e80009121844 */
[----:B-1----:R-:W5:Y:S04]  /*1b9b0*/  LDL.LU R13, [R1+0x470] ;  /* 0x00047000010d7983 */ /* 0x002f680000300800 */
[----:B------:R1:W-:Y:S04]  /*1b9c0*/  STL [R1+0x3ec], R14 ;  /* 0x0003ec0e01007387 */ /* 0x0003e80000100800 */
[----:B------:R-:W5:Y:S01]  /*1b9d0*/  LDL.LU R10, [R1+0x478] ;  /* 0x00047800010a7983 */ /* 0x000f620000300800 */
[----:B----4-:R-:W-:-:S02]  /*1b9e0*/  IMAD.MOV.U32 R9, RZ, RZ, R14 ;  /* 0x000000ffff097224 */ /* 0x010fc400078e000e */
[----:B------:R-:W-:Y:S01]  /*1b9f0*/  IMAD.MOV.U32 R8, RZ, RZ, R12 ;  /* 0x000000ffff087224 */ /* 0x000fe200078e000c */
[----:B-1----:R-:W4:Y:S01]  /*1ba00*/  LDL.LU R14, [R1+0x46c] ;  /* 0x00046c00010e7983 */ /* 0x002f220000300800 */
[----:B------:R-:W-:-:S03]  /*1ba10*/  ISETP.GT.AND P2, PT, R2, 0x7a, PT ;  /* 0x0000007a0200780c */ /* 0x000fc60003f44270 */
[----:B------:R-:W4:Y:S04]  /*1ba20*/  LDL.LU R12, [R1+0x474] ;  /* 0x00047400010c7983 */ /* 0x000f280000300800 */
[----:B------:R1:W-:Y:S02]  /*1ba30*/  LDGSTS.E [R3+0x3b000], [R8.64], P1 ;  /* 0x3b00000008037fae */ /* 0x0003e40008921844 */
[----:B-1----:R-:W-:-:S04]  /*1ba40*/  SEL R8, RZ, 0x4, !P2 ;  /* 0x00000004ff087807 */ /* 0x002fc80005000000 */
[----:B------:R-:W-:-:S04]  /*1ba50*/  SEL R8, R8, RZ, !P0 ;  /* 0x000000ff08087207 */ /* 0x000fc80004000000 */
[----:B------:R-:W-:Y:S02]  /*1ba60*/  ISETP.NE.U32.AND P2, PT, R8, RZ, PT ;  /* 0x000000ff0800720c */ /* 0x000fe40003f45070 */
[----:B---3--:R-:W-:-:S05]  /*1ba70*/  IADD3 R18, P3, R18, R193, RZ ;  /* 0x000000c112127210 */ /* 0x008fca0007f7e0ff */
[----:B------:R-:W-:Y:S01]  /*1ba80*/  IMAD.X R19, R19, 0x1, R0, P3 ;  /* 0x0000000113137824 */ /* 0x000fe200018e0600 */
[----:B--2---:R-:W-:Y:S01]  /*1ba90*/  IADD3 R15, P4, R15, R193, RZ ;  /* 0x000000c10f0f7210 */ /* 0x004fe20007f9e0ff */
[----:B------:R-:W-:Y:S02]  /*1baa0*/  IMAD.MOV.U32 R8, RZ, RZ, R18 ;  /* 0x000000ffff087224 */ /* 0x000fe400078e0012 */
[----:B------:R-:W-:Y:S01]  /*1bab0*/  IMAD.MOV.U32 R9, RZ, RZ, R19 ;  /* 0x000000ffff097224 */ /* 0x000fe200078e0013 */
[----:B-----5:R-:W-:Y:S01]  /*1bac0*/  IADD3.X R17, R17, R0, RZ, P4, !PT ;  /* 0x0000000011117210 */ /* 0x020fe200027fe4ff */
        /* <DEDUP_REMOVED lines=8> */
[----:B--2---:R-:W2:Y:S04]  /*1bb50*/  LDL.LU R17, [R1+0x80c] ;  /* 0x00080c0001117983 */ /* 0x004ea80000300800 */
[----:B------:R-:W3:Y:S04]  /*1bb60*/  LDL.LU R15, [R1+0x818] ;  /* 0x00081800010f7983 */ /* 0x000ee80000300800 */
[----:B------:R1:W-:Y:S02]  /*1bb70*/  LDGSTS.E [R3+0x3d000], [R8.64], P2 ;  /* 0x3d00000008037fae */ /* 0x0003e40009121844 */
[----:B-1----:R-:W-:-:S02]  /*1bb80*/  SEL R8, RZ, 0x4, !P1 ;  /* 0x00000004ff087807 */ /* 0x002fc40004800000 */
[----:B------:R-:W-:-:S05]  /*1bb90*/  IADD3 R11, P3, R11, R193, RZ ;  /* 0x000000c10b0b7210 */ /* 0x000fca0007f7e0ff */
[----:B------:R-:W-:Y:S01]  /*1bba0*/  IMAD.X R16, R16, 0x1, R0, P3 ;  /* 0x0000000110107824 */ /* 0x000fe200018e0600 */
[----:B------:R-:W-:Y:S01]  /*1bbb0*/  SEL R8, R8, RZ, !P0 ;  /* 0x000000ff08087207 */ /* 0x000fe20004000000 */
[----:B------:R-:W-:Y:S02]  /*1bbc0*/  STL [R1+0x438], R11 ;  /* 0x0004380b01007387 */ /* 0x000fe40000100800 */
[----:B------:R-:W-:Y:S02]  /*1bbd0*/  IMAD.MOV.U32 R9, RZ, RZ, R16 ;  /* 0x000000ffff097224 */ /* 0x000fe400078e0010 */
[----:B------:R1:W-:Y:S01]  /*1bbe0*/  STL [R1+0x434], R16 ;  /* 0x0004341001007387 */ /* 0x0003e20000100800 */
[----:B------:R-:W-:-:S03]  /*1bbf0*/  ISETP.NE.U32.AND P1, PT, R8, RZ, PT ;  /* 0x000000ff0800720c */ /* 0x000fc60003f25070 */
[----:B------:R-:W5:Y:S01]  /*1bc00*/  LDL.LU R18, [R1+0x7f4] ;  /* 0x0007f40001127983 */ /* 0x000f620000300800 */
[----:B------:R-:W-:-:S03]  /*1bc10*/  IMAD.MOV.U32 R8, RZ, RZ, R11 ;  /* 0x000000ffff087224 */ /* 0x000fc600078e000b */
[----:B-1----:R-:W5:Y:S04]  /*1bc20*/  LDL.LU R16, [R1+0x810] ;  /* 0x0008100001107983 */ /* 0x002f680000300800 */
[----:B------:R-:W5:Y:S04]  /*1bc30*/  LDL.LU R19, [R1+0x7cc] ;  /* 0x0007cc0001137983 */ /* 0x000f680000300800 */
[----:B------:R-:W5:Y:S04]  /*1bc40*/  LDL.LU R11, [R1+0x7d8] ;  /* 0x0007d800010b7983 */ /* 0x000f680000300800 */
[----:B------:R1:W-:Y:S01]  /*1bc50*/  LDGSTS.E [R3+0x3d400], [R8.64], P2 ;  /* 0x3d40000008037fae */ /* 0x0003e20009121844 */
[----:B------:R-:W-:-:S02]  /*1bc60*/  IADD3 R13, P2, R13, R193, RZ ;  /* 0x000000c10d0d7210 */ /* 0x000fc40007f5e0ff */
[----:B------:R-:W-:Y:S02]  /*1bc70*/  IADD3 R10, P3, R10, R193, RZ ;  /* 0x000000c10a0a7210 */ /* 0x000fe40007f7e0ff */
[----:B-1----:R-:W-:Y:S01]  /*1bc80*/  MOV R8, R13 ;  /* 0x0000000d00087202 */ /* 0x002fe20000000f00 */
[----:B----4-:R-:W-:-:S04]  /*1bc90*/  IMAD.X R14, R14, 0x1, R0, P2 ;  /* 0x000000010e0e7824 */ /* 0x010fc800010e0600 */
[----:B------:R-:W-:Y:S02]  /*1bca0*/  IMAD.MOV.U32 R9, RZ, RZ, R14 ;  /* 0x000000ffff097224 */ /* 0x000fe400078e000e */
[----:B------:R-:W-:-:S03]  /*1bcb0*/  IMAD.X R12, R12, 0x1, R0, P3 ;  /* 0x000000010c0c7824 */ /* 0x000fc600018e0600 */
[----:B------:R1:W-:Y:S04]  /*1bcc0*/  LDGSTS.E [R3+0x3f000], [R8.64], P1 ;  /* 0x3f00000008037fae */ /* 0x0003e80008921844 */
[----:B------:R-:W-:Y:S01]  /*1bcd0*/  STL [R1+0x470], R13 ;  /* 0x0004700d01007387 */ /* 0x000fe20000100800 */
[----:B-1----:R-:W-:Y:S02]  /*1bce0*/  IMAD.MOV.U32 R8, RZ, RZ, R10 ;  /* 0x000000ffff087224 */ /* 0x002fe400078e000a */
[----:B------:R-:W-:Y:S01]  /*1bcf0*/  IMAD.MOV.U32 R9, RZ, RZ, R12 ;  /* 0x000000ffff097224 */ /* 0x000fe200078e000c */
[----:B------:R1:W-:Y:S04]  /*1bd00*/  STL [R1+0x46c], R14 ;  /* 0x00046c0e01007387 */ /* 0x0003e80000100800 */
[----:B------:R4:W-:Y:S01]  /*1bd10*/  LDGSTS.E [R3+0x3f400], [R8.64], P1 ;  /* 0x3f40000008037fae */ /* 0x0009e20008921844 */
[----:B------:R-:W-:-:S03]  /*1bd20*/  ISETP.GT.AND P1, PT, R2, 0x3, PT ;  /* 0x000000030200780c */ /* 0x000fc60003f24270 */
[----:B------:R-:W-:Y:S04]  /*1bd30*/  STL [R1+0x478], R10 ;  /* 0x0004780a01007387 */ /* 0x000fe80000100800 */
[----:B------:R4:W-:Y:S04]  /*1bd40*/  STL [R1+0x474], R12 ;  /* 0x0004740c01007387 */ /* 0x0009e80000100800 */
[----:B-1----:R-:W5:Y:S01]  /*1bd50*/  LDL.LU R14, [R1+0x7b4] ;  /* 0x0007b400010e7983 */ /* 0x002f620000300800 */
[----:B----4-:R-:W-:-:S03]  /*1bd60*/  SEL R3, RZ, 0x4, !P1 ;  /* 0x00000004ff037807 */ /* 0x010fc60004800000 */
[----:B------:R-:W4:Y:S01]  /*1bd70*/  LDL.LU R13, [R1+0x7d0] ;  /* 0x0007d000010d7983 */ /* 0x000f220000300800 */
[----:B------:R-:W-:-:S03]  /*1bd80*/  SEL R3, R3, RZ, !P0 ;  /* 0x000000ff03037207 */ /* 0x000fc60004000000 */
[----:B------:R-:W4:Y:S01]  /*1bd90*/  LDL.LU R12, [R1+0x78c] ;  /* 0x00078c00010c7983 */ /* 0x000f220000300800 */
[----:B------:R-:W-:-:S03]  /*1bda0*/  ISETP.NE.U32.AND P2, PT, R3, RZ, PT ;  /* 0x000000ff0300720c */ /* 0x000fc60003f45070 */
[----:B------:R-:W4:Y:S01]  /*1bdb0*/  LDL.LU R10, [R1+0x798] ;  /* 0x00079800010a7983 */ /* 0x000f220000300800 */
[----:B------:R-:W-:Y:S01]  /*1bdc0*/  IMAD R3, R196, 0x40000, R201 ;  /* 0x00040000c4037824 */ /* 0x000fe200078e02c9 */
[----:B---3--:R-:W-:-:S05]  /*1bdd0*/  IADD3 R15, P1, R15, R193, RZ ;  /* 0x000000c10f0f7210 */ /* 0x008fca0007f3e0ff */
[----:B--2---:R-:W-:Y:S02]  /*1bde0*/  IMAD.X R17, R17, 0x1, R0, P1 ;  /* 0x0000000111117824 */ /* 0x004fe400008e0600 */
[----:B------:R-:W-:Y:S02]  /*1bdf0*/  IMAD.MOV.U32 R8, RZ, RZ, R15 ;  /* 0x000000ffff087224 */ /* 0x000fe400078e000f */
[----:B------:R-:W-:Y:S01]  /*1be00*/  IMAD.MOV.U32 R9, RZ, RZ, R17 ;  /* 0x000000ffff097224 */ /* 0x000fe200078e0011 */
[----:B------:R-:W-:Y:S01]  /*1be10*/  ISETP.GT.AND P1, PT, R2, 0x7, PT ;  /* 0x000000070200780c */ /* 0x000fe20003f24270 */
[----:B------:R-:W-:Y:S04]  /*1be20*/  STL [R1+0x818], R15 ;  /* 0x0008180f01007387 */ /* 0x000fe80000100800 */
[----:B------:R1:W-:Y:S04]  /*1be30*/  LDGSTS.E [R3+0x1800], [R8.64], P2 ;  /* 0x0180000008037fae */ /* 0x0003e80009121844 */
[----:B------:R2:W-:Y:S01]  /*1be40*/  STL [R1+0x80c], R17 ;  /* 0x00080c1101007387 */ /* 0x0005e20000100800 */
[----:B-1----:R-:W-:-:S03]  /*1be50*/  SEL R8, RZ, 0x4, !P1 ;  /* 0x00000004ff087807 */ /* 0x002fc60004800000 */
[----:B--2---:R-:W2:Y:S01]  /*1be60*/  LDL.LU R17, [R1+0x790] ;  /* 0x0007900001117983 */ /* 0x004ea20000300800 */
[----:B------:R-:W-:-:S03]  /*1be70*/  SEL R8, R8, RZ, !P0 ;  /* 0x000000ff08087207 */ /* 0x000fc60004000000 */
[----:B------:R-:W3:Y:S01]  /*1be80*/  LDL.LU R15, [R1+0x758] ;  /* 0x00075800010f7983 */ /* 0x000ee20000300800 */
[----:B-----5:R-:W-:-:S05]  /*1be90*/  IADD3 R16, P3, R16, R193, RZ ;  /* 0x000000c110107210 */ /* 0x020fca0007f7e0ff */
[----:B------:R-:W-:Y:S01]  /*1bea0*/  IMAD.X R18, R18, 0x1, R0, P3 ;  /* 0x0000000112127824 */ /* 0x000fe200018e0600 */
[----:B------:R-:W-:Y:S01]  /*1beb0*/  IADD3 R11, P4, R11, R193, RZ ;  /* 0x000000c10b0b7210 */ /* 0x000fe20007f9e0ff */
[----:B------:R-:W-:Y:S02]  /*1bec0*/  STL [R1+0x810], R16 ;  /* 0x0008101001007387 */ /* 0x000fe40000100800 */
[----:B------:R-:W-:Y:S02]  /*1bed0*/  IMAD.MOV.U32 R9, RZ, RZ, R18 ;  /* 0x000000ffff097224 */ /* 0x000fe400078e0012 */
[----:B------:R-:W-:Y:S01]  /*1bee0*/  IMAD.X R19, R19, 0x1, R0, P4 ;  /* 0x0000000113137824 */ /* 0x000fe200020e0600 */
[----:B------:R1:W-:Y:S01]  /*1bef0*/  STL [R1+0x7f4], R18 ;  /* 0x0007f41201007387 */ /* 0x0003e20000100800 */
[----:B------:R-:W-:-:S03]  /*1bf00*/  ISETP.NE.U32.AND P1, PT, R8, RZ, PT ;  /* 0x000000ff0800720c */ /* 0x000fc60003f25070 */
[----:B------:R5:W-:Y:S01]  /*1bf10*/  STL [R1+0x7d8], R11 ;  /* 0x0007d80b01007387 */ /* 0x000be20000100800 */
[----:B------:R-:W-:-:S03]  /*1bf20*/  MOV R8, R16 ;  /* 0x0000001000087202 */ /* 0x000fc60000000f00 */
[----:B-1----:R-:W3:Y:S04]  /*1bf30*/  LDL.LU R18, [R1+0x774] ;  /* 0x0007740001127983 */ /* 0x002ee80000300800 */
[----:B------:R-:W-:Y:S04]  /*1bf40*/  STL [R1+0x7cc], R19 ;  /* 0x0007cc1301007387 */ /* 0x000fe80000100800 */
[----:B------:R-:W3:Y:S04]  /*1bf50*/  LDL.LU R16, [R1+0x74c] ;  /* 0x00074c0001107983 */ /* 0x000ee80000300800 */
[----:B------:R1:W-:Y:S01]  /*1bf60*/  LDGSTS.E [R3+0x1c00], [R8.64], P2 ;  /* 0x01c0000008037fae */ /* 0x0003e20009121844 */
[----:B------:R-:W-:-:S03]  /*1bf70*/  ISETP.GT.AND P2, PT, R2, 0xb, PT ;  /* 0x0000000b0200780c */ /* 0x000fc60003f44270 */
[----:B------:R-:W3:Y:S01]  /*1bf80*/  LDL.LU R88, [R1+0x750] ;  /* 0x0007500001587983 */ /* 0x000ee20000300800 */
[----:B-1----:R-:W-:Y:S02]  /*1bf90*/  IMAD.MOV.U32 R8, RZ, RZ, R11 ;  /* 0x000000ffff087224 */ /* 0x002fe400078e000b */
[----:B------:R-:W-:Y:S01]  /*1bfa0*/  IMAD.MOV.U32 R9, RZ, RZ, R19 ;  /* 0x000000ffff097224 */ /* 0x000fe200078e0013 */
[----:B-----5:R-:W5:Y:S04]  /*1bfb0*/  LDL.LU R11, [R1+0x718] ;  /* 0x00071800010b7983 */ /* 0x020f680000300800 */
[----:B------:R1:W-:Y:S02]  /*1bfc0*/  LDGSTS.E [R3+0x3800], [R8.64], P1 ;  /* 0x0380000008037fae */ /* 0x0003e40008921844 */
[----:B-1----:R-:W-:-:S02]  /*1bfd0*/  SEL R8, RZ, 0x4, !P2 ;  /* 0x00000004ff087807 */ /* 0x002fc40005000000 */
[----:B----4-:R-:W-:Y:S02]  /*1bfe0*/  IADD3 R13, P3, R13, R193, RZ ;  /* 0x000000c10d0d7210 */ /* 0x010fe40007f7e0ff */
[----:B------:R-:W-:-:S03]  /*1bff0*/  SEL R8, R8, RZ, !P0 ;  /* 0x000000ff08087207 */ /* 0x000fc60004000000 */
[----:B------:R-:W-:Y:S01]  /*1c000*/  IMAD.X R14, R14, 0x1, R0, P3 ;  /* 0x000000010e0e7824 */ /* 0x000fe200018e0600 */
[----:B------:R-:W-:Y:S01]  /*1c010*/  IADD3 R10, P4, R10, R193, RZ ;  /* 0x000000c10a0a7210 */ /* 0x000fe20007f9e0ff */
[----:B------:R1:W-:Y:S01]  /*1c020*/  STL [R1+0x7d0], R13 ;  /* 0x0007d00d01007387 */ /* 0x0003e20000100800 */
[----:B------:R-:W-:-:S03]  /*1c030*/  ISETP.NE.U32.AND P2, PT, R8, RZ, PT ;  /* 0x000000ff0800720c */ /* 0x000fc60003f45070 */
[----:B------:R4:W-:Y:S01]  /*1c040*/  STL [R1+0x7b4], R14 ;  /* 0x0007b40e01007387 */ /* 0x0009e20000100800 */
[----:B------:R-:W-:-:S03]  /*1c050*/  IMAD.X R12, R12, 0x1, R0, P4 ;  /* 0x000000010c0c7824 */ /* 0x000fc600020e0600 */
[----:B------:R-:W-:Y:S01]  /*1c060*/  STL [R1+0x798], R10 ;  /* 0x0007980a01007387 */ /* 0x000fe20000100800 */
[----:B------:R-:W-:Y:S02]  /*1c070*/  IMAD.MOV.U32 R8, RZ, RZ, R13 ;  /* 0x000000ffff087224 */ /* 0x000fe400078e000d */
[----:B------:R-:W-:Y:S01]  /*1c080*/  IMAD.MOV.U32 R9, RZ, RZ, R14 ;  /* 0x000000ffff097224 */ /* 0x000fe200078e000e */
[----:B------:R-:W5:Y:S04]  /*1c090*/  LDL.LU R89, [R1+0x734] ;  /* 0x0007340001597983 */ /* 0x000f680000300800 */
[----:B------:R4:W-:Y:S04]  /*1c0a0*/  STL [R1+0x78c], R12 ;  /* 0x00078c0c01007387 */ /* 0x0009e80000100800 */
[----:B-1----:R-:W5:Y:S04]  /*1c0b0*/  LDL.LU R13, [R1+0x70c] ;  /* 0x00070c00010d7983 */ /* 0x002f680000300800 */
[----:B------:R1:W-:Y:S04]  /*1c0c0*/  LDGSTS.E [R3+0x3c00], [R8.64], P1 ;  /* 0x03c0000008037fae */ /* 0x0003e80008921844 */
[----:B----4-:R-:W4:Y:S01]  /*1c0d0*/  LDL.LU R14, [R1+0x6e4] ;  /* 0x0006e400010e7983 */ /* 0x010f220000300800 */
[----:B------:R-:W-:Y:S01]  /*1c0e0*/  ISETP.GT.AND P1, PT, R2, 0xf, PT ;  /* 0x0000000f0200780c */ /* 0x000fe20003f24270 */
[----:B-1----:R-:W-:-:S02]  /*1c0f0*/  IMAD.MOV.U32 R9, RZ, RZ, R12 ;  /* 0x000000ffff097224 */ /* 0x002fc400078e000c */
[----:B------:R-:W4:Y:S01]  /*1c100*/  LDL.LU R12, [R1+0x710] ;  /* 0x00071000010c7983 */ /* 0x000f220000300800 */
[----:B------:R-:W-:-:S03]  /*1c110*/  IMAD.MOV.U32 R8, RZ, RZ, R10 ;  /* 0x000000ffff087224 */ /* 0x000fc600078e000a */
[----:B------:R-:W4:Y:S04]  /*1c120*/  LDL.LU R19, [R1+0x6cc] ;  /* 0x0006cc0001137983 */ /* 0x000f280000300800 */
[----:B------:R-:W4:Y:S04]  /*1c130*/  LDL.LU R10, [R1+0x6d8] ;  /* 0x0006d800010a7983 */ /* 0x000f280000300800 */
[----:B------:R1:W-:Y:S02]  /*1c140*/  LDGSTS.E [R3+0x5800], [R8.64], P2 ;  /* 0x0580000008037fae */ /* 0x0003e40009121844 */
[----:B-1----:R-:W-:-:S04]  /*1c150*/  SEL R8, RZ, 0x4, !P1 ;  /* 0x00000004ff087807 */ /* 0x002fc80004800000 */
[----:B------:R-:W-:-:S04]  /*1c160*/  SEL R8, R8, RZ, !P0 ;  /* 0x000000ff08087207 */ /* 0x000fc80004000000 */
[----:B------:R-:W-:Y:S02]  /*1c170*/  ISETP.NE.U32.AND P1, PT, R8, RZ, PT ;  /* 0x000000ff0800720c */ /* 0x000fe40003f25070 */
[-C--:B--2---:R-:W-:Y:S02]  /*1c180*/  IADD3 R17, P3, R17, R193.reuse, RZ ;  /* 0x000000c111117210 */ /* 0x084fe40007f7e0ff */
[----:B---3--:R-:W-:-:S03]  /*1c190*/  IADD3 R15, P4, R15, R193, RZ ;  /* 0x000000c10f0f7210 */ /* 0x008fc60007f9e0ff */
[----:B------:R-:W-:Y:S01]  /*1c1a0*/  STL [R1+0x790], R17 ;  /* 0x0007901101007387 */ /* 0x000fe20000100800 */
[----:B------:R-:W-:Y:S01]  /*1c1b0*/  IMAD.MOV.U32 R8, RZ, RZ, R17 ;  /* 0x000000ffff087224 */ /* 0x000fe200078e0011 */
[----:B------:R-:W-:-:S05]  /*1c1c0*/  IADD3.X R18, R18, R0, RZ, P3, !PT ;  /* 0x0000000012127210 */ /* 0x000fca0001ffe4ff */
        /* <DEDUP_REMOVED lines=10> */
[----:B--2---:R-:W2:Y:S04]  /*1c270*/  LDL.LU R16, [R1+0x68c] ;  /* 0x00068c0001107983 */ /* 0x004ea80000300800 */
[----:B------:R-:W2:Y:S01]  /*1c280*/  LDL.LU R15, [R1+0x698] ;  /* 0x00069800010f7983 */ /* 0x000ea20000300800 */
[----:B------:R-:W-:-:S03]  /*1c290*/  ISETP.GT.AND P2, PT, R2, 0x13, PT ;  /* 0x000000130200780c */ /* 0x000fc60003f44270 */
[----:B------:R1:W-:Y:S01]  /*1c2a0*/  LDGSTS.E [R3+0x7800], [R8.64], P1 ;  /* 0x0780000008037fae */ /* 0x0003e20008921844 */
[-C--:B------:R-:W-:Y:S02]  /*1c2b0*/  IADD3 R88, P3, R88, R193.reuse, RZ ;  /* 0x000000c158587210 */ /* 0x080fe40007f7e0ff */
[----:B-----5:R-:W-:Y:S02]  /*1c2c0*/  IADD3 R11, P4, R11, R193, RZ ;  /* 0x000000c10b0b7210 */ /* 0x020fe40007f9e0ff */
[----:B-1----:R-:W-:-:S04]  /*1c2d0*/  SEL R8, RZ, 0x4, !P2 ;  /* 0x00000004ff087807 */ /* 0x002fc80005000000 */
[----:B------:R-:W-:-:S04]  /*1c2e0*/  SEL R8, R8, RZ, !P0 ;  /* 0x000000ff08087207 */ /* 0x000fc80004000000 */
[----:B------:R-:W-:Y:S01]  /*1c2f0*/  ISETP.NE.U32.AND P2, PT, R8, RZ, PT ;  /* 0x000000ff0800720c */ /* 0x000fe20003f45070 */
[----:B------:R-:W-:Y:S02]  /*1c300*/  IMAD.X R89, R89, 0x1, R0, P3 ;  /* 0x0000000159597824 */ /* 0x000fe400018e0600 */
[----:B------:R-:W-:Y:S02]  /*1c310*/  IMAD.MOV.U32 R8, RZ, RZ, R88 ;  /* 0x000000ffff087224 */ /* 0x000fe400078e0058 */
[----:B------:R-:W-:Y:S02]  /*1c320*/  IMAD.MOV.U32 R9, RZ, RZ, R89 ;  /* 0x000000ffff097224 */ /* 0x000fe400078e0059 */
[----:B------:R-:W-:-:S03]  /*1c330*/  IMAD.X R13, R13, 0x1, R0, P4 ;  /* 0x000000010d0d7824 */ /* 0x000fc600020e0600 */
[----:B------:R1:W-:Y:S01]  /*1c340*/  LDGSTS.E [R3+0x7c00], [R8.64], P1 ;  /* 0x07c0000008037fae */ /* 0x0003e20008921844 */
[----:B------:R-:W-:-:S03]  /*1c350*/  ISETP.GT.AND P1, PT, R2, 0x17, PT ;  /* 0x000000170200780c */ /* 0x000fc60003f24270 */
[----:B------:R-:W-:Y:S04]  /*1c360*/  STL [R1+0x750], R88 ;  /* 0x0007505801007387 */ /* 0x000fe80000100800 */
[----:B------:R-:W-:Y:S01]  /*1c370*/  STL [R1+0x734], R89 ;  /* 0x0007345901007387 */ /* 0x000fe20000100800 */
[----:B-1----:R-:W-:Y:S01]  /*1c380*/  MOV R8, R11 ;  /* 0x0000000b00087202 */ /* 0x002fe20000000f00 */
[----:B------:R-:W-:Y:S01]  /*1c390*/  IMAD.MOV.U32 R9, RZ, RZ, R13 ;  /* 0x000000ffff097224 */ /* 0x000fe200078e000d */
[-C--:B----4-:R-:W-:Y:S01]  /*1c3a0*/  IADD3 R12, P3, R12, R193.reuse, RZ ;  /* 0x000000c10c0c7210 */ /* 0x090fe20007f7e0ff */
[----:B------:R-:W-:Y:S04]  /*1c3b0*/  STL [R1+0x718], R11 ;  /* 0x0007180b01007387 */ /* 0x000fe80000100800 */
[----:B------:R-:W-:Y:S01]  /*1c3c0*/  IMAD.X R14, R14, 0x1, R0, P3 ;  /* 0x000000010e0e7824 */ /* 0x000fe200018e0600 */
[----:B------:R1:W-:Y:S01]  /*1c3d0*/  STL [R1+0x70c], R13 ;  /* 0x00070c0d01007387 */ /* 0x0003e20000100800 */
[----:B------:R-:W-:-:S03]  /*1c3e0*/  IADD3 R10, P4, R10, R193, RZ ;  /* 0x000000c10a0a7210 */ /* 0x000fc60007f9e0ff */
[----:B------:R4:W-:Y:S04]  /*1c3f0*/  LDGSTS.E [R3+0x9800], [R8.64], P2 ;  /* 0x0980000008037fae */ /* 0x0009e80009121844 */
[----:B-1----:R-:W5:Y:S04]  /*1c400*/  LDL.LU R13, [R1+0x690] ;  /* 0x00069000010d7983 */ /* 0x002f680000300800 */
        /* <DEDUP_REMOVED lines=16> */
[----:B----4-:R-:W4:Y:S01]  /*1c510*/  LDL.LU R10, [R1+0x618] ;  /* 0x00061800010a7983 */ /* 0x010f220000300800 */
[----:B------:R-:W-:Y:S01]  /*1c520*/  IMAD.MOV.U32 R9, RZ, RZ, R19 ;  /* 0x000000ffff097224 */ /* 0x000fe200078e0013 */
[----:B---3--:R-:W-:-:S04]  /*1c530*/  IADD3 R17, P3, R17, R193, RZ ;  /* 0x000000c111117210 */ /* 0x008fc80007f7e0ff */
[----:B------:R1:W-:Y:S01]  /*1c540*/  LDGSTS.E [R3+0xb800], [R8.64], P1 ;  /* 0x0b80000008037fae */ /* 0x0003e20008921844 */
[----:B------:R-:W-:-:S03]  /*1c550*/  IMAD.X R18, R18, 0x1, R0, P3 ;  /* 0x0000000112127824 */ /* 0x000fc600018e0600 */
[----:B------:R-:W-:Y:S04]  /*1c560*/  STL [R1+0x6d0], R17 ;  /* 0x0006d01101007387 */ /* 0x000fe80000100800 */
[----:B------:R3:W-:Y:S01]  /*1c570*/  STL [R1+0x6a4], R18 ;  /* 0x0006a41201007387 */ /* 0x0007e20000100800 */
[----:B--2---:R-:W-:-:S05]  /*1c580*/  IADD3 R15, P4, R15, R193, RZ ;  /* 0x000000c10f0f7210 */ /* 0x004fca0007f9e0ff */
[----:B------:R-:W-:Y:S01]  /*1c590*/  STL [R1+0x698], R15 ;  /* 0x0006980f01007387 */ /* 0x000fe20000100800 */
[----:B------:R-:W-:-:S03]  /*1c5a0*/  IMAD.X R16, R16, 0x1, R0, P4 ;  /* 0x0000000110107824 */ /* 0x000fc600020e0600 */
[----:B------:R-:W2:Y:S04]  /*1c5b0*/  LDL.LU R89, [R1+0x624] ;  /* 0x0006240001597983 */ /* 0x000ea80000300800 */
[----:B------:R3:W-:Y:S04]  /*1c5c0*/  STL [R1+0x68c], R16 ;  /* 0x00068c1001007387 */ /* 0x0007e80000100800 */
[----:B------:R-:W2:Y:S01]  /*1c5d0*/  LDL.LU R19, [R1+0x60c] ;  /* 0x00060c0001137983 */ /* 0x000ea20000300800 */
[----:B------:R-:W-:-:S04]  /*1c5e0*/  ISETP.GT.AND P2, PT, R2, 0x1b, PT ;  /* 0x0000001b0200780c */ /* 0x000fc80003f44270 */
[----:B-1----:R-:W-:-:S04]  /*1c5f0*/  SEL R8, RZ, 0x4, !P2 ;  /* 0x00000004ff087807 */ /* 0x002fc80005000000 */
[----:B------:R-:W-:Y:S01]  /*1c600*/  SEL R8, R8, RZ, !P0 ;  /* 0x000000ff08087207 */ /* 0x000fe20004000000 */
[----:B------:R-:W-:Y:S02]  /*1c610*/  IMAD.MOV.U32 R9, RZ, RZ, R18 ;  /* 0x000000ffff097224 */ /* 0x000fe400078e0012 */
[----:B---3--:R-:W3:Y:S01]  /*1c620*/  LDL.LU R18, [R1+0x5d4] ;  /* 0x0005d40001127983 */ /* 0x008ee20000300800 */
[----:B------:R-:W-:Y:S02]  /*1c630*/  ISETP.NE.U32.AND P2, PT, R8, RZ, PT ;  /* 0x000000ff0800720c */ /* 0x000fe40003f45070 */
[----:B------:R-:W-:Y:S02]  /*1c640*/  MOV R8, R17 ;  /* 0x0000001100087202 */ /* 0x000fe40000000f00 */
[----:B------:R-:W3:Y:S04]  /*1c650*/  LDL.LU R17, [R1+0x610] ;  /* 0x0006100001117983 */ /* 0x000ee80000300800 */
[----:B------:R1:W-:Y:S01]  /*1c660*/  LDGSTS.E [R3+0xbc00], [R8.64], P1 ;  /* 0x0bc0000008037fae */ /* 0x0003e20008921844 */
[----:B------:R-:W-:Y:S01]  /*1c670*/  ISETP.GT.AND P1, PT, R2, 0x1f, PT ;  /* 0x0000001f0200780c */ /* 0x000fe20003f24270 */
[----:B-1----:R-:W-:-:S02]  /*1c680*/  IMAD.MOV.U32 R8, RZ, RZ, R15 ;  /* 0x000000ffff087224 */ /* 0x002fc400078e000f */
[----:B------:R-:W-:Y:S02]  /*1c690*/  IMAD.MOV.U32 R9, RZ, RZ, R16 ;  /* 0x000000ffff097224 */ /* 0x000fe400078e0010 */
[----:B------:R-:W3:Y:S04]  /*1c6a0*/  LDL.LU R16, [R1+0x5cc] ;  /* 0x0005cc0001107983 */ /* 0x000ee80000300800 */
[----:B------:R1:W-:Y:S04]  /*1c6b0*/  LDGSTS.E [R3+0xd800], [R8.64], P2 ;  /* 0x0d80000008037fae */ /* 0x0003e80009121844 */
[----:B------:R-:W3:Y:S01]  /*1c6c0*/  LDL.LU R15, [R1+0x608] ;  /* 0x00060800010f7983 */ /* 0x000ee20000300800 */
[----:B-1----:R-:W-:-:S02]  /*1c6d0*/  SEL R8, RZ, 0x4, !P1 ;  /* 0x00000004ff087807 */ /* 0x002fc40004800000 */
[-C--:B-----5:R-:W-:Y:S02]  /*1c6e0*/  IADD3 R13, P3, R13, R193.reuse, RZ ;  /* 0x000000c10d0d7210 */ /* 0x0a0fe40007f7e0ff */
[----:B------:R-:W-:Y:S02]  /*1c6f0*/  SEL R8, R8, RZ, !P0 ;  /* 0x000000ff08087207 */ /* 0x000fe40004000000 */
[----:B------:R-:W-:Y:S02]  /*1c700*/  IADD3 R11, P4, R11, R193, RZ ;  /* 0x000000c10b0b7210 */ /* 0x000fe40007f9e0ff */
[----:B------:R-:W-:Y:S01]  /*1c710*/  ISETP.NE.U32.AND P1, PT, R8, RZ, PT ;  /* 0x000000ff0800720c */ /* 0x000fe20003f25070 */
        /* <DEDUP_REMOVED lines=16> */
[----:B----4-:R-:W-:-:S03]  /*1c820*/  IADD3 R10, P4, R10, R193, RZ ;  /* 0x000000c10a0a7210 */ /* 0x010fc60007f9e0ff */
[----:B-1----:R-:W4:Y:S04]  /*1c830*/  LDL.LU R12, [R1+0x58c] ;  /* 0x00058c00010c7983 */ /* 0x002f280000300800 */
[----:B------:R-:W4:Y:S01]  /*1c840*/  LDL.LU R11, [R1+0x5c8] ;  /* 0x0005c800010b7983 */ /* 0x000f220000300800 */
[----:B------:R-:W-:-:S04]  /*1c850*/  SEL R8, RZ, 0x4, !P2 ;  /* 0x00000004ff087807 */ /* 0x000fc80005000000 */
[----:B------:R-:W-:-:S04]  /*1c860*/  SEL R8, R8, RZ, !P0 ;  /* 0x000000ff08087207 */ /* 0x000fc80004000000 */
[----:B------:R-:W-:Y:S01]  /*1c870*/  ISETP.NE.U32.AND P2, PT, R8, RZ, PT ;  /* 0x000000ff0800720c */ /* 0x000fe20003f45070 */
[----:B------:R-:W-:Y:S01]  /*1c880*/  IMAD.MOV.U32 R8, RZ, RZ, R88 ;  /* 0x000000ffff087224 */ /* 0x000fe200078e0058 */
[----:B------:R-:W-:Y:S01]  /*1c890*/  STL [R1+0x650], R88 ;  /* 0x0006505801007387 */ /* 0x000fe20000100800 */
[----:B--2---:R-:W-:-:S05]  /*1c8a0*/  IADD3.X R89, R89, R0, RZ, P3, !PT ;  /* 0x0000000059597210 */ /* 0x004fca0001ffe4ff */
[----:B------:R-:W-:Y:S02]  /*1c8b0*/  IMAD.MOV.U32 R9, RZ, RZ, R89 ;  /* 0x000000ffff097224 */ /* 0x000fe400078e0059 */
[----:B------:R-:W-:Y:S01]  /*1c8c0*/  IMAD.X R19, R19, 0x1, R0, P4 ;  /* 0x0000000113137824 */ /* 0x000fe200020e0600 */
[----:B------:R-:W-:Y:S04]  /*1c8d0*/  STL [R1+0x624], R89 ;  /* 0x0006245901007387 */ /* 0x000fe80000100800 */
[----:B------:R1:W-:Y:S04]  /*1c8e0*/  STL [R1+0x618], R10 ;  /* 0x0006180a01007387 */ /* 0x0003e80000100800 */
[----:B------:R2:W-:Y:S04]  /*1c8f0*/  LDGSTS.E [R3+0xfc00], [R8.64], P1 ;  /* 0x0fc0000008037fae */ /* 0x0005e80008921844 */
[----:B------:R-:W-:Y:S01]  /*1c900*/  STL [R1+0x60c], R19 ;  /* 0x00060c1301007387 */ /* 0x000fe20000100800 */
[----:B--2---:R-:W-:-:S03]  /*1c910*/  IMAD.MOV.U32 R8, RZ, RZ, R10 ;  /* 0x000000ffff087224 */ /* 0x004fc600078e000a */
[----:B-1----:R-:W2:Y:S01]  /*1c920*/  LDL.LU R10, [R1+0x590] ;  /* 0x00059000010a7983 */ /* 0x002ea20000300800 */
[----:B------:R-:W-:Y:S01]  /*1c930*/  IMAD.MOV.U32 R9, RZ, RZ, R19 ;  /* 0x000000ffff097224 */ /* 0x000fe200078e0013 */
[----:B------:R-:W-:Y:S02]  /*1c940*/  ISETP.GT.AND P1, PT, R2, 0x27, PT ;  /* 0x000000270200780c */ /* 0x000fe40003f24270 */
[----:B---3--:R-:W-:Y:S02]  /*1c950*/  IADD3 R17, P3, R17, R193, RZ ;  /* 0x000000c111117210 */ /* 0x008fe40007f7e0ff */
[----:B------:R1:W-:Y:S03]  /*1c960*/  LDGSTS.E [R3+0x11800], [R8.64], P2 ;  /* 0x1180000008037fae */ /* 0x0003e60009121844 */
[----:B------:R-:W-:Y:S01]  /*1c970*/  IMAD.X R18, R18, 0x1, R0, P3 ;  /* 0x0000000112127824 */ /* 0x000fe200018e0600 */
[----:B-1----:R-:W-:-:S04]  /*1c980*/  SEL R8, RZ, 0x4, !P1 ;  /* 0x00000004ff087807 */ /* 0x002fc80004800000 */
[----:B------:R-:W-:Y:S02]  /*1c990*/  SEL R8, R8, RZ, !P0 ;  /* 0x000000ff08087207 */ /* 0x000fe40004000000 */
[----:B------:R-:W-:Y:S02]  /*1c9a0*/  IADD3 R15, P4, R15, R193, RZ ;  /* 0x000000c10f0f7210 */ /* 0x000fe40007f9e0ff */
[----:B------:R-:W-:Y:S01]  /*1c9b0*/  ISETP.NE.U32.AND P1, PT, R8, RZ, PT ;  /* 0x000000ff0800720c */ /* 0x000fe20003f25070 */
[----:B------:R-:W-:Y:S02]  /*1c9c0*/  IMAD.MOV.U32 R8, RZ, RZ, R17 ;  /* 0x000000ffff087224 */ /* 0x000fe400078e0011 */
[----:B------:R-:W-:Y:S02]  /*1c9d0*/  IMAD.MOV.U32 R9, RZ, RZ, R18 ;  /* 0x000000ffff097224 */ /* 0x000fe400078e0012 */
[----:B------:R-:W-:-:S03]  /*1c9e0*/  IMAD.X R16, R16, 0x1, R0, P4 ;  /* 0x0000000110107824 */ /* 0x000fc600020e0600 */
[----:B------:R1:W-:Y:S01]  /*1c9f0*/  LDGSTS.E [R3+0x11c00], [R8.64], P2 ;  /* 0x11c0000008037fae */ /* 0x0003e20009121844 */
[----:B------:R-:W-:Y:S02]  /*1ca00*/  ISETP.GT.AND P2, PT, R2, 0x2b, PT ;  /* 0x0000002b0200780c */ /* 0x000fe40003f44270 */
[----:B-1----:R-:W-:Y:S01]  /*1ca10*/  MOV R8, R15 ;  /* 0x0000000f00087202 */ /* 0x002fe20000000f00 */
[----:B------:R-:W-:-:S05]  /*1ca20*/  IMAD.MOV.U32 R9, RZ, RZ, R16 ;  /* 0x000000ffff097224 */ /* 0x000fca00078e0010 */
[----:B------:R1:W-:Y:S02]  /*1ca30*/  LDGSTS.E [R3+0x13800], [R8.64], P1 ;  /* 0x1380000008037fae */ /* 0x0003e40008921844 */
[----:B-1----:R-:W-:-:S04]  /*1ca40*/  SEL R8, RZ, 0x4, !P2 ;  /* 0x00000004ff087807 */ /* 0x002fc80005000000 */
[----:B------:R-:W-:Y:S01]  /*1ca50*/  SEL R8, R8, RZ, !P0 ;  /* 0x000000ff08087207 */ /* 0x000fe20004000000 */
[----:B------:R-:W-:Y:S03]  /*1ca60*/  STL [R1+0x610], R17 ;  /* 0x0006101101007387 */ /* 0x000fe60000100800 */
[----:B------:R-:W-:Y:S01]  /*1ca70*/  ISETP.NE.U32.AND P2, PT, R8, RZ, PT ;  /* 0x000000ff0800720c */ /* 0x000fe20003f45070 */
[----:B------:R-:W-:Y:S01]  /*1ca80*/  STL [R1+0x5d4], R18 ;  /* 0x0005d41201007387 */ /* 0x000fe20000100800 */
[----:B-----5:R-:W-:-:S05]  /*1ca90*/  IADD3 R13, P3, R13, R193, RZ ;  /* 0x000000c10d0d7210 */ /* 0x020fca0007f7e0ff */
[----:B------:R-:W-:Y:S02]  /*1caa0*/  IMAD.X R14, R14, 0x1, R0, P3 ;  /* 0x000000010e0e7824 */ /* 0x000fe400018e0600 */
[----:B------:R-:W-:Y:S02]  /*1cab0*/  IMAD.MOV.U32 R8, RZ, RZ, R13 ;  /* 0x000000ffff087224 */ /* 0x000fe400078e000d */
[----:B------:R-:W-:Y:S01]  /*1cac0*/  IMAD.MOV.U32 R9, RZ, RZ, R14 ;  /* 0x000000ffff097224 */ /* 0x000fe200078e000e */
[----:B----4-:R-:W-:Y:S01]  /*1cad0*/  IADD3 R11, P4, R11, R193, RZ ;  /* 0x000000c10b0b7210 */ /* 0x010fe20007f9e0ff */
[----:B------:R-:W-:Y:S04]  /*1cae0*/  STL [R1+0x608], R15 ;  /* 0x0006080f01007387 */ /* 0x000fe80000100800 */
[----:B------:R-:W-:Y:S01]  /*1caf0*/  IMAD.X R12, R12, 0x1, R0, P4 ;  /* 0x000000010c0c7824 */ /* 0x000fe200020e0600 */
[----:B------:R-:W-:Y:S04]  /*1cb00*/  STL [R1+0x5cc], R16 ;  /* 0x0005cc1001007387 */ /* 0x000fe80000100800 */
[----:B------:R1:W-:Y:S04]  /*1cb10*/  STL [R1+0x5d0], R13 ;  /* 0x0005d00d01007387 */ /* 0x0003e80000100800 */
[----:B------:R3:W-:Y:S01]  /*1cb20*/  LDGSTS.E [R3+0x13c00], [R8.64], P1 ;  /* 0x13c0000008037fae */ /* 0x0007e20008921844 */
[----:B------:R-:W-:-:S03]  /*1cb30*/  ISETP.GT.AND P1, PT, R2, 0x2f, PT ;  /* 0x0000002f0200780c */ /* 0x000fc60003f24270 */
[----:B------:R-:W-:Y:S04]  /*1cb40*/  STL [R1+0x594], R14 ;  /* 0x0005940e01007387 */ /* 0x000fe80000100800 */
[----:B------:R-:W-:Y:S01]  /*1cb50*/  STL [R1+0x5c8], R11 ;  /* 0x0005c80b01007387 */ /* 0x000fe20000100800 */
[----:B---3--:R-:W-:Y:S02]  /*1cb60*/  IMAD.MOV.U32 R8, RZ, RZ, R11 ;  /* 0x000000ffff087224 */ /* 0x008fe400078e000b */
[----:B------:R-:W-:Y:S01]  /*1cb70*/  IMAD.MOV.U32 R9, RZ, RZ, R12 ;  /* 0x000000ffff097224 */ /* 0x000fe200078e000c */
[----:B------:R-:W-:Y:S04]  /*1cb80*/  STL [R1+0x58c], R12 ;  /* 0x00058c0c01007387 */ /* 0x000fe80000100800 */
[----:B-1----:R-:W3:Y:S04]  /*1cb90*/  LDL.LU R13, [R1] ;  /* 0x00000000010d7983 */ /* 0x002ee80000300800 */
[----:B------:R1:W-:Y:S02]  /*1cba0*/  LDGSTS.E [R3+0x15800], [R8.64], P2 ;  /* 0x1580000008037fae */ /* 0x0003e40009121844 */
[----:B-1----:R-:W-:-:S04]  /*1cbb0*/  SEL R8, RZ, 0x4, !P1 ;  /* 0x00000004ff087807 */ /* 0x002fc80004800000 */
[----:B------:R-:W-:-:S04]  /*1cbc0*/  SEL R8, R8, RZ, !P0 ;  /* 0x000000ff08087207 */ /* 0x000fc80004000000 */
[----:B------:R-:W-:Y:S02]  /*1cbd0*/  ISETP.NE.U32.AND P1, PT, R8, RZ, PT ;  /* 0x000000ff0800720c */ /* 0x000fe40003f25070 */
[----:B--2---:R-:W-:-:S05]  /*1cbe0*/  IADD3 R10, P3, R10, R193, RZ ;  /* 0x000000c10a0a7210 */ /* 0x004fca0007f7e0ff */
[----:B------:R1:W-:Y:S04]  /*1cbf0*/  STL [R1+0x590], R10 ;  /* 0x0005900a01007387 */ /* 0x0003e80000100800 */
[----:B------:R-:W2:Y:S04]  /*1cc00*/  LDL.LU R18, [R1+0x4] ;  /* 0x0000040001127983 */ /* 0x000ea80000300800 */
[----:B------:R-:W4:Y:S01]  /*1cc10*/  LDL.LU R17, [R1+0x8] ;  /* 0x0000080001117983 */ /* 0x000f220000300800 */
[----:B------:R-:W-:-:S03]  /*1cc20*/  IMAD.MOV.U32 R8, RZ, RZ, R10 ;  /* 0x000000ffff087224 */ /* 0x000fc600078e000a */
[----:B------:R-:W2:Y:S04]  /*1cc30*/  LDL.LU R15, [R1+0x3c] ;  /* 0x00003c00010f7983 */ /* 0x000ea80000300800 */
[----:B-1----:R-:W2:Y:S04]  /*1cc40*/  LDL.LU R10, [R1+0x40] ;  /* 0x00004000010a7983 */ /* 0x002ea80000300800 */
[----:B------:R-:W2:Y:S04]  /*1cc50*/  LDL.LU R16, [R1+0x44] ;  /* 0x0000440001107983 */ /* 0x000ea80000300800 */
[----:B------:R-:W2:Y:S04]  /*1cc60*/  LDL.LU R14, [R1+0x48] ;  /* 0x00004800010e7983 */ /* 0x000ea80000300800 */
[----:B------:R-:W2:Y:S04]  /*1cc70*/  LDL.LU R12, [R1+0x7c] ;  /* 0x00007c00010c7983 */ /* 0x000ea80000300800 */
[----:B------:R-:W2:Y:S01]  /*1cc80*/  LDL.LU R11, [R1+0x80] ;  /* 0x00008000010b7983 */ /* 0x000ea20000300800 */
[----:B------:R-:W-:Y:S01]  /*1cc90*/  IMAD.X R207, R207, 0x1, R0, P3 ;  /* 0x00000001cfcf7824 */ /* 0x000fe200018e0600 */
[----:B------:R-:W-:-:S03]  /*1cca0*/  IADD3 R221, P4, R221, R193, RZ ;  /* 0x000000c1dddd7210 */ /* 0x000fc60007f9e0ff */
[----:B------:R-:W-:Y:S01]  /*1ccb0*/  IMAD.MOV.U32 R9, RZ, RZ, R207 ;  /* 0x000000ffff097224 */ /* 0x000fe200078e00cf */
[----:B------:R-:W-:-:S04]  /*1ccc0*/  IADD3.X R220, R220, R0, RZ, P4, !PT ;  /* 0x00000000dcdc7210 */ /* 0x000fc800027fe4ff */
[----:B------:R1:W-:Y:S01]  /*1ccd0*/  LDGSTS.E [R3+0x15c00], [R8.64], P2 ;  /* 0x15c0000008037fae */ /* 0x0003e20009121844 */
[----:B------:R-:W-:Y:S02]  /*1cce0*/  ISETP.GT.AND P2, PT, R2, 0x33, PT ;  /* 0x000000330200780c */ /* 0x000fe40003f44270 */
[----:B------:R-:W-:Y:S01]  /*1ccf0*/  IADD3 R223, P3, R223, R193, RZ ;  /* 0x000000c1dfdf7210 */ /* 0x000fe20007f7e0ff */
        /* <DEDUP_REMOVED lines=13> */
[----:B------:R-:W-:Y:S02]  /*1cdd0*/  IADD3 R239, P3, R239, R193, RZ ;  /* 0x000000c1efef7210 */ /* 0x000fe40007f7e0ff */
[----:B-1----:R-:W-:Y:S01]  /*1cde0*/  MOV R8, R237 ;  /* 0x000000ed00087202 */ /* 0x002fe20000000f00 */
[----:B------:R-:W-:-:S05]  /*1cdf0*/  IMAD.MOV.U32 R9, RZ, RZ, R236 ;  /* 0x000000ffff097224 */ /* 0x000fca00078e00ec */
[----:B------:R1:W-:Y:S01]  /*1ce00*/  LDGSTS.E [R3+0x19800], [R8.64], P2 ;  /* 0x1980000008037fae */ /* 0x0003e20009121844 */
[----:B------:R-:W-:Y:S01]  /*1ce10*/  IMAD.X R238, R238, 0x1, R0, P3 ;  /* 0x00000001eeee7824 */ /* 0x000fe200018e0600 */
[----:B-1----:R-:W-:-:S04]  /*1ce20*/  SEL R8, RZ, 0x4, !P1 ;  /* 0x00000004ff087807 */ /* 0x002fc80004800000 */
[----:B------:R-:W-:Y:S02]  /*1ce30*/  SEL R8, R8, RZ, !P0 ;  /* 0x000000ff08087207 */ /* 0x000fe40004000000 */
[----:B---3--:R-:W-:Y:S02]  /*1ce40*/  IADD3 R13, P4, R13, R193, RZ ;  /* 0x000000c10d0d7210 */ /* 0x008fe40007f9e0ff */
[----:B------:R-:W-:Y:S01]  /*1ce50*/  ISETP.NE.U32.AND P1, PT, R8, RZ, PT ;  /* 0x000000ff0800720c */ /* 0x000fe20003f25070 */
[----:B------:R-:W-:Y:S02]  /*1ce60*/  IMAD.MOV.U32 R8, RZ, RZ, R239 ;  /* 0x000000ffff087224 */ /* 0x000fe400078e00ef */
[----:B------:R-:W-:Y:S02]  /*1ce70*/  IMAD.MOV.U32 R9, RZ, RZ, R238 ;  /* 0x000000ffff097224 */ /* 0x000fe400078e00ee */
[----:B------:R-:W-:-:S03]  /*1ce80*/  IMAD.X R252, R252, 0x1, R0, P4 ;  /* 0x00000001fcfc7824 */ /* 0x000fc600020e0600 */
[----:B------:R1:W-:Y:S01]  /*1ce90*/  LDGSTS.E [R3+0x19c00], [R8.64], P2 ;  /* 0x19c0000008037fae */ /* 0x0003e20009121844 */
[----:B------:R-:W-:-:S03]  /*1cea0*/  ISETP.GT.AND P2, PT, R2, 0x3b, PT ;  /* 0x0000003b0200780c */ /* 0x000fc60003f44270 */
[----:B------:R3:W-:Y:S04]  /*1ceb0*/  STL [R1], R13 ;  /* 0x0000000d01007387 */ /* 0x0007e80000100800 */
[----:B------:R-:W5:Y:S01]  /*1cec0*/  LDL.LU R88, [R1+0x88] ;  /* 0x0000880001587983 */ /* 0x000f620000300800 */
[----:B-1----:R-:W-:Y:S02]  /*1ced0*/  IMAD.MOV.U32 R8, RZ, RZ, R13 ;  /* 0x000000ffff087224 */ /* 0x002fe400078e000d */
[----:B------:R-:W-:Y:S01]  /*1cee0*/  IMAD.MOV.U32 R9, RZ, RZ, R252 ;  /* 0x000000ffff097224 */ /* 0x000fe200078e00fc */
[----:B---3--:R-:W3:Y:S04]  /*1cef0*/  LDL.LU R13, [R1+0xc0] ;  /* 0x0000c000010d7983 */ /* 0x008ee80000300800 */
[----:B------:R1:W-:Y:S02]  /*1cf00*/  LDGSTS.E [R3+0x1b800], [R8.64], P1 ;  /* 0x1b80000008037fae */ /* 0x0003e40008921844 */
[----:B-1----:R-:W-:-:S04]  /*1cf10*/  SEL R8, RZ, 0x4, !P2 ;  /* 0x00000004ff087807 */ /* 0x002fc80005000000 */
[----:B------:R-:W-:-:S04]  /*1cf20*/  SEL R8, R8, RZ, !P0 ;  /* 0x000000ff08087207 */ /* 0x000fc80004000000 */
[----:B------:R-:W-:Y:S02]  /*1cf30*/  ISETP.NE.U32.AND P2, PT, R8, RZ, PT ;  /* 0x000000ff0800720c */ /* 0x000fe40003f45070 */
[----:B----4-:R-:W-:-:S05]  /*1cf40*/  IADD3 R17, P3, R17, R193, RZ ;  /* 0x000000c111117210 */ /* 0x010fca0007f7e0ff */
[----:B--2---:R-:W-:Y:S01]  /*1cf50*/  IMAD.X R18, R18, 0x1, R0, P3 ;  /* 0x0000000112127824 */ /* 0x004fe200018e0600 */
[----:B------:R-:W-:Y:S01]  /*1cf60*/  IADD3 R10, P4, R10, R193, RZ ;  /* 0x000000c10a0a7210 */ /* 0x000fe20007f9e0ff */
[----:B------:R1:W-:Y:S04]  /*1cf70*/  STL [R1+0x8], R17 ;  /* 0x0000081101007387 */ /* 0x0003e80000100800 */
[----:B------:R2:W-:Y:S01]  /*1cf80*/  STL [R1+0x4], R18 ;  /* 0x0000041201007387 */ /* 0x0005e20000100800 */
[----:B------:R-:W-:-:S03]  /*1cf90*/  IADD3.X R15, R15, R0, RZ, P4, !PT ;  /* 0x000000000f0f7210 */ /* 0x000fc600027fe4ff */
[----:B------:R-:W-:Y:S04]  /*1cfa0*/  STL [R1+0x40], R10 ;  /* 0x0000400a01007387 */ /* 0x000fe80000100800 */
[----:B------:R-:W4:Y:S01]  /*1cfb0*/  LDL.LU R89, [R1+0x84] ;  /* 0x0000840001597983 */ /* 0x000f220000300800 */
[----:B------:R-:W-:Y:S02]  /*1cfc0*/  IMAD.MOV.U32 R8, RZ, RZ, R17 ;  /* 0x000000ffff087224 */ /* 0x000fe400078e0011 */
[----:B------:R-:W-:Y:S01]  /*1cfd0*/  IMAD.MOV.U32 R9, RZ, RZ, R18 ;  /* 0x000000ffff097224 */ /* 0x000fe200078e0012 */
[----:B------:R2:W-:Y:S04]  /*1cfe0*/  STL [R1+0x3c], R15 ;  /* 0x00003c0f01007387 */ /* 0x0005e80000100800 */
[----:B-1----:R-:W4:Y:S04]  /*1cff0*/  LDL.LU R17, [R1+0xbc] ;  /* 0x0000bc0001117983 */ /* 0x002f280000300800 */
[----:B------:R1:W-:Y:S04]  /*1d000*/  LDGSTS.E [R3+0x1bc00], [R8.64], P1 ;  /* 0x1bc0000008037fae */ /* 0x0003e80008921844 */
[----:B--2---:R-:W2:Y:S01]  /*1d010*/  LDL.LU R18, [R1+0xc4] ;  /* 0x0000c40001127983 */ /* 0x004ea20000300800 */
[----:B-1----:R-:W-:-:S03]  /*1d020*/  IMAD.MOV.U32 R9, RZ, RZ, R15 ;  /* 0x000000ffff097224 */ /* 0x002fc600078e000f */
[----:B------:R-:W2:Y:S01]  /*1d030*/  LDL.LU R15, [R1+0xc8] ;  /* 0x0000c800010f7983 */ /* 0x000ea20000300800 */
[----:B------:R-:W-:-:S03]  /*1d040*/  IMAD.MOV.U32 R8, RZ, RZ, R10 ;  /* 0x000000ffff087224 */ /* 0x000fc600078e000a */
[----:B------:R-:W2:Y:S04]  /*1d050*/  LDL.LU R19, [R1+0xfc] ;  /* 0x0000fc0001137983 */ /* 0x000ea80000300800 */
[----:B------:R-:W2:Y:S01]  /*1d060*/  LDL.LU R10, [R1+0x100] ;  /* 0x00010000010a7983 */ /* 0x000ea20000300800 */
[----:B------:R-:W-:Y:S02]  /*1d070*/  ISETP.GT.AND P1, PT, R2, 0x3f, PT ;  /* 0x0000003f0200780c */ /* 0x000fe40003f24270 */
[-C--:B------:R-:W-:Y:S01]  /*1d080*/  IADD3 R14, P3, R14, R193.reuse, RZ ;  /* 0x000000c10e0e7210 */ /* 0x080fe20007f7e0ff */
[----:B------:R1:W-:Y:S01]  /*1d090*/  LDGSTS.E [R3+0x1d800], [R8.64], P2 ;  /* 0x1d80000008037fae */ /* 0x0003e20009121844 */
[----:B------:R-:W-:-:S03]  /*1d0a0*/  IADD3 R11, P4, R11, R193, RZ ;  /* 0x000000c10b0b7210 */ /* 0x000fc60007f9e0ff */
[--C-:B------:R-:W-:Y:S02]  /*1d0b0*/  IMAD.X R16, R16, 0x1, R0.reuse, P3 ;  /* 0x0000000110107824 */ /* 0x100fe400018e0600 */
[----:B------:R-:W-:Y:S01]  /*1d0c0*/  IMAD.X R12, R12, 0x1, R0, P4 ;  /* 0x000000010c0c7824 */ /* 0x000fe200020e0600 */
[----:B-1----:R-:W-:Y:S01]  /*1d0d0*/  SEL R8, RZ, 0x4, !P1 ;  /* 0x00000004ff087807 */ /* 0x002fe20004800000 */
[----:B------:R-:W-:Y:S03]  /*1d0e0*/  STL [R1+0x48], R14 ;  /* 0x0000480e01007387 */ /* 0x000fe60000100800 */
[----:B------:R-:W-:Y:S01]  /*1d0f0*/  SEL R8, R8, RZ, !P0 ;  /* 0x000000ff08087207 */ /* 0x000fe20004000000 */
[----:B------:R1:W-:Y:S01]  /*1d100*/  STL [R1+0x44], R16 ;  /* 0x0000441001007387 */ /* 0x0003e20000100800 */
[----:B------:R-:W-:Y:S02]  /*1d110*/  IMAD.MOV.U32 R9, RZ, RZ, R16 ;  /* 0x000000ffff097224 */ /* 0x000fe400078e0010 */
[----:B------:R-:W-:Y:S01]  /*1d120*/  ISETP.NE.U32.AND P1, PT, R8, RZ, PT ;  /* 0x000000ff0800720c */ /* 0x000fe20003f25070 */
[----:B------:R-:W-:Y:S01]  /*1d130*/  STL [R1+0x80], R11 ;  /* 0x0000800b01007387 */ /* 0x000fe20000100800 */
[----:B------:R-:W-:-:S03]  /*1d140*/  IMAD.MOV.U32 R8, RZ, RZ, R14 ;  /* 0x000000ffff087224 */ /* 0x000fc600078e000e */
[----:B------:R1:W-:Y:S04]  /*1d150*/  STL [R1+0x7c], R12 ;  /* 0x00007c0c01007387 */ /* 0x0003e80000100800 */
[----:B-1----:R-:W2:Y:S04]  /*1d160*/  LDL.LU R16, [R1+0x104] ;  /* 0x0001040001107983 */ /* 0x002ea80000300800 */
[----:B------:R-:W2:Y:S04]  /*1d170*/  LDL.LU R14, [R1+0x108] ;  /* 0x00010800010e7983 */ /* 0x000ea80000300800 */
[----:B------:R1:W-:Y:S02]  /*1d180*/  LDGSTS.E [R3+0x1dc00], [R8.64], P2 ;  /* 0x1dc0000008037fae */ /* 0x0003e40009121844 */
[----:B-1----:R-:W-:Y:S01]  /*1d190*/  IMAD.MOV.U32 R9, RZ, RZ, R12 ;  /* 0x000000ffff097224 */ /* 0x002fe200078e000c */
[----:B------:R-:W-:Y:S01]  /*1d1a0*/  MOV R8, R11 ;  /* 0x0000000b00087202 */ /* 0x000fe20000000f00 */
[----:B------:R-:W2:Y:S04]  /*1d1b0*/  LDL.LU R12, [R1+0x13c] ;  /* 0x00013c00010c7983 */ /* 0x000ea80000300800 */
[----:B------:R-:W2:Y:S01]  /*1d1c0*/  LDL.LU R11, [R1+0x140] ;  /* 0x00014000010b7983 */ /* 0x000ea20000300800 */
[----:B------:R-:W-:-:S03]  /*1d1d0*/  ISETP.GT.AND P2, PT, R2, 0x43, PT ;  /* 0x000000430200780c */ /* 0x000fc60003f44270 */
[----:B------:R1:W-:Y:S02]  /*1d1e0*/  LDGSTS.E [R3+0x1f800], [R8.64], P1 ;  /* 0x1f80000008037fae */ /* 0x0003e40008921844 */
[----:B-1----:R-:W-:Y:S02]  /*1d1f0*/  SEL R8, RZ, 0x4, !P2 ;  /* 0x00000004ff087807 */ /* 0x002fe40005000000 */
[----:B-----5:R-:W-:Y:S02]  /*1d200*/  IADD3 R88, P3, R88, R193, RZ ;  /* 0x000000c158587210 */ /* 0x020fe40007f7e0ff */
[----:B------:R-:W-:-:S04]  /*1d210*/  SEL R8, R8, RZ, !P0 ;  /* 0x000000ff08087207 */ /* 0x000fc80004000000 */
[----:B------:R-:W-:Y:S02]  /*1d220*/  ISETP.NE.U32.AND P2, PT, R8, RZ, PT ;  /* 0x000000ff0800720c */ /* 0x000fe40003f45070 */
[----:B---3--:R-:W-:Y:S01]  /*1d230*/  IADD3 R13, P4, R13, R193, RZ ;  /* 0x000000c10d0d7210 */ /* 0x008fe20007f9e0ff */
[----:B------:R-:W-:Y:S01]  /*1d240*/  IMAD.MOV.U32 R8, RZ, RZ, R88 ;  /* 0x000000ffff087224 */ /* 0x000fe200078e0058 */
[----:B------:R-:W-:Y:S01]  /*1d250*/  STL [R1+0x88], R88 ;  /* 0x0000885801007387 */ /* 0x000fe20000100800 */
[----:B----4-:R-:W-:-:S04]  /*1d260*/  IMAD.X R89, R89, 0x1, R0, P3 ;  /* 0x0000000159597824 */ /* 0x010fc800018e0600 */
[----:B------:R-:W-:Y:S02]  /*1d270*/  IMAD.MOV.U32 R9, RZ, RZ, R89 ;  /* 0x000000ffff097224 */ /* 0x000fe400078e0059 */
[----:B------:R-:W-:-:S03]  /*1d280*/  IMAD.X R17, R17, 0x1, R0, P4 ;  /* 0x0000000111117824 */ /* 0x000fc600020e0600 */
[----:B------:R1:W-:Y:S01]  /*1d290*/  LDGSTS.E [R3+0x1fc00], [R8.64], P1 ;  /* 0x1fc0000008037fae */ /* 0x0003e20008921844 */
[----:B------:R-:W-:-:S03]  /*1d2a0*/  ISETP.GT.AND P1, PT, R2, 0x47, PT ;  /* 0x000000470200780c */ /* 0x000fc60003f24270 */
[----:B------:R-:W-:Y:S01]  /*1d2b0*/  STL [R1+0x84], R89 ;  /* 0x0000845901007387 */ /* 0x000fe20000100800 */
[----:B-1----:R-:W-:Y:S02]  /*1d2c0*/  IMAD.MOV.U32 R8, RZ, RZ, R13 ;  /* 0x000000ffff087224 */ /* 0x002fe400078e000d */
[----:B------:R-:W-:Y:S01]  /*1d2d0*/  IMAD.MOV.U32 R9, RZ, RZ, R17 ;  /* 0x000000ffff097224 */ /* 0x000fe200078e0011 */
[----:B--2---:R-:W-:-:S04]  /*1d2e0*/  IADD3 R15, P3, R15, R193, RZ ;  /* 0x000000c10f0f7210 */ /* 0x004fc80007f7e0ff */
[----:B------:R1:W-:Y:S01]  /*1d2f0*/  LDGSTS.E [R3+0x21800], [R8.64], P2 ;  /* 0x2180000008037fae */ /* 0x0003e20009121844 */
[----:B------:R-:W-:-:S03]  /*1d300*/  IMAD.X R18, R18, 0x1, R0, P3 ;  /* 0x0000000112127824 */ /* 0x000fc600018e0600 */
[----:B------:R-:W-:Y:S01]  /*1d310*/  STL [R1+0xc0], R13 ;  /* 0x0000c00d01007387 */ /* 0x000fe20000100800 */
[----:B------:R-:W-:-:S03]  /*1d320*/  IADD3 R10, P4, R10, R193, RZ ;  /* 0x000000c10a0a7210 */ /* 0x000fc60007f9e0ff */
[----:B------:R2:W-:Y:S01]  /*1d330*/  STL [R1+0xbc], R17 ;  /* 0x0000bc1101007387 */ /* 0x0005e20000100800 */
[----:B-1----:R-:W-:Y:S02]  /*1d340*/  SEL R8, RZ, 0x4, !P1 ;  /* 0x00000004ff087807 */ /* 0x002fe40004800000 */
[----:B------:R-:W-:Y:S02]  /*1d350*/  IADD3.X R19, R19, R0, RZ, P4, !PT ;  /* 0x0000000013137210 */ /* 0x000fe400027fe4ff */
        /* <DEDUP_REMOVED lines=13> */
[----:B------:R-:W-:Y:S01]  /*1d430*/  IADD3 R14, P3, R14, R193, RZ ;  /* 0x000000c10e0e7210 */ /* 0x000fe20007f7e0ff */
[----:B-----5:R-:W-:-:S02]  /*1d440*/  IMAD.MOV.U32 R8, RZ, RZ, R10 ;  /* 0x000000ffff087224 */ /* 0x020fc400078e000a */
[----:B------:R-:W-:Y:S01]  /*1d450*/  IMAD.MOV.U32 R9, RZ, RZ, R19 ;  /* 0x000000ffff097224 */ /* 0x000fe200078e0013 */
[----:B------:R-:W-:Y:S01]  /*1d460*/  ISETP.GT.AND P2, PT, R2, 0x4b, PT ;  /* 0x0000004b0200780c */ /* 0x000fe20003f44270 */
[----:B------:R-:W-:Y:S01]  /*1d470*/  IMAD.X R16, R16, 0x1, R0, P3 ;  /* 0x0000000110107824 */ /* 0x000fe200018e0600 */
[----:B------:R-:W5:Y:S04]  /*1d480*/  LDL.LU R88, [R1+0x188] ;  /* 0x0001880001587983 */ /* 0x000f680000300800 */
[----:B------:R1:W-:Y:S01]  /*1d490*/  LDGSTS.E [R3+0x23800], [R8.64], P1 ;  /* 0x2380000008037fae */ /* 0x0003e20008921844 */
[----:B------:R-:W-:-:S03]  /*1d4a0*/  IADD3 R11, P4, R11, R193, RZ ;  /* 0x000000c10b0b7210 */ /* 0x000fc60007f9e0ff */
[----:B----4-:R-:W4:Y:S04]  /*1d4b0*/  LDL.LU R10, [R1+0x1c0] ;  /* 0x0001c000010a7983 */ /* 0x010f280000300800 */
[----:B------:R1:W-:Y:S02]  /*1d4c0*/  STL [R1+0x108], R14 ;  /* 0x0001080e01007387 */ /* 0x0003e40000100800 */
[----:B-1----:R-:W-:Y:S02]  /*1d4d0*/  SEL R8, RZ, 0x4, !P2 ;  /* 0x00000004ff087807 */ /* 0x002fe40005000000 */
[----:B------:R1:W-:Y:S01]  /*1d4e0*/  STL [R1+0x104], R16 ;  /* 0x0001041001007387 */ /* 0x0003e20000100800 */
[----:B------:R-:W-:Y:S01]  /*1d4f0*/  IMAD.X R12, R12, 0x1, R0, P4 ;  /* 0x000000010c0c7824 */ /* 0x000fe200020e0600 */
[----:B------:R-:W-:-:S02]  /*1d500*/  SEL R8, R8, RZ, !P0 ;  /* 0x000000ff08087207 */ /* 0x000fc40004000000 */
[----:B------:R-:W-:Y:S04]  /*1d510*/  STL [R1+0x140], R11 ;  /* 0x0001400b01007387 */ /* 0x000fe80000100800 */
[----:B------:R-:W4:Y:S01]  /*1d520*/  LDL.LU R89, [R1+0x184] ;  /* 0x0001840001597983 */ /* 0x000f220000300800 */
[----:B------:R-:W-:Y:S01]  /*1d530*/  ISETP.NE.U32.AND P2, PT, R8, RZ, PT ;  /* 0x000000ff0800720c */ /* 0x000fe20003f45070 */
[----:B------:R-:W-:Y:S02]  /*1d540*/  IMAD.MOV.U32 R8, RZ, RZ, R14 ;  /* 0x000000ffff087224 */ /* 0x000fe400078e000e */
[----:B------:R1:W-:Y:S01]  /*1d550*/  STL [R1+0x13c], R12 ;  /* 0x00013c0c01007387 */ /* 0x0003e20000100800 */
[----:B------:R-:W-:-:S03]  /*1d560*/  IMAD.MOV.U32 R9, RZ, RZ, R16 ;  /* 0x000000ffff097224 */ /* 0x000fc600078e0010 */
[----:B------:R-:W4:Y:S04]  /*1d570*/  LDL.LU R14, [R1+0x1bc] ;  /* 0x0001bc00010e7983 */ /* 0x000f280000300800 */
[----:B------:R1:W-:Y:S04]  /*1d580*/  LDGSTS.E [R3+0x23c00], [R8.64], P1 ;  /* 0x23c0000008037fae */ /* 0x0003e80008921844 */
[----:B-1----:R-:W4:Y:S01]  /*1d590*/  LDL.LU R16, [R1+0x1c4] ;  /* 0x0001c40001107983 */ /* 0x002f220000300800 */
[----:B------:R-:W-:-:S03]  /*1d5a0*/  IMAD.MOV.U32 R9, RZ, RZ, R12 ;  /* 0x000000ffff097224 */ /* 0x000fc600078e000c */
[----:B------:R-:W4:Y:S01]  /*1d5b0*/  LDL.LU R12, [R1+0x1c8] ;  /* 0x0001c800010c7983 */ /* 0x000f220000300800 */
[----:B------:R-:W-:-:S03]  /*1d5c0*/  MOV R8, R11 ;  /* 0x0000000b00087202 */ /* 0x000fc60000000f00 */
[----:B------:R-:W4:Y:S04]  /*1d5d0*/  LDL.LU R19, [R1+0x1fc] ;  /* 0x0001fc0001137983 */ /* 0x000f280000300800 */
[----:B------:R-:W4:Y:S01]  /*1d5e0*/  LDL.LU R11, [R1+0x200] ;  /* 0x00020000010b7983 */ /* 0x000f220000300800 */
[----:B------:R-:W-:-:S03]  /*1d5f0*/  ISETP.GT.AND P1, PT, R2, 0x4f, PT ;  /* 0x0000004f0200780c */ /* 0x000fc60003f24270 */
[----:B------:R1:W-:Y:S02]  /*1d600*/  LDGSTS.E [R3+0x25800], [R8.64], P2 ;  /* 0x2580000008037fae */ /* 0x0003e40009121844 */
[----:B-1----:R-:W-:-:S04]  /*1d610*/  SEL R8, RZ, 0x4, !P1 ;  /* 0x00000004ff087807 */ /* 0x002fc80004800000 */
[----:B------:R-:W-:-:S04]  /*1d620*/  SEL R8, R8, RZ, !P0 ;  /* 0x000000ff08087207 */ /* 0x000fc80004000000 */
[----:B------:R-:W-:Y:S02]  /*1d630*/  ISETP.NE.U32.AND P1, PT, R8, RZ, PT ;  /* 0x000000ff0800720c */ /* 0x000fe40003f25070 */
[-C--:B--2---:R-:W-:Y:S02]  /*1d640*/  IADD3 R17, P3, R17, R193.reuse, RZ ;  /* 0x000000c111117210 */ /* 0x084fe40007f7e0ff */
[----:B---3--:R-:W-:-:S03]  /*1d650*/  IADD3 R13, P4, R13, R193, RZ ;  /* 0x000000c10d0d7210 */ /* 0x008fc60007f9e0ff */
[----:B------:R-:W-:Y:S01]  /*1d660*/  STL [R1+0x148], R17 ;  /* 0x0001481101007387 */ /* 0x000fe20000100800 */
        /* <DEDUP_REMOVED lines=9> */
[----:B------:R1:W-:Y:S01]  /*1d700*/  LDGSTS.E [R3+0x25c00], [R8.64], P2 ;  /* 0x25c0000008037fae */ /* 0x0003e20009121844 */
[----:B------:R-:W-:-:S02]  /*1d710*/  ISETP.GT.AND P2, PT, R2, 0x53, PT ;  /* 0x000000530200780c */ /* 0x000fc40003f44270 */
[-C--:B-----5:R-:W-:Y:S01]  /*1d720*/  IADD3 R88, P3, R88, R193.reuse, RZ ;  /* 0x000000c158587210 */ /* 0x0a0fe20007f7e0ff */
[----:B-1----:R-:W-:Y:S02]  /*1d730*/  IMAD.MOV.U32 R9, RZ, RZ, R15 ;  /* 0x000000ffff097224 */ /* 0x002fe400078e000f */
[----:B------:R-:W-:Y:S01]  /*1d740*/  IMAD.MOV.U32 R8, RZ, RZ, R13 ;  /* 0x000000ffff087224 */ /* 0x000fe200078e000d */
[----:B--2---:R-:W2:Y:S04]  /*1d750*/  LDL.LU R15, [R1+0x23c] ;  /* 0x00023c00010f7983 */ /* 0x004ea80000300800 */
[----:B------:R-:W5:Y:S04]  /*1d760*/  LDL.LU R13, [R1+0x240] ;  /* 0x00024000010d7983 */ /* 0x000f680000300800 */
[----:B------:R1:W-:Y:S01]  /*1d770*/  LDGSTS.E [R3+0x27800], [R8.64], P1 ;  /* 0x2780000008037fae */ /* 0x0003e20008921844 */
[----:B----4-:R-:W-:Y:S01]  /*1d780*/  IMAD.X R89, R89, 0x1, R0, P3 ;  /* 0x0000000159597824 */ /* 0x010fe200018e0600 */
[----:B------:R-:W-:-:S02]  /*1d790*/  IADD3 R10, P4, R10, R193, RZ ;  /* 0x000000c10a0a7210 */ /* 0x000fc40007f9e0ff */
[----:B-1----:R-:W-:-:S04]  /*1d7a0*/  SEL R8, RZ, 0x4, !P2 ;  /* 0x00000004ff087807 */ /* 0x002fc80005000000 */
[----:B------:R-:W-:Y:S01]  /*1d7b0*/  SEL R8, R8, RZ, !P0 ;  /* 0x000000ff08087207 */ /* 0x000fe20004000000 */
[----:B------:R-:W-:-:S03]  /*1d7c0*/  IMAD.MOV.U32 R9, RZ, RZ, R89 ;  /* 0x000000ffff097224 */ /* 0x000fc600078e0059 */
[----:B------:R-:W-:Y:S01]  /*1d7d0*/  ISETP.NE.U32.AND P2, PT, R8, RZ, PT ;  /* 0x000000ff0800720c */ /* 0x000fe20003f45070 */
[----:B------:R-:W-:Y:S01]  /*1d7e0*/  IMAD.MOV.U32 R8, RZ, RZ, R88 ;  /* 0x000000ffff087224 */ /* 0x000fe200078e0058 */
[----:B------:R-:W-:-:S04]  /*1d7f0*/  IADD3.X R14, R14, R0, RZ, P4, !PT ;  /* 0x000000000e0e7210 */ /* 0x000fc800027fe4ff */
[----:B------:R1:W-:Y:S01]  /*1d800*/  LDGSTS.E [R3+0x27c00], [R8.64], P1 ;  /* 0x27c0000008037fae */ /* 0x0003e20008921844 */
[----:B------:R-:W-:Y:S02]  /*1d810*/  ISETP.GT.AND P1, PT, R2, 0x57, PT ;  /* 0x000000570200780c */ /* 0x000fe40003f24270 */
[-C--:B------:R-:W-:Y:S01]  /*1d820*/  IADD3 R12, P3, R12, R193.reuse, RZ ;  /* 0x000000c10c0c7210 */ /* 0x080fe20007f7e0ff */
[----:B------:R-:W-:Y:S01]  /*1d830*/  STL [R1+0x188], R88 ;  /* 0x0001885801007387 */ /* 0x000fe20000100800 */
[----:B------:R-:W-:Y:S01]  /*1d840*/  IADD3 R11, P4, R11, R193, RZ ;  /* 0x000000c10b0b7210 */ /* 0x000fe20007f9e0ff */
[----:B-1----:R-:W-:Y:S02]  /*1d850*/  IMAD.MOV.U32 R8, RZ, RZ, R10 ;  /* 0x000000ffff087224 */ /* 0x002fe400078e000a */
[----:B------:R-:W-:Y:S01]  /*1d860*/  IMAD.MOV.U32 R9, RZ, RZ, R14 ;  /* 0x000000ffff097224 */ /* 0x000fe200078e000e */
[----:B------:R-:W-:Y:S01]  /*1d870*/  STL [R1+0x184], R89 ;  /* 0x0001845901007387 */ /* 0x000fe20000100800 */
[----:B------:R-:W-:-:S03]  /*1d880*/  IMAD.X R16, R16, 0x1, R0, P3 ;  /* 0x0000000110107824 */ /* 0x000fc600018e0600 */
[----:B------:R1:W-:Y:S01]  /*1d890*/  LDGSTS.E [R3+0x29800], [R8.64], P2 ;  /* 0x2980000008037fae */ /* 0x0003e20009121844 */
[----:B------:R-:W-:-:S03]  /*1d8a0*/  IMAD.X R19, R19, 0x1, R0, P4 ;  /* 0x0000000113137824 */ /* 0x000fc600020e0600 */
[----:B------:R-:W-:Y:S04]  /*1d8b0*/  STL [R1+0x1c0], R10 ;  /* 0x0001c00a01007387 */ /* 0x000fe80000100800 */
[----:B------:R4:W-:Y:S01]  /*1d8c0*/  STL [R1+0x1bc], R14 ;  /* 0x0001bc0e01007387 */ /* 0x0009e20000100800 */
[----:B-1----:R-:W-:Y:S01]  /*1d8d0*/  SEL R8, RZ, 0x4, !P1 ;  /* 0x00000004ff087807 */ /* 0x002fe20004800000 */
[----:B------:R-:W-:-:S03]  /*1d8e0*/  IMAD.MOV.U32 R9, RZ, RZ, R16 ;  /* 0x000000ffff097224 */ /* 0x000fc600078e0010 */
[----:B------:R-:W-:Y:S01]  /*1d8f0*/  SEL R8, R8, RZ, !P0 ;  /* 0x000000ff08087207 */ /* 0x000fe20004000000 */
[----:B----4-:R-:W4:Y:S04]  /*1d900*/  LDL.LU R14, [R1+0x248] ;  /* 0x00024800010e7983 */ /* 0x010f280000300800 */
        /* <DEDUP_REMOVED lines=10> */
[----:B------:R-:W-:Y:S01]  /*1d9b0*/  MOV R8, R11 ;  /* 0x0000000b00087202 */ /* 0x000fe20000000f00 */
[----:B------:R-:W-:Y:S01]  /*1d9c0*/  IMAD.MOV.U32 R9, RZ, RZ, R19 ;  /* 0x000000ffff097224 */ /* 0x000fe200078e0013 */
[----:B------:R-:W-:Y:S01]  /*1d9d0*/  ISETP.GT.AND P2, PT, R2, 0x5b, PT ;  /* 0x0000005b0200780c */ /* 0x000fe20003f44270 */
[----:B------:R-:W4:Y:S04]  /*1d9e0*/  LDL.LU R88, [R1+0x288] ;  /* 0x0002880001587983 */ /* 0x000f280000300800 */
[----:B------:R1:W-:Y:S04]  /*1d9f0*/  LDGSTS.E [R3+0x2b800], [R8.64], P1 ;  /* 0x2b80000008037fae */ /* 0x0003e80008921844 */
[----:B------:R-:W4:Y:S01]  /*1da00*/  LDL.LU R11, [R1+0x2c0] ;  /* 0x0002c000010b7983 */ /* 0x000f220000300800 */
[----:B-1----:R-:W-:-:S04]  /*1da10*/  SEL R8, RZ, 0x4, !P2 ;  /* 0x00000004ff087807 */ /* 0x002fc80005000000 */
[----:B------:R-:W-:-:S04]  /*1da20*/  SEL R8, R8, RZ, !P0 ;  /* 0x000000ff08087207 */ /* 0x000fc80004000000 */
[----:B------:R-:W-:Y:S02]  /*1da30*/  ISETP.NE.U32.AND P2, PT, R8, RZ, PT ;  /* 0x000000ff0800720c */ /* 0x000fe40003f45070 */
[----:B---3--:R-:W-:-:S05]  /*1da40*/  IADD3 R17, P3, R17, R193, RZ ;  /* 0x000000c111117210 */ /* 0x008fca0007f7e0ff */
[----:B------:R-:W-:Y:S01]  /*1da50*/  IMAD.X R18, R18, 0x1, R0, P3 ;  /* 0x0000000112127824 */ /* 0x000fe200018e0600 */
[----:B------:R-:W-:Y:S04]  /*1da60*/  STL [R1+0x208], R17 ;  /* 0x0002081101007387 */ /* 0x000fe80000100800 */
[----:B------:R1:W-:Y:S01]  /*1da70*/  STL [R1+0x204], R18 ;  /* 0x0002041201007387 */ /* 0x0003e20000100800 */
[----:B------:R-:W-:Y:S01]  /*1da80*/  IMAD.MOV.U32 R8, RZ, RZ, R17 ;  /* 0x000000ffff087224 */ /* 0x000fe200078e0011 */
[----:B-----5:R-:W-:-:S05]  /*1da90*/  IADD3 R13, P4, R13, R193, RZ ;  /* 0x000000c10d0d7210 */ /* 0x020fca0007f9e0ff */
[----:B------:R3:W-:Y:S01]  /*1daa0*/  STL [R1+0x240], R13 ;  /* 0x0002400d01007387 */ /* 0x0007e20000100800 */
[----:B--2---:R-:W-:-:S03]  /*1dab0*/  IMAD.X R15, R15, 0x1, R0, P4 ;  /* 0x000000010f0f7824 */ /* 0x004fc600020e0600 */
[----:B------:R-:W2:Y:S01]  /*1dac0*/  LDL.LU R89, [R1+0x284] ;  /* 0x0002840001597983 */ /* 0x000ea20000300800 */
[----:B------:R-:W-:-:S03]  /*1dad0*/  IMAD.MOV.U32 R9, RZ, RZ, R18 ;  /* 0x000000ffff097224 */ /* 0x000fc600078e0012 */
[----:B------:R5:W-:Y:S04]  /*1dae0*/  STL [R1+0x23c], R15 ;  /* 0x00023c0f01007387 */ /* 0x000be80000100800 */
[----:B-1----:R-:W2:Y:S04]  /*1daf0*/  LDL.LU R18, [R1+0x2bc] ;  /* 0x0002bc0001127983 */ /* 0x002ea80000300800 */
[----:B------:R1:W-:Y:S04]  /*1db00*/  LDGSTS.E [R3+0x2bc00], [R8.64], P1 ;  /* 0x2bc0000008037fae */ /* 0x0003e80008921844 */
[----:B------:R-:W2:Y:S01]  /*1db10*/  LDL.LU R19, [R1+0x2c4] ;  /* 0x0002c40001137983 */ /* 0x000ea20000300800 */
[----:B-1----:R-:W-:-:S03]  /*1db20*/  IMAD.MOV.U32 R8, RZ, RZ, R13 ;  /* 0x000000ffff087224 */ /* 0x002fc600078e000d */
[----:B---3--:R-:W3:Y:S01]  /*1db30*/  LDL.LU R13, [R1+0x2c8] ;  /* 0x0002c800010d7983 */ /* 0x008ee20000300800 */
[----:B------:R-:W-:-:S03]  /*1db40*/  IMAD.MOV.U32 R9, RZ, RZ, R15 ;  /* 0x000000ffff097224 */ /* 0x000fc600078e000f */
[----:B------:R-:W3:Y:S04]  /*1db50*/  LDL.LU R17, [R1+0x2fc] ;  /* 0x0002fc0001117983 */ /* 0x000ee80000300800 */
[----:B-----5:R-:W5:Y:S01]  /*1db60*/  LDL.LU R15, [R1+0x300] ;  /* 0x00030000010f7983 */ /* 0x020f620000300800 */
[----:B------:R-:W-:-:S03]  /*1db70*/  ISETP.GT.AND P1, PT, R2, 0x5f, PT ;  /* 0x0000005f0200780c */ /* 0x000fc60003f24270 */
[----:B------:R1:W-:Y:S02]  /*1db80*/  LDGSTS.E [R3+0x2d800], [R8.64], P2 ;  /* 0x2d80000008037fae */ /* 0x0003e40009121844 */
[----:B-1----:R-:W-:Y:S02]  /*1db90*/  SEL R8, RZ, 0x4, !P1 ;  /* 0x00000004ff087807 */ /* 0x002fe40004800000 */
[-C--:B----4-:R-:W-:Y:S02]  /*1dba0*/  IADD3 R14, P3, R14, R193.reuse, RZ ;  /* 0x000000c10e0e7210 */ /* 0x090fe40007f7e0ff */
[----:B------:R-:W-:Y:S02]  /*1dbb0*/  IADD3 R10, P4, R10, R193, RZ ;  /* 0x000000c10a0a7210 */ /* 0x000fe40007f9e0ff */
[----:B------:R-:W-:Y:S01]  /*1dbc0*/  SEL R8, R8, RZ, !P0 ;  /* 0x000000ff08087207 */ /* 0x000fe20004000000 */
[----:B------:R-:W-:Y:S03]  /*1dbd0*/  STL [R1+0x248], R14 ;  /* 0x0002480e01007387 */ /* 0x000fe60000100800 */
[----:B------:R-:W-:Y:S01]  /*1dbe0*/  ISETP.NE.U32.AND P1, PT, R8, RZ, PT ;  /* 0x000000ff0800720c */ /* 0x000fe20003f25070 */
[----:B------:R-:W-:-:S02]  /*1dbf0*/  IMAD.MOV.U32 R8, RZ, RZ, R14 ;  /* 0x000000ffff087224 */ /* 0x000fc400078e000e */
[----:B------:R-:W-:-:S05]  /*1dc00*/  IMAD.X R16, R16, 0x1, R0, P3 ;  /* 0x0000000110107824 */ /* 0x000fca00018e0600 */
[----:B------:R1:W-:Y:S01]  /*1dc10*/  STL [R1+0x244], R16 ;  /* 0x0002441001007387 */ /* 0x0003e20000100800 */
[----:B------:R-:W-:-:S03]  /*1dc20*/  IADD3.X R12, R12, R0, RZ, P4, !PT ;  /* 0x000000000c0c7210 */ /* 0x000fc600027fe4ff */
[----:B------:R-:W-:Y:S01]  /*1dc30*/  STL [R1+0x280], R10 ;  /* 0x0002800a01007387 */ /* 0x000fe20000100800 */
[----:B------:R-:W-:-:S03]  /*1dc40*/  IMAD.MOV.U32 R9, RZ, RZ, R16 ;  /* 0x000000ffff097224 */ /* 0x000fc600078e0010 */
[----:B------:R4:W-:Y:S04]  /*1dc50*/  STL [R1+0x27c], R12 ;  /* 0x00027c0c01007387 */ /* 0x0009e80000100800 */
[----:B-1----:R-:W5:Y:S04]  /*1dc60*/  LDL.LU R16, [R1+0x304] ;  /* 0x0003040001107983 */ /* 0x002f680000300800 */
[----:B------:R-:W5:Y:S04]  /*1dc70*/  LDL.LU R14, [R1+0x308] ;  /* 0x00030800010e7983 */ /* 0x000f680000300800 */
[----:B------:R1:W-:Y:S02]  /*1dc80*/  LDGSTS.E [R3+0x2dc00], [R8.64], P2 ;  /* 0x2dc0000008037fae */ /* 0x0003e40009121844 */
[----:B-1----:R-:W-:-:S02]  /*1dc90*/  IMAD.MOV.U32 R9, RZ, RZ, R12 ;  /* 0x000000ffff097224 */ /* 0x002fc400078e000c */
[----:B------:R-:W-:Y:S01]  /*1dca0*/  IMAD.MOV.U32 R8, RZ, RZ, R10 ;  /* 0x000000ffff087224 */ /* 0x000fe200078e000a */
[----:B----4-:R-:W4:Y:S04]  /*1dcb0*/  LDL.LU R12, [R1+0x33c] ;  /* 0x00033c00010c7983 */ /* 0x010f280000300800 */
        /* <DEDUP_REMOVED lines=14> */
[----:B------:R-:W-:-:S03]  /*1dda0*/  ISETP.GT.AND P1, PT, R2, 0x67, PT ;  /* 0x000000670200780c */ /* 0x000fc60003f24270 */
[----:B------:R-:W-:Y:S01]  /*1ddb0*/  STL [R1+0x284], R89 ;  /* 0x0002845901007387 */ /* 0x000fe20000100800 */
[----:B-1----:R-:W-:Y:S01]  /*1ddc0*/  MOV R8, R11 ;  /* 0x0000000b00087202 */ /* 0x002fe20000000f00 */
[----:B------:R-:W-:Y:S01]  /*1ddd0*/  IMAD.MOV.U32 R9, RZ, RZ, R18 ;  /* 0x000000ffff097224 */ /* 0x000fe200078e0012 */
[----:B---3--:R-:W-:-:S04]  /*1dde0*/  IADD3 R13, P3, R13, R193, RZ ;  /* 0x000000c10d0d7210 */ /* 0x008fc80007f7e0ff */
[----:B------:R1:W-:Y:S04]  /*1ddf0*/  LDGSTS.E [R3+0x31800], [R8.64], P2 ;  /* 0x3180000008037fae */ /* 0x0003e80009121844 */
[----:B------:R-:W-:Y:S01]  /*1de00*/  STL [R1+0x2c0], R11 ;  /* 0x0002c00b01007387 */ /* 0x000fe20000100800 */
[--C-:B------:R-:W-:Y:S01]  /*1de10*/  IMAD.X R19, R19, 0x1, R0.reuse, P3 ;  /* 0x0000000113137824 */ /* 0x100fe200018e0600 */
[----:B-----5:R-:W-:Y:S02]  /*1de20*/  IADD3 R15, P4, R15, R193, RZ ;  /* 0x000000c10f0f7210 */ /* 0x020fe40007f9e0ff */
[----:B------:R2:W-:Y:S01]  /*1de30*/  STL [R1+0x2bc], R18 ;  /* 0x0002bc1201007387 */ /* 0x0005e20000100800 */
[----:B-1----:R-:W-:Y:S02]  /*1de40*/  SEL R8, RZ, 0x4, !P1 ;  /* 0x00000004ff087807 */ /* 0x002fe40004800000 */
[----:B------:R-:W-:-:S02]  /*1de50*/  IMAD.X R17, R17, 0x1, R0, P4 ;  /* 0x0000000111117824 */ /* 0x000fc400020e0600 */
        /* <DEDUP_REMOVED lines=13> */
[----:B-----5:R-:W-:-:S03]  /*1df30*/  IMAD.MOV.U32 R8, RZ, RZ, R15 ;  /* 0x000000ffff087224 */ /* 0x020fc600078e000f */
[----:B------:R-:W5:Y:S01]  /*1df40*/  LDL.LU R88, [R1+0x388] ;  /* 0x0003880001587983 */ /* 0x000f620000300800 */
[----:B------:R-:W-:-:S03]  /*1df50*/  IMAD.MOV.U32 R9, RZ, RZ, R17 ;  /* 0x000000ffff097224 */ /* 0x000fc600078e0011 */
[----:B------:R-:W5:Y:S04]  /*1df60*/  LDL.LU R15, [R1+0x3c0] ;  /* 0x0003c000010f7983 */ /* 0x000f680000300800 */
[----:B------:R1:W-:Y:S01]  /*1df70*/  LDGSTS.E [R3+0x33800], [R8.64], P1 ;  /* 0x3380000008037fae */ /* 0x0003e20008921844 */
[----:B------:R-:W-:-:S05]  /*1df80*/  IADD3 R14, P3, R14, R193, RZ ;  /* 0x000000c10e0e7210 */ /* 0x000fca0007f7e0ff */
[----:B------:R-:W-:Y:S01]  /*1df90*/  IMAD.X R16, R16, 0x1, R0, P3 ;  /* 0x0000000110107824 */ /* 0x000fe200018e0600 */
[----:B------:R-:W-:Y:S04]  /*1dfa0*/  STL [R1+0x308], R14 ;  /* 0x0003080e01007387 */ /* 0x000fe80000100800 */
[----:B------:R4:W-:Y:S01]  /*1dfb0*/  STL [R1+0x304], R16 ;  /* 0x0003041001007387 */ /* 0x0009e20000100800 */
[----:B-1----:R-:W-:Y:S01]  /*1dfc0*/  IMAD.MOV.U32 R9, RZ, RZ, R16 ;  /* 0x000000ffff097224 */ /* 0x002fe200078e0010 */
[----:B----4-:R-:W-:-:S04]  /*1dfd0*/  IADD3 R10, P4, R10, R193, RZ ;  /* 0x000000c10a0a7210 */ /* 0x010fc80007f9e0ff */
[----:B------:R-:W-:Y:S01]  /*1dfe0*/  IADD3.X R12, R12, R0, RZ, P4, !PT ;  /* 0x000000000c0c7210 */ /* 0x000fe200027fe4ff */
[----:B------:R-:W-:Y:S04]  /*1dff0*/  STL [R1+0x340], R10 ;  /* 0x0003400a01007387 */ /* 0x000fe80000100800 */
[----:B------:R-:W4:Y:S04]  /*1e000*/  LDL.LU R89, [R1+0x384] ;  /* 0x0003840001597983 */ /* 0x000f280000300800 */
[----:B------:R1:W-:Y:S04]  /*1e010*/  STL [R1+0x33c], R12 ;  /* 0x00033c0c01007387 */ /* 0x0003e80000100800 */
[----:B------:R-:W4:Y:S01]  /*1e020*/  LDL.LU R16, [R1+0x3bc] ;  /* 0x0003bc0001107983 */ /* 0x000f220000300800 */
[----:B------:R-:W-:-:S04]  /*1e030*/  ISETP.GT.AND P2, PT, R2, 0x6b, PT ;  /* 0x0000006b0200780c */ /* 0x000fc80003f44270 */
[----:B------:R-:W-:-:S04]  /*1e040*/  SEL R8, RZ, 0x4, !P2 ;  /* 0x00000004ff087807 */ /* 0x000fc80005000000 */
[----:B------:R-:W-:-:S04]  /*1e050*/  SEL R8, R8, RZ, !P0 ;  /* 0x000000ff08087207 */ /* 0x000fc80004000000 */
[----:B------:R-:W-:Y:S01]  /*1e060*/  ISETP.NE.U32.AND P2, PT, R8, RZ, PT ;  /* 0x000000ff0800720c */ /* 0x000fe20003f45070 */
[----:B------:R-:W-:-:S05]  /*1e070*/  IMAD.MOV.U32 R8, RZ, RZ, R14 ;  /* 0x000000ffff087224 */ /* 0x000fca00078e000e */
[----:B------:R1:W-:Y:S01]  /*1e080*/  LDGSTS.E [R3+0x33c00], [R8.64], P1 ;  /* 0x33c0000008037fae */ /* 0x0003e20008921844 */
[----:B------:R-:W-:Y:S01]  /*1e090*/  ISETP.GT.AND P1, PT, R2, 0x6f, PT ;  /* 0x0000006f0200780c */ /* 0x000fe20003f24270 */
[----:B-1----:R-:W-:Y:S02]  /*1e0a0*/  IMAD.MOV.U32 R9, RZ, RZ, R12 ;  /* 0x000000ffff097224 */ /* 0x002fe400078e000c */
[----:B------:R-:W-:Y:S01]  /*1e0b0*/  IMAD.MOV.U32 R8, RZ, RZ, R10 ;  /* 0x000000ffff087224 */ /* 0x000fe200078e000a */
[----:B------:R-:W4:Y:S04]  /*1e0c0*/  LDL.LU R12, [R1+0x3c4] ;  /* 0x0003c400010c7983 */ /* 0x000f280000300800 */
[----:B------:R-:W4:Y:S04]  /*1e0d0*/  LDL.LU R10, [R1+0x3c8] ;  /* 0x0003c800010a7983 */ /* 0x000f280000300800 */
        /* <DEDUP_REMOVED lines=10> */
[----:B------:R-:W-:-:S04]  /*1e180*/  IMAD.X R19, R19, 0x1, R0, P3 ;  /* 0x0000000113137824 */ /* 0x000fc800018e0600 */
[----:B------:R-:W-:Y:S01]  /*1e190*/  IMAD.MOV.U32 R9, RZ, RZ, R19 ;  /* 0x000000ffff097224 */ /* 0x000fe200078e0013 */
[----:B------:R1:W-:Y:S01]  /*1e1a0*/  STL [R1+0x344], R19 ;  /* 0x0003441301007387 */ /* 0x0003e20000100800 */
[----:B------:R-:W-:-:S03]  /*1e1b0*/  IMAD.X R13, R13, 0x1, R0, P4 ;  /* 0x000000010d0d7824 */ /* 0x000fc600020e0600 */
[----:B------:R-:W-:Y:S04]  /*1e1c0*/  STL [R1+0x380], R11 ;  /* 0x0003800b01007387 */ /* 0x000fe80000100800 */
[----:B------:R2:W-:Y:S04]  /*1e1d0*/  STL [R1+0x37c], R13 ;  /* 0x00037c0d01007387 */ /* 0x0005e80000100800 */
[----:B-1----:R-:W3:Y:S04]  /*1e1e0*/  LDL.LU R19, [R1+0x404] ;  /* 0x0004040001137983 */ /* 0x002ee80000300800 */
[----:B------:R-:W3:Y:S04]  /*1e1f0*/  LDL.LU R18, [R1+0x408] ;  /* 0x0004080001127983 */ /* 0x000ee80000300800 */
[----:B------:R1:W-:Y:S01]  /*1e200*/  LDGSTS.E [R3+0x35c00], [R8.64], P2 ;  /* 0x35c0000008037fae */ /* 0x0003e20009121844 */
[----:B------:R-:W-:-:S02]  /*1e210*/  ISETP.GT.AND P2, PT, R2, 0x73, PT ;  /* 0x000000730200780c */ /* 0x000fc40003f44270 */
[----:B-----5:R-:W-:Y:S01]  /*1e220*/  IADD3 R88, P3, R88, R193, RZ ;  /* 0x000000c158587210 */ /* 0x020fe20007f7e0ff */
[----:B-1----:R-:W-:Y:S01]  /*1e230*/  IMAD.MOV.U32 R9, RZ, RZ, R13 ;  /* 0x000000ffff097224 */ /* 0x002fe200078e000d */
[----:B------:R-:W-:Y:S01]  /*1e240*/  MOV R8, R11 ;  /* 0x0000000b00087202 */ /* 0x000fe20000000f00 */
[----:B--2---:R-:W2:Y:S04]  /*1e250*/  LDL.LU R13, [R1+0x43c] ;  /* 0x00043c00010d7983 */ /* 0x004ea80000300800 */
[----:B------:R-:W5:Y:S04]  /*1e260*/  LDL.LU R11, [R1+0x440] ;  /* 0x00044000010b7983 */ /* 0x000f680000300800 */
[----:B------:R1:W-:Y:S01]  /*1e270*/  LDGSTS.E [R3+0x37800], [R8.64], P1 ;  /* 0x3780000008037fae */ /* 0x0003e20008921844 */
[----:B------:R-:W-:-:S02]  /*1e280*/  IADD3 R15, P4, R15, R193, RZ ;  /* 0x000000c10f0f7210 */ /* 0x000fc40007f9e0ff */
[----:B-1----:R-:W-:-:S04]  /*1e290*/  SEL R8, RZ, 0x4, !P2 ;  /* 0x00000004ff087807 */ /* 0x002fc80005000000 */
[----:B------:R-:W-:Y:S01]  /*1e2a0*/  SEL R8, R8, RZ, !P0 ;  /* 0x000000ff08087207 */ /* 0x000fe20004000000 */
[----:B----4-:R-:W-:-:S03]  /*1e2b0*/  IMAD.X R89, R89, 0x1, R0, P3 ;  /* 0x0000000159597824 */ /* 0x010fc600018e0600 */
[----:B------:R-:W-:Y:S01]  /*1e2c0*/  ISETP.NE.U32.AND P2, PT, R8, RZ, PT ;  /* 0x000000ff0800720c */ /* 0x000fe20003f45070 */
[----:B------:R-:W-:Y:S02]  /*1e2d0*/  IMAD.MOV.U32 R8, RZ, RZ, R88 ;  /* 0x000000ffff087224 */ /* 0x000fe400078e0058 */
[----:B------:R-:W-:Y:S01]  /*1e2e0*/  IMAD.MOV.U32 R9, RZ, RZ, R89 ;  /* 0x000000ffff097224 */ /* 0x000fe200078e0059 */
[----:B------:R-:W-:Y:S01]  /*1e2f0*/  STL [R1+0x388], R88 ;  /* 0x0003885801007387 */ /* 0x000fe20000100800 */
[----:B------:R-:W-:-:S03]  /*1e300*/  IMAD.X R16, R16, 0x1, R0, P4 ;  /* 0x0000000110107824 */ /* 0x000fc600020e0600 */
        /* <DEDUP_REMOVED lines=10> */
[----:B------:R-:W-:Y:S02]  /*1e3b0*/  IADD3 R10, P3, R10, R193, RZ ;  /* 0x000000c10a0a7210 */ /* 0x000fe40007f7e0ff */
[----:B-1----:R-:W-:-:S03]  /*1e3c0*/  SEL R8, RZ, 0x4, !P1 ;  /* 0x00000004ff087807 */ /* 0x002fc60004800000 */
[----:B------:R-:W-:Y:S01]  /*1e3d0*/  IMAD.X R12, R12, 0x1, R0, P3 ;  /* 0x000000010c0c7824 */ /* 0x000fe200018e0600 */
[----:B------:R-:W-:Y:S02]  /*1e3e0*/  SEL R8, R8, RZ, !P0 ;  /* 0x000000ff08087207 */ /* 0x000fe40004000000 */
[----:B------:R-:W-:Y:S02]  /*1e3f0*/  IADD3 R14, P4, R14, R193, RZ ;  /* 0x000000c10e0e7210 */ /* 0x000fe40007f9e0ff */
[----:B------:R-:W-:Y:S01]  /*1e400*/  ISETP.NE.U32.AND P1, PT, R8, RZ, PT ;  /* 0x000000ff0800720c */ /* 0x000fe20003f25070 */
[----:B------:R1:W-:Y:S01]  /*1e410*/  STL [R1+0x3c8], R10 ;  /* 0x0003c80a01007387 */ /* 0x0003e20000100800 */
[----:B------:R-:W-:Y:S01]  /*1e420*/  IMAD.MOV.U32 R8, RZ, RZ, R10 ;  /* 0x000000ffff087224 */ /* 0x000fe200078e000a */
[----:B------:R-:W-:Y:S01]  /*1e430*/  IADD3.X R17, R17, R0, RZ, P4, !PT ;  /* 0x0000000011117210 */ /* 0x000fe200027fe4ff */
[----:B------:R-:W-:Y:S01]  /*1e440*/  IMAD.MOV.U32 R9, RZ, RZ, R12 ;  /* 0x000000ffff097224 */ /* 0x000fe200078e000c */
[----:B------:R1:W-:Y:S04]  /*1e450*/  STL [R1+0x3c4], R12 ;  /* 0x0003c40c01007387 */ /* 0x0003e80000100800 */
[----:B------:R-:W-:Y:S04]  /*1e460*/  STL [R1+0x400], R14 ;  /* 0x0004000e01007387 */ /* 0x000fe80000100800 */
[----:B-1----:R-:W4:Y:S04]  /*1e470*/  LDL.LU R10, [R1+0x480] ;  /* 0x00048000010a7983 */ /* 0x002f280000300800 */
[----:B------:R1:W-:Y:S01]  /*1e480*/  LDGSTS.E [R3+0x39c00], [R8.64], P2 ;  /* 0x39c0000008037fae */ /* 0x0003e20009121844 */
[----:B------:R-:W-:-:S03]  /*1e490*/  ISETP.GT.AND P2, PT, R2, 0x7b, PT ;  /* 0x0000007b0200780c */ /* 0x000fc60003f44270 */
[----:B------:R1:W-:Y:S04]  /*1e4a0*/  STL [R1+0x3fc], R17 ;  /* 0x0003fc1101007387 */ /* 0x0003e80000100800 */
        /* <DEDUP_REMOVED lines=9> */
[----:B---3--:R-:W-:-:S05]  /*1e540*/  IADD3 R18, P3, R18, R193, RZ ;  /* 0x000000c112127210 */ /* 0x008fca0007f7e0ff */
[----:B------:R-:W-:Y:S02]  /*1e550*/  IMAD.X R19, R19, 0x1, R0, P3 ;  /* 0x0000000113137824 */ /* 0x000fe400018e0600 */
[----:B------:R-:W-:Y:S02]  /*1e560*/  IMAD.MOV.U32 R8, RZ, RZ, R18 ;  /* 0x000000ffff087224 */ /* 0x000fe400078e0012 */
[----:B------:R-:W-:Y:S01]  /*1e570*/  IMAD.MOV.U32 R9, RZ, RZ, R19 ;  /* 0x000000ffff097224 */ /* 0x000fe200078e0013 */
[----:B------:R-:W-:Y:S04]  /*1e580*/  STL [R1+0x408], R18 ;  /* 0x0004081201007387 */ /* 0x000fe80000100800 */
[----:B------:R-:W-:Y:S04]  /*1e590*/  STL [R1+0x404], R19 ;  /* 0x0004041301007387 */ /* 0x000fe80000100800 */
[----:B------:R1:W-:Y:S01]  /*1e5a0*/  LDGSTS.E [R3+0x3bc00], [R8.64], P1 ;  /* 0x3bc0000008037fae */ /* 0x0003e20008921844 */
[----:B-----5:R-:W-:-:S05]  /*1e5b0*/  IADD3 R11, P4, R11, R193, RZ ;  /* 0x000000c10b0b7210 */ /* 0x020fca0007f9e0ff */
[----:B--2---:R-:W-:Y:S01]  /*1e5c0*/  IMAD.X R13, R13, 0x1, R0, P4 ;  /* 0x000000010d0d7824 */ /* 0x004fe200020e0600 */
[----:B------:R-:W-:Y:S01]  /*1e5d0*/  STL [R1+0x440], R11 ;  /* 0x0004400b01007387 */ /* 0x000fe20000100800 */
[----:B-1----:R-:W-:Y:S02]  /*1e5e0*/  MOV R8, R11 ;  /* 0x0000000b00087202 */ /* 0x002fe40000000f00 */
[----:B------:R-:W-:Y:S01]  /*1e5f0*/  IMAD.MOV.U32 R9, RZ, RZ, R13 ;  /* 0x000000ffff097224 */ /* 0x000fe200078e000d */
[----:B------:R1:W-:Y:S01]  /*1e600*/  STL [R1+0x43c], R13 ;  /* 0x00043c0d01007387 */ /* 0x0003e20000100800 */
[----:B----4-:R-:W-:-:S03]  /*1e610*/  IADD3 R15, P3, R15, R193, RZ ;  /* 0x000000c10f0f7210 */ /* 0x010fc60007f7e0ff */
[----:B-1----:R-:W2:Y:S04]  /*1e620*/  LDL.LU R13, [R1+0x48c] ;  /* 0x00048c00010d7983 */ /* 0x002ea80000300800 */
[----:B------:R-:W3:Y:S01]  /*1e630*/  LDL.LU R11, [R1+0x490] ;  /* 0x00049000010b7983 */ /* 0x000ee20000300800 */
[----:B------:R-:W-:-:S03]  /*1e640*/  IMAD.X R16, R16, 0x1, R0, P3 ;  /* 0x0000000110107824 */ /* 0x000fc600018e0600 */
[----:B------:R-:W4:Y:S04]  /*1e650*/  LDL.LU R18, [R1+0x4b0] ;  /* 0x0004b00001127983 */ /* 0x000f280000300800 */
[----:B------:R-:W-:Y:S04]  /*1e660*/  STL [R1+0x448], R15 ;  /* 0x0004480f01007387 */ /* 0x000fe80000100800 */
[----:B------:R1:W-:Y:S04]  /*1e670*/  STL [R1+0x444], R16 ;  /* 0x0004441001007387 */ /* 0x0003e80000100800 */
[----:B------:R-:W5:Y:S01]  /*1e680*/  LDL.LU R19, [R1+0x4ac] ;  /* 0x0004ac0001137983 */ /* 0x000f620000300800 */
[----:B------:R-:W-:-:S03]  /*1e690*/  ISETP.GT.AND P1, PT, R2, 0x7f, PT ;  /* 0x0000007f0200780c */ /* 0x000fc60003f24270 */
[----:B------:R1:W-:Y:S04]  /*1e6a0*/  LDGSTS.E [R3+0x3d800], [R8.64], P2 ;  /* 0x3d80000008037fae */ /* 0x0003e80009121844 */
[----:B------:R-:W1:Y:S02]  /*1e6b0*/  S2R R183, SR_TID.X ;  /* 0x0000000000b77919 */ /* 0x000e640000002100 */
[----:B-1----:R-:W-:-:S04]  /*1e6c0*/  SEL R8, RZ, 0x4, !P1 ;  /* 0x00000004ff087807 */ /* 0x002fc80004800000 */
[----:B------:R-:W-:Y:S01]  /*1e6d0*/  SEL R8, R8, RZ, !P0 ;  /* 0x000000ff08087207 */ /* 0x000fe20004000000 */
[----:B------:R-:W-:Y:S02]  /*1e6e0*/  IMAD.MOV.U32 R9, RZ, RZ, R16 ;  /* 0x000000ffff097224 */ /* 0x000fe400078e0010 */
[----:B------:R-:W5:Y:S01]  /*1e6f0*/  LDL.LU R16, [R1+0x4cc] ;  /* 0x0004cc0001107983 */ /* 0x000f620000300800 */
[----:B------:R-:W-:Y:S01]  /*1e700*/  ISETP.NE.U32.AND P1, PT, R8, RZ, PT ;  /* 0x000000ff0800720c */ /* 0x000fe20003f25070 */
[----:B------:R-:W-:Y:S02]  /*1e710*/  IMAD.MOV.U32 R8, RZ, RZ, R15 ;  /* 0x000000ffff087224 */ /* 0x000fe400078e000f */
[----:B------:R-:W5:Y:S04]  /*1e720*/  LDL.LU R15, [R1+0x4d0] ;  /* 0x0004d000010f7983 */ /* 0x000f680000300800 */
[----:B------:R1:W-:Y:S01]  /*1e730*/  LDGSTS.E [R3+0x3dc00], [R8.64], P2 ;  /* 0x3dc0000008037fae */ /* 0x0003e20009121844 */
[----:B------:R-:W-:-:S02]  /*1e740*/  IADD3 R10, P2, R10, R193, RZ ;  /* 0x000000c10a0a7210 */ /* 0x000fc40007f5e0ff */
[----:B------:R-:W-:-:S03]  /*1e750*/  IADD3 R12, P3, R12, R193, RZ ;  /* 0x000000c10c0c7210 */ /* 0x000fc60007f7e0ff */
[----:B------:R-:W-:Y:S01]  /*1e760*/  IMAD.X R17, R17, 0x1, R0, P2 ;  /* 0x0000000111117824 */ /* 0x000fe200010e0600 */
[----:B------:R1:W-:Y:S02]  /*1e770*/  STL [R1+0x480], R10 ;  /* 0x0004800a01007387 */ /* 0x0003e40000100800 */
[----:B-1----:R-:W-:Y:S02]  /*1e780*/  IMAD.MOV.U32 R8, RZ, RZ, R10 ;  /* 0x000000ffff087224 */ /* 0x002fe400078e000a */
[----:B------:R-:W-:Y:S02]  /*1e790*/  IMAD.MOV.U32 R9, RZ, RZ, R17 ;  /* 0x000000ffff097224 */ /* 0x000fe400078e0011 */
[----:B------:R-:W-:Y:S01]  /*1e7a0*/  IMAD.X R14, R14, 0x1, R0, P3 ;  /* 0x000000010e0e7824 */ /* 0x000fe200018e0600 */
[----:B------:R-:W-:Y:S01]  /*1e7b0*/  STL [R1+0x47c], R17 ;  /* 0x00047c1101007387 */ /* 0x000fe20000100800 */
[----:B------:R-:W-:-:S03]  /*1e7c0*/  LOP3.LUT R10, R183, 0x7f, RZ, 0xc0, !PT ;  /* 0x0000007fb70a7812 */ /* 0x000fc600078ec0ff */
[----:B------:R1:W-:Y:S04]  /*1e7d0*/  LDGSTS.E [R3+0x3f800], [R8.64], P1 ;  /* 0x3f80000008037fae */ /* 0x0003e80008921844 */
[----:B------:R1:W-:Y:S04]  /*1e7e0*/  STL [R1+0x488], R12 ;  /* 0x0004880c01007387 */ /* 0x0003e80000100800 */
[----:B------:R1:W-:Y:S02]  /*1e7f0*/  STL [R1+0x484], R14 ;  /* 0x0004840e01007387 */ /* 0x0003e40000100800 */
[----:B-1----:R-:W-:Y:S01]  /*1e800*/  MOV R8, R12 ;  /* 0x0000000c00087202 */ /* 0x002fe20000000f00 */
[----:B------:R-:W-:Y:S01]  /*1e810*/  IMAD.MOV.U32 R9, RZ, RZ, R14 ;  /* 0x000000ffff097224 */ /* 0x000fe200078e000e */
[----:B------:R-:W5:Y:S04]  /*1e820*/  LDL.LU R12, [R1+0x4f0] ;  /* 0x0004f000010c7983 */ /* 0x000f680000300800 */
[----:B------:R1:W-:Y:S01]  /*1e830*/  LDGSTS.E [R3+0x3fc00], [R8.64], P1 ;  /* 0x3fc0000008037fae */ /* 0x0003e20008921844 */
[----:B------:R-:W-:-:S03]  /*1e840*/  ISETP.GE.AND P1, PT, R10, R2, PT ;  /* 0x000000020a00720c */ /* 0x000fc60003f26270 */
[----:B------:R-:W5:Y:S01]  /*1e850*/  LDL.LU R14, [R1+0x4ec] ;  /* 0x0004ec00010e7983 */ /* 0x000f620000300800 */
[----:B------:R-:W-:-:S03]  /*1e860*/  SEL R2, RZ, 0x4, P1 ;  /* 0x00000004ff027807 */ /* 0x000fc60000800000 */
[----:B------:R-:W5:Y:S01]  /*1e870*/  LDL.LU R17, [R1+0x50c] ;  /* 0x00050c0001117983 */ /* 0x000f620000300800 */
[----:B------:R-:W-:-:S03]  /*1e880*/  SEL R2, R2, RZ, !P0 ;  /* 0x000000ff02027207 */ /* 0x000fc60004000000 */
[----:B------:R-:W5:Y:S01]  /*1e890*/  LDL.LU R10, [R1+0x510] ;  /* 0x00051000010a7983 */ /* 0x000f620000300800 */
[----:B------:R-:W-:Y:S01]  /*1e8a0*/  ISETP.NE.U32.AND P0, PT, R2, RZ, PT ;  /* 0x000000ff0200720c */ /* 0x000fe20003f05070 */
[----:B-1----:R-:W-:Y:S02]  /*1e8b0*/  IMAD R8, R196, 0x8000, R205 ;  /* 0x00008000c4087824 */ /* 0x002fe400078e02cd */
[----:B------:R-:W0:Y:S03]  /*1e8c0*/  LDGDEPBAR ;  /* 0x00000000000079af */ /* 0x000e260000000000 */
[----:B------:R-:W-:Y:S02]  /*1e8d0*/  IADD3 R9, R8, 0x100000, RZ ;  /* 0x0010000008097810 */ /* 0x000fe40007ffe0ff */
[----:B---3--:R-:W-:-:S05]  /*1e8e0*/  IADD3 R11, P1, R11, R206, RZ ;  /* 0x000000ce0b0b7210 */ /* 0x008fca0007f3e0ff */
[----:B--2---:R-:W-:Y:S01]  /*1e8f0*/  IMAD.X R13, R13, 0x1, R192, P1 ;  /* 0x000000010d0d7824 */ /* 0x004fe200008e06c0 */
[----:B------:R-:W-:Y:S01]  /*1e900*/  STL [R1+0x490], R11 ;  /* 0x0004900b01007387 */ /* 0x000fe20000100800 */
[----:B------:R-:W-:Y:S02]  /*1e910*/  IMAD.MOV.U32 R2, RZ, RZ, R11 ;  /* 0x000000ffff027224 */ /* 0x000fe400078e000b */
[----:B------:R-:W-:Y:S01]  /*1e920*/  IMAD.MOV.U32 R3, RZ, RZ, R13 ;  /* 0x000000ffff037224 */ /* 0x000fe200078e000d */
[----:B------:R1:W-:Y:S01]  /*1e930*/  STL [R1+0x48c], R13 ;  /* 0x00048c0d01007387 */ /* 0x0003e20000100800 */
[----:B----4-:R-:W-:-:S03]  /*1e940*/  IADD3 R18, P1, R18, R206, RZ ;  /* 0x000000ce12127210 */ /* 0x010fc60007f3e0ff */
[----:B------:R2:W-:Y:S04]  /*1e950*/  LDGSTS.E [R9+-0x80000], [R2.64], P0 ;  /* 0x8000000002097fae */ /* 0x0005e80008121844 */
[----:B-1----:R-:W3:Y:S04]  /*1e960*/  LDL.LU R13, [R1+0x52c] ;  /* 0x00052c00010d7983 */ /* 0x002ee80000300800 */
[----:B------:R-:W4:Y:S01]  /*1e970*/  LDL.LU R11, [R1+0x530] ;  /* 0x00053000010b7983 */ /* 0x000f220000300800 */
[----:B-----5:R-:W-:-:S03]  /*1e980*/  IMAD.X R19, R19, 0x1, R192, P1 ;  /* 0x0000000113137824 */ /* 0x020fc600008e06c0 */
[----:B------:R-:W-:Y:S01]  /*1e990*/  STL [R1+0x4b0], R18 ;  /* 0x0004b01201007387 */ /* 0x000fe20000100800 */
[----:B--2---:R-:W-:Y:S02]  /*1e9a0*/  IMAD.MOV.U32 R3, RZ, RZ, R19 ;  /* 0x000000ffff037224 */ /* 0x004fe400078e0013 */
[----:B------:R-:W-:Y:S01]  /*1e9b0*/  IMAD.MOV.U32 R2, RZ, RZ, R18 ;  /* 0x000000ffff027224 */ /* 0x000fe200078e0012 */
[----:B------:R1:W-:Y:S04]  /*1e9c0*/  STL [R1+0x4ac], R19 ;  /* 0x0004ac1301007387 */ /* 0x0003e80000100800 */
[----:B------:R2:W-:Y:S04]  /*1e9d0*/  LDGSTS.E [R9+-0x7f000], [R2.64], P0 ;  /* 0x8100000002097fae */ /* 0x0005e80008121844 */
[----:B-1----:R-:W5:Y:S04]  /*1e9e0*/  LDL.LU R19, [R1+0x54c] ;  /* 0x00054c0001137983 */ /* 0x002f680000300800 */
[----:B------:R-:W5:Y:S01]  /*1e9f0*/  LDL.LU R18, [R1+0x550] ;  /* 0x0005500001127983 */ /* 0x000f620000300800 */
[----:B------:R-:W-:-:S04]  /*1ea00*/  IADD3 R15, P1, R15, R206, RZ ;  /* 0x000000ce0f0f7210 */ /* 0x000fc80007f3e0ff */
[----:B------:R-:W-:Y:S01]  /*1ea10*/  IADD3.X R16, R16, R192, RZ, P1, !PT ;  /* 0x000000c010107210 */ /* 0x000fe20000ffe4ff */
[----:B------:R-:W-:Y:S01]  /*1ea20*/  STL [R1+0x4d0], R15 ;  /* 0x0004d00f01007387 */ /* 0x000fe20000100800 */
[----:B--2---:R-:W-:-:S03]  /*1ea30*/  IMAD.MOV.U32 R2, RZ, RZ, R15 ;  /* 0x000000ffff027224 */ /* 0x004fc600078e000f */
[----:B------:R1:W-:Y:S01]  /*1ea40*/  STL [R1+0x4cc], R16 ;  /* 0x0004cc1001007387 */ /* 0x0003e20000100800 */
[----:B------:R-:W-:-:S05]  /*1ea50*/  IMAD.MOV.U32 R3, RZ, RZ, R16 ;  /* 0x000000ffff037224 */ /* 0x000fca00078e0010 */
[----:B------:R2:W-:Y:S04]  /*1ea60*/  LDGSTS.E [R9+-0x7e000], [R2.64], P0 ;  /* 0x8200000002097fae */ /* 0x0005e80008121844 */
[----:B-1----:R-:W5:Y:S04]  /*1ea70*/  LDL.LU R16, [R1+0x56c] ;  /* 0x00056c0001107983 */ /* 0x002f680000300800 */
[----:B------:R-:W5:Y:S01]  /*1ea80*/  LDL.LU R15, [R1+0x570] ;  /* 0x00057000010f7983 */ /* 0x000f620000300800 */
[----:B------:R-:W-:-:S05]  /*1ea90*/  IADD3 R12, P1, R12, R206, RZ ;  /* 0x000000ce0c0c7210 */ /* 0x000fca0007f3e0ff */
[----:B------:R-:W-:Y:S01]  /*1eaa0*/  IMAD.X R14, R14, 0x1, R192, P1 ;  /* 0x000000010e0e7824 */ /* 0x000fe200008e06c0 */
[----:B------:R-:W-:Y:S01]  /*1eab0*/  STL [R1+0x4f0], R12 ;  /* 0x0004f00c01007387 */ /* 0x000fe20000100800 */
[----:B--2---:R-:W-:Y:S02]  /*1eac0*/  IMAD.MOV.U32 R2, RZ, RZ, R12 ;  /* 0x000000ffff027224 */ /* 0x004fe400078e000c */
[----:B------:R-:W-:Y:S01]  /*1ead0*/  IMAD.MOV.U32 R3, RZ, RZ, R14 ;  /* 0x000000ffff037224 */ /* 0x000fe200078e000e */
[----:B------:R1:W-:Y:S01]  /*1eae0*/  STL [R1+0x4ec], R14 ;  /* 0x0004ec0e01007387 */ /* 0x0003e20000100800 */
[----:B------:R-:W-:-:S03]  /*1eaf0*/  IADD3 R10, P1, R10, R206, RZ ;  /* 0x000000ce0a0a7210 */ /* 0x000fc60007f3e0ff */
[----:B------:R2:W-:Y:S04]  /*1eb00*/  LDGSTS.E [R9+-0x7d000], [R2.64], P0 ;  /* 0x8300000002097fae */ /* 0x0005e80008121844 */
[----:B-1----:R-:W5:Y:S04]  /*1eb10*/  LDL.LU R14, [R1+0x494] ;  /* 0x00049400010e7983 */ /* 0x002f680000300800 */
[----:B------:R-:W5:Y:S01]  /*1eb20*/  LDL.LU R12, [R1+0x498] ;  /* 0x00049800010c7983 */ /* 0x000f620000300800 */
[----:B------:R-:W-:Y:S02]  /*1eb30*/  IMAD.X R17, R17, 0x1, R192, P1 ;  /* 0x0000000111117824 */ /* 0x000fe400008e06c0 */
[----:B--2---:R-:W-:Y:S01]  /*1eb40*/  IMAD.MOV.U32 R2, RZ, RZ, R10 ;  /* 0x000000ffff027224 */ /* 0x004fe200078e000a */
[----:B------:R-:W-:Y:S01]  /*1eb50*/  STL [R1+0x510], R10 ;  /* 0x0005100a01007387 */ /* 0x000fe20000100800 */
[----:B------:R-:W-:-:S03]  /*1eb60*/  IMAD.MOV.U32 R3, RZ, RZ, R17 ;  /* 0x000000ffff037224 */ /* 0x000fc600078e0011 */
[----:B------:R1:W-:Y:S04]  /*1eb70*/  STL [R1+0x50c], R17 ;  /* 0x00050c1101007387 */ /* 0x0003e80000100800 */
[----:B------:R2:W-:Y:S04]  /*1eb80*/  LDGSTS.E [R9+-0x7c000], [R2.64], P0 ;  /* 0x8400000002097fae */ /* 0x0005e80008121844 */
[----:B-1----:R-:W5:Y:S04]  /*1eb90*/  LDL.LU R17, [R1+0x4b4] ;  /* 0x0004b40001117983 */ /* 0x002f680000300800 */
[----:B------:R-:W5:Y:S01]  /*1eba0*/  LDL.LU R10, [R1+0x4b8] ;  /* 0x0004b800010a7983 */ /* 0x000f620000300800 */
[----:B----4-:R-:W-:-:S04]  /*1ebb0*/  IADD3 R11, P1, R11, R206, RZ ;  /* 0x000000ce0b0b7210 */ /* 0x010fc80007f3e0ff */
[----:B---3--:R-:W-:Y:S01]  /*1ebc0*/  IADD3.X R13, R13, R192, RZ, P1, !PT ;  /* 0x000000c00d0d7210 */ /* 0x008fe20000ffe4ff */
[----:B------:R-:W-:Y:S01]  /*1ebd0*/  STL [R1+0x530], R11 ;  /* 0x0005300b01007387 */ /* 0x000fe20000100800 */
[----:B--2---:R-:W-:-:S03]  /*1ebe0*/  IMAD.MOV.U32 R2, RZ, RZ, R11 ;  /* 0x000000ffff027224 */ /* 0x004fc600078e000b */
[----:B------:R1:W-:Y:S01]  /*1ebf0*/  STL [R1+0x52c], R13 ;  /* 0x00052c0d01007387 */ /* 0x0003e20000100800 */
[----:B------:R-:W-:-:S05]  /*1ec00*/  IMAD.MOV.U32 R3, RZ, RZ, R13 ;  /* 0x000000ffff037224 */ /* 0x000fca00078e000d */
[----:B------:R2:W-:Y:S04]  /*1ec10*/  LDGSTS.E [R9+-0x7b000], [R2.64], P0 ;  /* 0x8500000002097fae */ /* 0x0005e80008121844 */
[----:B-1----:R-:W3:Y:S04]  /*1ec20*/  LDL.LU R13, [R1+0x4d4] ;  /* 0x0004d400010d7983 */ /* 0x002ee80000300800 */
[----:B------:R-:W4:Y:S01]  /*1ec30*/  LDL.LU R11, [R1+0x4d8] ;  /* 0x0004d800010b7983 */ /* 0x000f220000300800 */
[----:B-----5:R-:W-:-:S05]  /*1ec40*/  IADD3 R18, P1, R18, R206, RZ ;  /* 0x000000ce12127210 */ /* 0x020fca0007f3e0ff */
[----:B------:R-:W-:Y:S01]  /*1ec50*/  IMAD.X R19, R19, 0x1, R192, P1 ;  /* 0x0000000113137824 */ /* 0x000fe200008e06c0 */
[----:B------:R-:W-:Y:S01]  /*1ec60*/  STL [R1+0x550], R18 ;  /* 0x0005501201007387 */ /* 0x000fe20000100800 */
[----:B--2---:R-:W-:Y:S02]  /*1ec70*/  IMAD.MOV.U32 R2, RZ, RZ, R18 ;  /* 0x000000ffff027224 */ /* 0x004fe400078e0012 */
[----:B------:R-:W-:Y:S01]  /*1ec80*/  IMAD.MOV.U32 R3, RZ, RZ, R19 ;  /* 0x000000ffff037224 */ /* 0x000fe200078e0013 */
[----:B------:R1:W-:Y:S04]  /*1ec90*/  STL [R1+0x54c], R19 ;  /* 0x00054c1301007387 */ /* 0x0003e80000100800 */
        /* <DEDUP_REMOVED lines=9> */
[----:B------:R-:W-:Y:S02]  /*1ed30*/  IADD3 R8, R8, 0x100000, RZ ;  /* 0x0010000008087810 */ /* 0x000fe40007ffe0ff */
[----:B------:R-:W-:-:S03]  /*1ed40*/  LOP3.LUT R88, R205, 0x20, RZ, 0x3c, !PT ;  /* 0x00000020cd587812 */ /* 0x000fc600078e3cff */
        /* <DEDUP_REMOVED lines=9> */
[----:B------:R-:W-:-:S03]  /*1ede0*/  LEA R8, R196, R88, 0xf ;  /* 0x00000058c4087211 */ /* 0x000fc600078e78ff */
[----:B-1----:R-:W2:Y:S01]  /*1edf0*/  LDL.LU R14, [R1+0x534] ;  /* 0x00053400010e7983 */ /* 0x002ea20000300800 */
[----:B------:R-:W-:-:S03]  /*1ee00*/  IADD3 R10, P1, R10, R206, RZ ;  /* 0x000000ce0a0a7210 */ /* 0x000fc60007f3e0ff */
[----:B------:R-:W2:Y:S01]  /*1ee10*/  LDL.LU R12, [R1+0x538] ;  /* 0x00053800010c7983 */ /* 0x000ea20000300800 */
[----:B------:R-:W-:Y:S01]  /*1ee20*/  IADD3 R9, R8, 0x100000, RZ ;  /* 0x0010000008097810 */ /* 0x000fe20007ffe0ff */
[----:B------:R-:W-:Y:S02]  /*1ee30*/  IMAD.X R17, R17, 0x1, R192, P1 ;  /* 0x0000000111117824 */ /* 0x000fe400008e06c0 */
[----:B------:R-:W-:Y:S04]  /*1ee40*/  STL [R1+0x4b8], R10 ;  /* 0x0004b80a01007387 */ /* 0x000fe80000100800 */
[----:B------:R1:W-:Y:S04]  /*1ee50*/  LDGSTS.E [R9+-0x7fc00], [R2.64], P0 ;  /* 0x8040000002097fae */ /* 0x0003e80008121844 */
[----:B------:R1:W-:Y:S02]  /*1ee60*/  STL [R1+0x4b4], R17 ;  /* 0x0004b41101007387 */ /* 0x0003e40000100800 */
[----:B-1----:R-:W-:-:S02]  /*1ee70*/  IMAD.MOV.U32 R2, RZ, RZ, R10 ;  /* 0x000000ffff027224 */ /* 0x002fc400078e000a */
[----:B------:R-:W-:Y:S02]  /*1ee80*/  IMAD.MOV.U32 R3, RZ, RZ, R17 ;  /* 0x000000ffff037224 */ /* 0x000fe400078e0011 */
[----:B------:R-:W2:Y:S04]  /*1ee90*/  LDL.LU R17, [R1+0x554] ;  /* 0x0005540001117983 */ /* 0x000ea80000300800 */
[----:B------:R-:W2:Y:S04]  /*1eea0*/  LDL.LU R10, [R1+0x558] ;  /* 0x00055800010a7983 */ /* 0x000ea80000300800 */
[----:B------:R1:W-:Y:S01]  /*1eeb0*/  LDGSTS.E [R9+-0x7ec00], [R2.64], P0 ;  /* 0x8140000002097fae */ /* 0x0003e20008121844 */
[----:B----4-:R-:W-:-:S05]  /*1eec0*/  IADD3 R11, P1, R11, R206, RZ ;  /* 0x000000ce0b0b7210 */ /* 0x010fca0007f3e0ff */
[----:B---3--:R-:W-:Y:S01]  /*1eed0*/  IMAD.X R13, R13, 0x1, R192, P1 ;  /* 0x000000010d0d7824 */ /* 0x008fe200008e06c0 */
[----:B------:R-:W-:Y:S01]  /*1eee0*/  STL [R1+0x4d8], R11 ;  /* 0x0004d80b01007387 */ /* 0x000fe20000100800 */
[----:B-1----:R-:W-:-:S03]  /*1eef0*/  IMAD.MOV.U32 R2, RZ, RZ, R11 ;  /* 0x000000ffff027224 */ /* 0x002fc600078e000b */
[----:B------:R1:W-:Y:S01]  /*1ef00*/  STL [R1+0x4d4], R13 ;  /* 0x0004d40d01007387 */ /* 0x0003e20000100800 */
[----:B------:R-:W-:-:S05]  /*1ef10*/  MOV R3, R13 ;  /* 0x0000000d00037202 */ /* 0x000fca0000000f00 */
[----:B------:R3:W-:Y:S04]  /*1ef20*/  LDGSTS.E [R9+-0x7dc00], [R2.64], P0 ;  /* 0x8240000002097fae */ /* 0x0007e80008121844 */
[----:B-1----:R-:W4:Y:S04]  /*1ef30*/  LDL.LU R13, [R1+0x574] ;  /* 0x00057400010d7983 */ /* 0x002f280000300800 */
[----:B------:R-:W4:Y:S01]  /*1ef40*/  LDL.LU R11, [R1+0x578] ;  /* 0x00057800010b7983 */ /* 0x000f220000300800 */
[----:B-----5:R-:W-:-:S05]  /*1ef50*/  IADD3 R18, P1, R18, R206, RZ ;  /* 0x000000ce12127210 */ /* 0x020fca0007f3e0ff */
[----:B------:R-:W-:Y:S01]  /*1ef60*/  IMAD.X R19, R19, 0x1, R192, P1 ;  /* 0x0000000113137824 */ /* 0x000fe200008e06c0 */
[----:B------:R1:W-:Y:S01]  /*1ef70*/  STL [R1+0x4f8], R18 ;  /* 0x0004f81201007387 */ /* 0x0003e20000100800 */
[----:B---3--:R-:W-:-:S03]  /*1ef80*/  IMAD.MOV.U32 R2, RZ, RZ, R18 ;  /* 0x000000ffff027224 */ /* 0x008fc600078e0012 */
[----:B------:R-:W-:Y:S04]  /*1ef90*/  STL [R1+0x4f4], R19 ;  /* 0x0004f41301007387 */ /* 0x000fe80000100800 */
[----:B------:R-:W3:Y:S04]  /*1efa0*/  LDL.LU R88, [R1+0x49c] ;  /* 0x00049c0001587983 */ /* 0x000ee80000300800 */
[----:B-1----:R-:W5:Y:S01]  /*1efb0*/  LDL.LU R18, [R1+0x4a0] ;  /* 0x0004a00001127983 */ /* 0x002f620000300800 */
[----:B------:R-:W-:-:S05]  /*1efc0*/  IMAD.MOV.U32 R3, RZ, RZ, R19 ;  /* 0x000000ffff037224 */ /* 0x000fca00078e0013 */
[----:B------:R1:W-:Y:S01]  /*1efd0*/  LDGSTS.E [R9+-0x7cc00], [R2.64], P0 ;  /* 0x8340000002097fae */ /* 0x0003e20008121844 */
[----:B------:R-:W-:-:S05]  /*1efe0*/  IADD3 R15, P1, R15, R206, RZ ;  /* 0x000000ce0f0f7210 */ /* 0x000fca0007f3e0ff */
[----:B------:R-:W-:Y:S01]  /*1eff0*/  IMAD.X R16, R16, 0x1, R192, P1 ;  /* 0x0000000110107824 */ /* 0x000fe200008e06c0 */
[----:B------:R-:W-:Y:S04]  /*1f000*/  STL [R1+0x518], R15 ;  /* 0x0005180f01007387 */ /* 0x000fe80000100800 */
[----:B------:R1:W-:Y:S02]  /*1f010*/  STL [R1+0x514], R16 ;  /* 0x0005141001007387 */ /* 0x0003e40000100800 */
[----:B-1----:R-:W-:Y:S02]  /*1f020*/  IMAD.MOV.U32 R3, RZ, RZ, R16 ;  /* 0x000000ffff037224 */ /* 0x002fe400078e0010 */
[----:B------:R-:W-:-:S05]  /*1f030*/  IMAD.MOV.U32 R2, RZ, RZ, R15 ;  /* 0x000000ffff027224 */ /* 0x000fca00078e000f */
[----:B------:R1:W-:Y:S04]  /*1f040*/  LDGSTS.E [R9+-0x7bc00], [R2.64], P0 ;  /* 0x8440000002097fae */ /* 0x0003e80008121844 */
[----:B------:R-:W3:Y:S04]  /*1f050*/  LDL.LU R16, [R1+0x4bc] ;  /* 0x0004bc0001107983 */ /* 0x000ee80000300800 */
[----:B------:R-:W3:Y:S01]  /*1f060*/  LDL.LU R15, [R1+0x4c0] ;  /* 0x0004c000010f7983 */ /* 0x000ee20000300800 */
[----:B--2---:R-:W-:-:S05]  /*1f070*/  IADD3 R12, P1, R12, R206, RZ ;  /* 0x000000ce0c0c7210 */ /* 0x004fca0007f3e0ff */
[----:B------:R-:W-:Y:S01]  /*1f080*/  IMAD.X R14, R14, 0x1, R192, P1 ;  /* 0x000000010e0e7824 */ /* 0x000fe200008e06c0 */
[----:B------:R-:W-:Y:S01]  /*1f090*/  STL [R1+0x538], R12 ;  /* 0x0005380c01007387 */ /* 0x000fe20000100800 */
[----:B-1----:R-:W-:-:S03]  /*1f0a0*/  IMAD.MOV.U32 R2, RZ, RZ, R12 ;  /* 0x000000ffff027224 */ /* 0x002fc600078e000c */
[----:B------:R1:W-:Y:S01]  /*1f0b0*/  STL [R1+0x534], R14 ;  /* 0x0005340e01007387 */ /* 0x0003e20000100800 */
[----:B------:R-:W-:-:S05]  /*1f0c0*/  MOV R3, R14 ;  /* 0x0000000e00037202 */ /* 0x000fca0000000f00 */
[----:B------:R2:W-:Y:S04]  /*1f0d0*/  LDGSTS.E [R9+-0x7ac00], [R2.64], P0 ;  /* 0x8540000002097fae */ /* 0x0005e80008121844 */
[----:B-1----:R-:W3:Y:S04]  /*1f0e0*/  LDL.LU R14, [R1+0x4dc] ;  /* 0x0004dc00010e7983 */ /* 0x002ee80000300800 */
[----:B------:R-:W3:Y:S01]  /*1f0f0*/  LDL.LU R12, [R1+0x4e0] ;  /* 0x0004e000010c7983 */ /* 0x000ee20000300800 */
[----:B------:R-:W-:-:S05]  /*1f100*/  IADD3 R10, P1, R10, R206, RZ ;  /* 0x000000ce0a0a7210 */ /* 0x000fca0007f3e0ff */
[----:B------:R-:W-:Y:S01]  /*1f110*/  IMAD.X R17, R17, 0x1, R192, P1 ;  /* 0x0000000111117824 */ /* 0x000fe200008e06c0 */
[----:B------:R1:W-:Y:S01]  /*1f120*/  STL [R1+0x558], R10 ;  /* 0x0005580a01007387 */ /* 0x0003e20000100800 */
[----:B--2---:R-:W-:Y:S02]  /*1f130*/  IMAD.MOV.U32 R2, RZ, RZ, R10 ;  /* 0x000000ffff027224 */ /* 0x004fe400078e000a */
[----:B------:R-:W-:Y:S01]  /*1f140*/  IMAD.MOV.U32 R3, RZ, RZ, R17 ;  /* 0x000000ffff037224 */ /* 0x000fe200078e0011 */
[----:B------:R2:W-:Y:S04]  /*1f150*/  STL [R1+0x554], R17 ;  /* 0x0005541101007387 */ /* 0x0005e80000100800 */
[----:B------:R-:W3:Y:S04]  /*1f160*/  LDL.LU R19, [R1+0x4fc] ;  /* 0x0004fc0001137983 */ /* 0x000ee80000300800 */
[----:B-1----:R-:W3:Y:S04]  /*1f170*/  LDL.LU R10, [R1+0x500] ;  /* 0x00050000010a7983 */ /* 0x002ee80000300800 */
[----:B------:R1:W-:Y:S01]  /*1f180*/  LDGSTS.E [R9+-0x79c00], [R2.64], P0 ;  /* 0x8640000002097fae */ /* 0x0003e20008121844 */
[----:B------:R-:W-:-:S02]  /*1f190*/  IADD3 R8, R8, 0x100000, RZ ;  /* 0x0010000008087810 */ /* 0x000fc40007ffe0ff */
[----:B--2---:R-:W-:Y:S02]  /*1f1a0*/  LOP3.LUT R17, R205, 0x40, RZ, 0x3c, !PT ;  /* 0x00000040cd117812 */ /* 0x004fe400078e3cff */
[----:B----4-:R-:W-:-:S05]  /*1f1b0*/  IADD3 R11, P1, R11, R206, RZ ;  /* 0x000000ce0b0b7210 */ /* 0x010fca0007f3e0ff */
[----:B------:R-:W-:Y:S01]  /*1f1c0*/  IMAD.X R13, R13, 0x1, R192, P1 ;  /* 0x000000010d0d7824 */ /* 0x000fe200008e06c0 */
[----:B------:R-:W-:Y:S01]  /*1f1d0*/  STL [R1+0x578], R11 ;  /* 0x0005780b01007387 */ /* 0x000fe20000100800 */
[----:B-1----:R-:W-:Y:S02]  /*1f1e0*/  IMAD.MOV.U32 R2, RZ, RZ, R11 ;  /* 0x000000ffff027224 */ /* 0x002fe400078e000b */
[----:B------:R-:W-:Y:S01]  /*1f1f0*/  IMAD.MOV.U32 R3, RZ, RZ, R13 ;  /* 0x000000ffff037224 */ /* 0x000fe200078e000d */
[----:B------:R1:W-:Y:S04]  /*1f200*/  STL [R1+0x574], R13 ;  /* 0x0005740d01007387 */ /* 0x0003e80000100800 */
[----:B------:R2:W-:Y:S04]  /*1f210*/  LDGSTS.E [R8+-0x78c00], [R2.64], P0 ;  /* 0x8740000002087fae */ /* 0x0005e80008121844 */
[----:B-1----:R-:W4:Y:S04]  /*1f220*/  LDL.LU R13, [R1+0x51c] ;  /* 0x00051c00010d7983 */ /* 0x002f280000300800 */
[----:B------:R-:W4:Y:S01]  /*1f230*/  LDL.LU R11, [R1+0x520] ;  /* 0x00052000010b7983 */ /* 0x000f220000300800 */
[----:B-----5:R-:W-:Y:S01]  /*1f240*/  IADD3 R18, P1, R18, R206, RZ ;  /* 0x000000ce12127210 */ /* 0x020fe20007f3e0ff */
[----:B--2---:R-:W-:-:S02]  /*1f250*/  IMAD R8, R196, 0x8000, R17 ;  /* 0x00008000c4087824 */ /* 0x004fc400078e0211 */
[----:B------:R-:W2:Y:S02]  /*1f260*/  LDL.LU R17, [R1+0x540] ;  /* 0x0005400001117983 */ /* 0x000ea40000300800 */
[----:B---3--:R-:W-:Y:S01]  /*1f270*/  IMAD.X R88, R88, 0x1, R192, P1 ;  /* 0x0000000158587824 */ /* 0x008fe200008e06c0 */
[----:B------:R-:W-:Y:S01]  /*1f280*/  MOV R2, R18 ;  /* 0x0000001200027202 */ /* 0x000fe20000000f00 */
[----:B------:R1:W-:Y:S04]  /*1f290*/  STL [R1+0x4a0], R18 ;  /* 0x0004a01201007387 */ /* 0x0003e80000100800 */
[----:B------:R-:W-:Y:S04]  /*1f2a0*/  STL [R1+0x49c], R88 ;  /* 0x00049c5801007387 */ /* 0x000fe80000100800 */
[----:B-1----:R-:W3:Y:S01]  /*1f2b0*/  LDL.LU R18, [R1+0x53c] ;  /* 0x00053c0001127983 */ /* 0x002ee20000300800 */
[----:B------:R-:W-:Y:S01]  /*1f2c0*/  IADD3 R9, R8, 0x100000, RZ ;  /* 0x0010000008097810 */ /* 0x000fe20007ffe0ff */
[----:B------:R-:W-:-:S05]  /*1f2d0*/  IMAD.MOV.U32 R3, RZ, RZ, R88 ;  /* 0x000000ffff037224 */ /* 0x000fca00078e0058 */
[----:B------:R1:W-:Y:S01]  /*1f2e0*/  LDGSTS.E [R9+-0x7f800], [R2.64], P0 ;  /* 0x8080000002097fae */ /* 0x0003e20008121844 */
[----:B------:R-:W-:-:S05]  /*1f2f0*/  IADD3 R15, P1, R15, R206, RZ ;  /* 0x000000ce0f0f7210 */ /* 0x000fca0007f3e0ff */
[----:B------:R-:W-:Y:S01]  /*1f300*/  IMAD.X R16, R16, 0x1, R192, P1 ;  /* 0x0000000110107824 */ /* 0x000fe200008e06c0 */
[----:B------:R-:W-:Y:S03]  /*1f310*/  STL [R1+0x4c0], R15 ;  /* 0x0004c00f01007387 */ /* 0x000fe60000100800 */
[----:B-1----:R-:W-:Y:S01]  /*1f320*/  IMAD.MOV.U32 R3, RZ, RZ, R16 ;  /* 0x000000ffff037224 */ /* 0x002fe200078e0010 */
[----:B------:R1:W-:Y:S01]  /*1f330*/  STL [R1+0x4bc], R16 ;  /* 0x0004bc1001007387 */ /* 0x0003e20000100800 */
[----:B------:R-:W-:-:S05]  /*1f340*/  IMAD.MOV.U32 R2, RZ, RZ, R15 ;  /* 0x000000ffff027224 */ /* 0x000fca00078e000f */
[----:B------:R5:W-:Y:S04]  /*1f350*/  LDGSTS.E [R9+-0x7e800], [R2.64], P0 ;  /* 0x8180000002097fae */ /* 0x000be80008121844 */
[----:B-1----:R-:W3:Y:S04]  /*1f360*/  LDL.LU R16, [R1+0x55c] ;  /* 0x00055c0001107983 */ /* 0x002ee80000300800 */
[----:B------:R-:W3:Y:S01]  /*1f370*/  LDL.LU R15, [R1+0x560] ;  /* 0x00056000010f7983 */ /* 0x000ee20000300800 */
[----:B------:R-:W-:-:S05]  /*1f380*/  IADD3 R12, P1, R12, R206, RZ ;  /* 0x000000ce0c0c7210 */ /* 0x000fca0007f3e0ff */
[----:B------:R-:W-:Y:S01]  /*1f390*/  IMAD.X R14, R14, 0x1, R192, P1 ;  /* 0x000000010e0e7824 */ /* 0x000fe200008e06c0 */
[----:B------:R-:W-:Y:S01]  /*1f3a0*/  STL [R1+0x4e0], R12 ;  /* 0x0004e00c01007387 */ /* 0x000fe20000100800 */
[----:B-----5:R-:W-:Y:S02]  /*1f3b0*/  IMAD.MOV.U32 R2, RZ, RZ, R12 ;  /* 0x000000ffff027224 */ /* 0x020fe400078e000c */
[----:B------:R-:W-:Y:S01]  /*1f3c0*/  IMAD.MOV.U32 R3, RZ, RZ, R14 ;  /* 0x000000ffff037224 */ /* 0x000fe200078e000e */
[----:B------:R1:W-:Y:S04]  /*1f3d0*/  STL [R1+0x4dc], R14 ;  /* 0x0004dc0e01007387 */ /* 0x0003e80000100800 */
[----:B------:R5:W-:Y:S04]  /*1f3e0*/  LDGSTS.E [R9+-0x7d800], [R2.64], P0 ;  /* 0x8280000002097fae */ /* 0x000be80008121844 */
[----:B-1----:R-:W3:Y:S01]  /*1f3f0*/  LDL.LU R14, [R1+0x57c] ;  /* 0x00057c00010e7983 */ /* 0x002ee20000300800 */
[----:B------:R-:W-:-:S03]  /*1f400*/  IADD3 R10, P1, R10, R206, RZ ;  /* 0x000000ce0a0a7210 */ /* 0x000fc60007f3e0ff */
[----:B------:R-:W3:Y:S02]  /*1f410*/  LDL.LU R12, [R1+0x580] ;  /* 0x00058000010c7983 */ /* 0x000ee40000300800 */
[----:B------:R-:W-:Y:S02]  /*1f420*/  IMAD.X R19, R19, 0x1, R192, P1 ;  /* 0x0000000113137824 */ /* 0x000fe400008e06c0 */
[----:B------:R1:W-:Y:S01]  /*1f430*/  STL [R1+0x500], R10 ;  /* 0x0005000a01007387 */ /* 0x0003e20000100800 */
[----:B-----5:R-:W-:Y:S01]  /*1f440*/  MOV R2, R10 ;  /* 0x0000000a00027202 */ /* 0x020fe20000000f00 */
[----:B------:R-:W-:Y:S02]  /*1f450*/  IMAD.MOV.U32 R3, RZ, RZ, R19 ;  /* 0x000000ffff037224 */ /* 0x000fe400078e0013 */
[----:B------:R-:W-:Y:S04]  /*1f460*/  STL [R1+0x4fc], R19 ;  /* 0x0004fc1301007387 */ /* 0x000fe80000100800 */
[----:B------:R5:W-:Y:S04]  /*1f470*/  LDGSTS.E [R9+-0x7c800], [R2.64], P0 ;  /* 0x8380000002097fae */ /* 0x000be80008121844 */
[----:B-1----:R-:W3:Y:S01]  /*1f480*/  LDL.LU R10, [R1+0x4a8] ;  /* 0x0004a800010a7983 */ /* 0x002ee20000300800 */
[----:B----4-:R-:W-:-:S05]  /*1f490*/  IADD3 R11, P1, R11, R206, RZ ;  /* 0x000000ce0b0b7210 */ /* 0x010fca0007f3e0ff */
[----:B------:R-:W-:Y:S01]  /*1f4a0*/  IMAD.X R13, R13, 0x1, R192, P1 ;  /* 0x000000010d0d7824 */ /* 0x000fe200008e06c0 */
[----:B------:R-:W-:Y:S03]  /*1f4b0*/  STL [R1+0x520], R11 ;  /* 0x0005200b01007387 */ /* 0x000fe60000100800 */
[----:B-----5:R-:W-:Y:S01]  /*1f4c0*/  IMAD.MOV.U32 R3, RZ, RZ, R13 ;  /* 0x000000ffff037224 */ /* 0x020fe200078e000d */
[----:B------:R1:W-:Y:S01]  /*1f4d0*/  STL [R1+0x51c], R13 ;  /* 0x00051c0d01007387 */ /* 0x0003e20000100800 */
[----:B--2---:R-:W-:Y:S01]  /*1f4e0*/  IADD3 R17, P1, R17, R206, RZ ;  /* 0x000000ce11117210 */ /* 0x004fe20007f3e0ff */
[----:B------:R-:W-:-:S05]  /*1f4f0*/  IMAD.MOV.U32 R2, RZ, RZ, R11 ;  /* 0x000000ffff027224 */ /* 0x000fca00078e000b */
[----:B------:R2:W-:Y:S04]  /*1f500*/  LDGSTS.E [R9+-0x7b800], [R2.64], P0 ;  /* 0x8480000002097fae */ /* 0x0005e80008121844 */
[----:B-1----:R-:W4:Y:S01]  /*1f510*/  LDL.LU R13, [R1+0x4a4] ;  /* 0x0004a400010d7983 */ /* 0x002f220000300800 */
[----:B---3--:R-:W-:-:S03]  /*1f520*/  IMAD.X R18, R18, 0x1, R192, P1 ;  /* 0x0000000112127824 */ /* 0x008fc600008e06c0 */
[----:B------:R-:W3:Y:S04]  /*1f530*/  LDL.LU R11, [R1+0x4c8] ;  /* 0x0004c800010b7983 */ /* 0x000ee80000300800 */
[----:B------:R-:W-:Y:S04]  /*1f540*/  STL [R1+0x540], R17 ;  /* 0x0005401101007387 */ /* 0x000fe80000100800 */
[----:B------:R1:W-:Y:S04]  /*1f550*/  STL [R1+0x53c], R18 ;  /* 0x00053c1201007387 */ /* 0x0003e80000100800 */
[----:B------:R-:W5:Y:S04]  /*1f560*/  LDL.LU R90, [R1+0x4c4] ;  /* 0x0004c400015a7983 */ /* 0x000f680000300800 */
[----:B------:R-:W5:Y:S04]  /*1f570*/  LDL.LU R89, [R1+0x4e4] ;  /* 0x0004e40001597983 */ /* 0x000f680000300800 */
[----:B------:R-:W5:Y:S01]  /*1f580*/  LDL.LU R88, [R1+0x4e8] ;  /* 0x0004e80001587983 */ /* 0x000f620000300800 */
[----:B------:R-:W-:-:S05]  /*1f590*/  IADD3 R15, P1, R15, R206, RZ ;  /* 0x000000ce0f0f7210 */ /* 0x000fca0007f3e0ff */
[----:B------:R-:W-:Y:S01]  /*1f5a0*/  IMAD.X R16, R16, 0x1, R192, P1 ;  /* 0x0000000110107824 */ /* 0x000fe200008e06c0 */
[----:B------:R-:W-:Y:S01]  /*1f5b0*/  STL [R1+0x560], R15 ;  /* 0x0005600f01007387 */ /* 0x000fe20000100800 */
[----:B--2---:R-:W-:Y:S02]  /*1f5c0*/  IMAD.MOV.U32 R2, RZ, RZ, R17 ;  /* 0x000000ffff027224 */ /* 0x004fe400078e0011 */
[----:B------:R-:W-:Y:S01]  /*1f5d0*/  IMAD.MOV.U32 R3, RZ, RZ, R18 ;  /* 0x000000ffff037224 */ /* 0x000fe200078e0012 */
[----:B------:R2:W-:Y:S04]  /*1f5e0*/  STL [R1+0x55c], R16 ;  /* 0x00055c1001007387 */ /* 0x0005e80000100800 */
[----:B------:R-:W5:Y:S04]  /*1f5f0*/  LDL.LU R19, [R1+0x504] ;  /* 0x0005040001137983 */ /* 0x000f680000300800 */
[----:B-1----:R-:W5:Y:S04]  /*1f600*/  LDL.LU R18, [R1+0x508] ;  /* 0x0005080001127983 */ /* 0x002f680000300800 */
[----:B------:R1:W-:Y:S01]  /*1f610*/  LDGSTS.E [R9+-0x7a800], [R2.64], P0 ;  /* 0x8580000002097fae */ /* 0x0003e20008121844 */
[----:B------:R-:W-:Y:S01]  /*1f620*/  IADD3 R12, P1, R12, R206, RZ ;  /* 0x000000ce0c0c7210 */ /* 0x000fe20007f3e0ff */
[----:B-1----:R-:W-:Y:S01]  /*1f630*/  IMAD.MOV.U32 R3, RZ, RZ, R16 ;  /* 0x000000ffff037224 */ /* 0x002fe200078e0010 */
[----:B------:R-:W-:Y:S01]  /*1f640*/  MOV R2, R15 ;  /* 0x0000000f00027202 */ /* 0x000fe20000000f00 */
[----:B--2---:R-:W2:Y:S02]  /*1f650*/  LDL.LU R16, [R1+0x528] ;  /* 0x0005280001107983 */ /* 0x004ea40000300800 */
[----:B------:R-:W-:-:S02]  /*1f660*/  IMAD.X R14, R14, 0x1, R192, P1 ;  /* 0x000000010e0e7824 */ /* 0x000fc400008e06c0 */
[----:B------:R1:W-:Y:S01]  /*1f670*/  STL [R1+0x580], R12 ;  /* 0x0005800c01007387 */ /* 0x0003e20000100800 */
[----:B------:R-:W-:-:S03]  /*1f680*/  IADD3 R8, R8, 0x100000, RZ ;  /* 0x0010000008087810 */ /* 0x000fc60007ffe0ff */
[----:B------:R1:W-:Y:S04]  /*1f690*/  STL [R1+0x57c], R14 ;  /* 0x00057c0e01007387 */ /* 0x0003e80000100800 */
[----:B------:R1:W-:Y:S01]  /*1f6a0*/  LDGSTS.E [R9+-0x79800], [R2.64], P0 ;  /* 0x8680000002097fae */ /* 0x0003e20008121844 */
[----:B------:R-:W-:-:S03]  /*1f6b0*/  IADD3 R10, P1, R10, R206, RZ ;  /* 0x000000ce0a0a7210 */ /* 0x000fc60007f3e0ff */
[----:B------:R-:W2:Y:S01]  /*1f6c0*/  LDL.LU R17, [R1+0x524] ;  /* 0x0005240001117983 */ /* 0x000ea20000300800 */
[----:B-1----:R-:W-:Y:S01]  /*1f6d0*/  IMAD.MOV.U32 R2, RZ, RZ, R12 ;  /* 0x000000ffff027224 */ /* 0x002fe200078e000c */
[----:B------:R-:W-:Y:S01]  /*1f6e0*/  LOP3.LUT R12, R205, 0x60, RZ, 0x3c, !PT ;  /* 0x00000060cd0c7812 */ /* 0x000fe200078e3cff */
[----:B------:R-:W-:Y:S02]  /*1f6f0*/  IMAD.MOV.U32 R3, RZ, RZ, R14 ;  /* 0x000000ffff037224 */ /* 0x000fe400078e000e */
[----:B------:R-:W2:Y:S04]  /*1f700*/  LDL.LU R14, [R1+0x548] ;  /* 0x00054800010e7983 */ /* 0x000ea80000300800 */
[----:B------:R1:W-:Y:S04]  /*1f710*/  LDGSTS.E [R8+-0x78800], [R2.64], P0 ;  /* 0x8780000002087fae */ /* 0x0003e80008121844 */
[----:B------:R-:W2:Y:S01]  /*1f720*/  LDL.LU R15, [R1+0x544] ;  /* 0x00054400010f7983 */ /* 0x000ea20000300800 */
[----:B-1----:R-:W-:-:S03]  /*1f730*/  IMAD R8, R196, 0x8000, R12 ;  /* 0x00008000c4087824 */ /* 0x002fc600078e020c */
[----:B------:R-:W2:Y:S04]  /*1f740*/  LDL.LU R12, [R1+0x568] ;  /* 0x00056800010c7983 */ /* 0x000ea80000300800 */
[----:B------:R-:W-:Y:S01]  /*1f750*/  STL [R1+0x4a8], R10 ;  /* 0x0004a80a01007387 */ /* 0x000fe20000100800 */
[----:B------:R-:W-:Y:S01]  /*1f760*/  IMAD.MOV.U32 R2, RZ, RZ, R10 ;  /* 0x000000ffff027224 */ /* 0x000fe200078e000a */
[----:B------:R-:W-:Y:S01]  /*1f770*/  IADD3 R9, R8, 0x100000, RZ ;  /* 0x0010000008097810 */ /* 0x000fe20007ffe0ff */
[----:B----4-:R-:W-:-:S04]  /*1f780*/  IMAD.X R13, R13, 0x1, R192, P1 ;  /* 0x000000010d0d7824 */ /* 0x010fc800008e06c0 */
[----:B------:R-:W-:Y:S01]  /*1f790*/  IMAD.MOV.U32 R3, RZ, RZ, R13 ;  /* 0x000000ffff037224 */ /* 0x000fe200078e000d */
[----:B------:R1:W-:Y:S01]  /*1f7a0*/  STL [R1+0x4a4], R13 ;  /* 0x0004a40d01007387 */ /* 0x0003e20000100800 */
[----:B---3--:R-:W-:-:S03]  /*1f7b0*/  IADD3 R11, P1, R11, R206, RZ ;  /* 0x000000ce0b0b7210 */ /* 0x008fc60007f3e0ff */
[----:B------:R3:W-:Y:S04]  /*1f7c0*/  LDGSTS.E [R9+-0x7f400], [R2.64], P0 ;  /* 0x80c0000002097fae */ /* 0x0007e80008121844 */
[----:B-1----:R-:W4:Y:S01]  /*1f7d0*/  LDL.LU R13, [R1+0x564] ;  /* 0x00056400010d7983 */ /* 0x002f220000300800 */
[----:B-----5:R-:W-:-:S03]  /*1f7e0*/  IADD3.X R90, R90, R192, RZ, P1, !PT ;  /* 0x000000c05a5a7210 */ /* 0x020fc60000ffe4ff */
[----:B------:R-:W5:Y:S01]  /*1f7f0*/  LDL.LU R10, [R1+0x588] ;  /* 0x00058800010a7983 */ /* 0x000f620000300800 */
[----:B---3--:R-:W-:-:S03]  /*1f800*/  IMAD.MOV.U32 R2, RZ, RZ, R11 ;  /* 0x000000ffff027224 */ /* 0x008fc600078e000b */
[----:B------:R1:W-:Y:S04]  /*1f810*/  STL [R1+0x4c8], R11 ;  /* 0x0004c80b01007387 */ /* 0x0003e80000100800 */
[----:B------:R-:W-:Y:S04]  /*1f820*/  STL [R1+0x4c4], R90 ;  /* 0x0004c45a01007387 */ /* 0x000fe80000100800 */
[----:B-1----:R-:W3:Y:S01]  /*1f830*/  LDL.LU R11, [R1+0x584] ;  /* 0x00058400010b7983 */ /* 0x002ee20000300800 */
[----:B------:R-:W-:Y:S01]  /*1f840*/  IADD3 R88, P1, R88, R206, RZ ;  /* 0x000000ce58587210 */ /* 0x000fe20007f3e0ff */
[----:B------:R-:W-:-:S04]  /*1f850*/  IMAD.MOV.U32 R3, RZ, RZ, R90 ;  /* 0x000000ffff037224 */ /* 0x000fc800078e005a */
[----:B------:R-:W-:Y:S01]  /*1f860*/  IMAD.X R89, R89, 0x1, R192, P1 ;  /* 0x0000000159597824 */ /* 0x000fe200008e06c0 */
[----:B------:R1:W-:Y:S01]  /*1f870*/  LDGSTS.E [R9+-0x7e400], [R2.64], P0 ;  /* 0x81c0000002097fae */ /* 0x0003e20008121844 */
[----:B------:R-:W-:Y:S01]  /*1f880*/  IADD3 R18, P1, R18, R206, RZ ;  /* 0x000000ce12127210 */ /* 0x000fe20007f3e0ff */
[----:B-1----:R-:W-:Y:S02]  /*1f890*/  IMAD.MOV.U32 R2, RZ, RZ, R88 ;  /* 0x000000ffff027224 */ /* 0x002fe400078e0058 */
[----:B------:R-:W-:Y:S02]  /*1f8a0*/  IMAD.MOV.U32 R3, RZ, RZ, R89 ;  /* 0x000000ffff037224 */ /* 0x000fe400078e0059 */
[----:B------:R-:W-:-:S03]  /*1f8b0*/  IMAD.X R19, R19, 0x1, R192, P1 ;  /* 0x0000000113137824 */ /* 0x000fc600008e06c0 */
[----:B------:R1:W-:Y:S01]  /*1f8c0*/  LDGSTS.E [R9+-0x7d400], [R2.64], P0 ;  /* 0x82c0000002097fae */ /* 0x0003e20008121844 */
[----:B--2---:R-:W-:Y:S01]  /*1f8d0*/  IADD3 R16, P1, R16, R206, RZ ;  /* 0x000000ce10107210 */ /* 0x004fe20007f3e0ff */
[----:B-1----:R-:W-:Y:S02]  /*1f8e0*/  IMAD.MOV.U32 R2, RZ, RZ, R18 ;  /* 0x000000ffff027224 */ /* 0x002fe400078e0012 */
[----:B------:R-:W-:-:S05]  /*1f8f0*/  IMAD.MOV.U32 R3, RZ, RZ, R19 ;  /* 0x000000ffff037224 */ /* 0x000fca00078e0013 */
[----:B------:R1:W-:Y:S01]  /*1f900*/  LDGSTS.E [R9+-0x7c400], [R2.64], P0 ;  /* 0x83c0000002097fae */ /* 0x0003e20008121844 */
[----:B------:R-:W-:Y:S01]  /*1f910*/  IADD3.X R17, R17, R192, RZ, P1, !PT ;  /* 0x000000c011117210 */ /* 0x000fe20000ffe4ff */
[----:B-1----:R-:W-:-:S04]  /*1f920*/  IMAD.MOV.U32 R2, RZ, RZ, R16 ;  /* 0x000000ffff027224 */ /* 0x002fc800078e0010 */
[----:B------:R-:W-:Y:S01]  /*1f930*/  IMAD.MOV.U32 R3, RZ, RZ, R17 ;  /* 0x000000ffff037224 */ /* 0x000fe200078e0011 */
[----:B------:R-:W-:-:S04]  /*1f940*/  IADD3 R14, P1, R14, R206, RZ ;  /* 0x000000ce0e0e7210 */ /* 0x000fc80007f3e0ff */
[----:B------:R1:W-:Y:S01]  /*1f950*/  LDGSTS.E [R9+-0x7b400], [R2.64], P0 ;  /* 0x84c0000002097fae */ /* 0x0003e20008121844 */
[----:B------:R-:W-:-:S03]  /*1f960*/  IMAD.X R15, R15, 0x1, R192, P1 ;  /* 0x000000010f0f7824 */ /* 0x000fc600008e06c0 */
[----:B------:R-:W-:Y:S01]  /*1f970*/  STL [R1+0x4e8], R88 ;  /* 0x0004e85801007387 */ /* 0x000fe20000100800 */
[----:B-1----:R-:W-:Y:S02]  /*1f980*/  IMAD.MOV.U32 R2, RZ, RZ, R14 ;  /* 0x000000ffff027224 */ /* 0x002fe400078e000e */
[----:B------:R-:W-:Y:S01]  /*1f990*/  IMAD.MOV.U32 R3, RZ, RZ, R15 ;  /* 0x000000ffff037224 */ /* 0x000fe200078e000f */
[----:B------:R-:W-:Y:S01]  /*1f9a0*/  IADD3 R12, P1, R12, R206, RZ ;  /* 0x000000ce0c0c7210 */ /* 0x000fe20007f3e0ff */
[----:B------:R-:W-:Y:S01]  /*1f9b0*/  STL [R1+0x4e4], R89 ;  /* 0x0004e45901007387 */ /* 0x000fe20000100800 */
[----:B------:R-:W-:-:S03]  /*1f9c0*/  MOV R183, 0x7f ;  /* 0x0000007f00b77802 */ /* 0x000fc60000000f00 */
[----:B------:R-:W-:Y:S04]  /*1f9d0*/  STL [R1+0x508], R18 ;  /* 0x0005081201007387 */ /* 0x000fe80000100800 */
[----:B------:R-:W-:Y:S04]  /*1f9e0*/  STL [R1+0x504], R19 ;  /* 0x0005041301007387 */ /* 0x000fe80000100800 */
[----:B------:R1:W-:Y:S01]  /*1f9f0*/  LDGSTS.E [R9+-0x7a400], [R2.64], P0 ;  /* 0x85c0000002097fae */ /* 0x0003e20008121844 */
[----:B------:R-:W-:-:S03]  /*1fa00*/  IADD3 R183, R183, c[0x0][0x180], RZ ;  /* 0x00006000b7b77a10 */ /* 0x000fc60007ffe0ff */
[----:B------:R-:W-:Y:S04]  /*1fa10*/  STL [R1+0x528], R16 ;  /* 0x0005281001007387 */ /* 0x000fe80000100800 */
[----:B------:R-:W-:Y:S01]  /*1fa20*/  STL [R1+0x524], R17 ;  /* 0x0005241101007387 */ /* 0x000fe20000100800 */
[----:B-1----:R-:W-:-:S03]  /*1fa30*/  IMAD.MOV.U32 R2, RZ, RZ, R12 ;  /* 0x000000ffff027224 */ /* 0x002fc600078e000c */
[----:B------:R-:W-:Y:S04]  /*1fa40*/  STL [R1+0x548], R14 ;  /* 0x0005480e01007387 */ /* 0x000fe80000100800 */
[----:B------:R-:W-:Y:S04]  /*1fa50*/  STL [R1+0x544], R15 ;  /* 0x0005440f01007387 */ /* 0x000fe80000100800 */
[----:B------:R-:W-:Y:S01]  /*1fa60*/  STL [R1+0x568], R12 ;  /* 0x0005680c01007387 */ /* 0x000fe20000100800 */
[----:B------:R-:W-:Y:S02]  /*1fa70*/  IADD3 R8, R8, 0x100000, RZ ;  /* 0x0010000008087810 */ /* 0x000fe40007ffe0ff */
[----:B------:R-:W-:Y:S01]  /*1fa80*/  IADD3 R198, R198, 0x1, RZ ;  /* 0x00000001c6c67810 */ /* 0x000fe20007ffe0ff */
        /* <DEDUP_REMOVED lines=10> */
[C---:B------:R-:W-:Y:S08]  /*1fb30*/  HMMA.1688.F32.TF32 R48, R176.reuse, R150, R48 ;  /* 0x00000096b030723c */ /* 0x040ff00000081030 */
[-C--:B------:R-:W-:Y:S08]  /*1fb40*/  HMMA.1688.F32.TF32 R52, R176, R146.reuse, R52 ;  /* 0x00000092b034723c */ /* 0x080ff00000081034 */
[----:B------:R-:W-:Y:S01]  /*1fb50*/  HMMA.1688.F32.TF32 R4, R4, R146, R116 ;  /* 0x000000920404723c */ /* 0x000fe20000081074 */
[----:B----4-:R-:W-:-:S04]  /*1fb60*/  IMAD.X R13, R13, 0x1, R192, P1 ;  /* 0x000000010d0d7824 */ /* 0x010fc800008e06c0 */
[----:B------:R-:W-:Y:S01]  /*1fb70*/  IMAD.MOV.U32 R3, RZ, RZ, R13 ;  /* 0x000000ffff037224 */ /* 0x000fe200078e000d */
[----:B-----5:R-:W-:Y:S01]  /*1fb80*/  IADD3 R10, P1, R10, R206, RZ ;  /* 0x000000ce0a0a7210 */ /* 0x020fe20007f3e0ff */
[----:B------:R-:W-:Y:S04]  /*1fb90*/  STL [R1+0x564], R13 ;  /* 0x0005640d01007387 */ /* 0x000fe80000100800 */
[----:B------:R1:W-:Y:S04]  /*1fba0*/  LDGSTS.E [R9+-0x79400], [R2.64], P0 ;  /* 0x86c0000002097fae */ /* 0x0003e80008121844 */
[----:B------:R2:W-:Y:S01]  /*1fbb0*/  STL [R1+0x588], R10 ;  /* 0x0005880a01007387 */ /* 0x0005e20000100800 */
[----:B---3--:R-:W-:-:S02]  /*1fbc0*/  IMAD.X R11, R11, 0x1, R192, P1 ;  /* 0x000000010b0b7824 */ /* 0x008fc400008e06c0 */
[----:B-1----:R-:W-:Y:S01]  /*1fbd0*/  IMAD.MOV.U32 R2, RZ, RZ, R10 ;  /* 0x000000ffff027224 */ /* 0x002fe200078e000a */
[----:B--2---:R-:W-:Y:S01]  /*1fbe0*/  SHF.R.S32.HI R10, RZ, 0x1f, R183 ;  /* 0x0000001fff0a7819 */ /* 0x004fe200000114b7 */
[----:B------:R-:W-:-:S03]  /*1fbf0*/  IMAD.MOV.U32 R3, RZ, RZ, R11 ;  /* 0x000000ffff037224 */ /* 0x000fc600078e000b */
[----:B------:R-:W-:Y:S01]  /*1fc00*/  LEA.HI R10, R10, R183, RZ, 0x7 ;  /* 0x000000b70a0a7211 */ /* 0x000fe200078f38ff */
[----:B------:R1:W-:Y:S03]  /*1fc10*/  STL [R1+0x584], R11 ;  /* 0x0005840b01007387 */ /* 0x0003e60000100800 */
[----:B------:R-:W-:Y:S01]  /*1fc20*/  SHF.R.S32.HI R10, RZ, 0x7, R10 ;  /* 0x00000007ff0a7819 */ /* 0x000fe2000001140a */
[----:B------:R1:W-:Y:S03]  /*1fc30*/  LDGSTS.E [R8+-0x78400], [R2.64], P0 ;  /* 0x87c0000002087fae */ /* 0x0003e60008121844 */
[----:B------:R-:W-:Y:S01]  /*1fc40*/  ISETP.NE.U32.AND P0, PT, R198, R10, PT ;  /* 0x0000000ac600720c */ /* 0x000fe20003f05070 */
[----:B------:R-:W0:-:S12]  /*1fc50*/  LDGDEPBAR ;  /* 0x00000000000079af */ /* 0x000e180000000000 */
[----:B-1----:R-:W-:Y:S01]  /*1fc60*/  @!P0 CALL.REL.NOINC `(.L_x_0) ;  /* 0x0000001000008944 */ /* 0x002fe20003c00000 */
[----:B------:R-:W-:Y:S05]  /*1fc70*/  BRA `(.L_x_1) ;  /* 0xffff0ae000007947 */ /* 0x000fea000383ffff */
.L_x_0:
[----:B------:R-:W1:Y:S01]  /*1fc80*/  S2R R11, SR_TID.X ;  /* 0x00000000000b7919 */ /* 0x000e620000002100 */
[----:B------:R-:W-:-:S04]  /*1fc90*/  DEPBAR.LE SB0, 0x0 ;  /* 0x000080000000791a */ /* 0x000fc80000000000 */
[----:B------:R-:W-:Y:S01]  /*1fca0*/  MOV R14, R60 ;  /* 0x0000003c000e7202 */ /* 0x000fe20000000f00 */
[----:B------:R-:W-:Y:S01]  /*1fcb0*/  IMAD.MOV.U32 R15, RZ, RZ, R61 ;  /* 0x000000ffff0f7224 */ /* 0x000fe200078e003d */
[----:B------:R-:W-:Y:S01]  /*1fcc0*/  ISETP.GE.AND P5, PT, R200, c[0x0][0x178], PT ;  /* 0x00005e00c8007a0c */ /* 0x000fe20003fa6270 */
[----:B------:R-:W-:Y:S01]  /*1fcd0*/  IMAD.MOV.U32 R12, RZ, RZ, R56 ;  /* 0x000000ffff0c7224 */ /* 0x000fe200078e0038 */
[C---:B------:R-:W-:Y:S01]  /*1fce0*/  ISETP.GE.AND P6, PT, R199.reuse, c[0x0][0x17c], PT ;  /* 0x00005f00c7007a0c */ /* 0x040fe20003fc6270 */
[----:B------:R-:W-:Y:S01]  /*1fcf0*/  IMAD.MOV.U32 R13, RZ, RZ, R57 ;  /* 0x000000ffff0d7224 */ /* 0x000fe200078e0039 */
[----:B------:R-:W-:Y:S01]  /*1fd00*/  ISETP.LT.AND P5, PT, R199, c[0x0][0x17c], !P5 ;  /* 0x00005f00c7007a0c */ /* 0x000fe20006fa1270 */
[----:B------:R-:W-:Y:S01]  /*1fd10*/  IMAD.MOV.U32 R60, RZ, RZ, R58 ;  /* 0x000000ffff3c7224 */ /* 0x000fe200078e003a */
[----:B------:R-:W-:Y:S01]  /*1fd20*/  ISETP.LT.AND P6, PT, R204, c[0x0][0x178], !P6 ;  /* 0x00005e00cc007a0c */ /* 0x000fe200077c1270 */
[----:B------:R-:W-:Y:S02]  /*1fd30*/  IMAD.MOV.U32 R61, RZ, RZ, R59 ;  /* 0x000000ffff3d7224 */ /* 0x000fe400078e003b */
[----:B------:R-:W-:-:S02]  /*1fd40*/  IMAD.MOV.U32 R58, RZ, RZ, R92 ;  /* 0x000000ffff3a7224 */ /* 0x000fc400078e005c */
[----:B------:R-:W-:Y:S01]  /*1fd50*/  IMAD.MOV.U32 R59, RZ, RZ, R93 ;  /* 0x000000ffff3b7224 */ /* 0x000fe200078e005d */
[----:B------:R-:W-:Y:S01]  /*1fd60*/  MOV R93, R23 ;  /* 0x00000017005d7202 */ /* 0x000fe20000000f00 */
[----:B------:R-:W-:Y:S02]  /*1fd70*/  IMAD.MOV.U32 R56, RZ, RZ, R20 ;  /* 0x000000ffff387224 */ /* 0x000fe400078e0014 */
[----:B------:R-:W-:Y:S02]  /*1fd80*/  IMAD.MOV.U32 R57, RZ, RZ, R21 ;  /* 0x000000ffff397224 */ /* 0x000fe400078e0015 */
[C---:B-1----:R-:W-:Y:S02]  /*1fd90*/  IMAD.SHL.U32 R0, R11.reuse, 0x8, RZ ;  /* 0x000000080b007824 */ /* 0x042fe400078e00ff */
[C---:B------:R-:W-:Y:S02]  /*1fda0*/  IMAD.SHL.U32 R2, R11.reuse, 0x200, RZ ;  /* 0x000002000b027824 */ /* 0x040fe400078e00ff */
[C---:B------:R-:W-:Y:S01]  /*1fdb0*/  IMAD.SHL.U32 R3, R11.reuse, 0x4, RZ ;  /* 0x000000040b037824 */ /* 0x040fe200078e00ff */
[----:B------:R-:W-:Y:S01]  /*1fdc0*/  LOP3.LUT R0, R0, 0x700, RZ, 0xc0, !PT ;  /* 0x0000070000007812 */ /* 0x000fe200078ec0ff */
[C---:B------:R-:W-:Y:S01]  /*1fdd0*/  IMAD.SHL.U32 R8, R11.reuse, 0x20, RZ ;  /* 0x000000200b087824 */ /* 0x040fe200078e00ff */
[----:B------:R-:W-:Y:S01]  /*1fde0*/  LOP3.LUT R9, R2, 0x3000, RZ, 0xc0, !PT ;  /* 0x0000300002097812 */ /* 0x000fe200078ec0ff */
[----:B------:R-:W-:Y:S01]  /*1fdf0*/  IMAD.SHL.U32 R10, R11, 0x800, RZ ;  /* 0x000008000b0a7824 */ /* 0x000fe200078e00ff */
[----:B------:R-:W-:Y:S01]  /*1fe00*/  LOP3.LUT R2, R0, 0x70, R3, 0xf8, !PT ;  /* 0x0000007000027812 */ /* 0x000fe200078ef803 */
[----:B------:R-:W-:Y:S01]  /*1fe10*/  IMAD.MOV.U32 R92, RZ, RZ, R22 ;  /* 0x000000ffff5c7224 */ /* 0x000fe200078e0016 */
[----:B------:R-:W-:Y:S01]  /*1fe20*/  LOP3.LUT R9, R9, 0x60, R8, 0xf8, !PT ;  /* 0x0000006009097812 */ /* 0x000fe200078ef808 */
[----:B------:R-:W-:Y:S01]  /*1fe30*/  IMAD.MOV.U32 R88, RZ, RZ, R34 ;  /* 0x000000ffff587224 */ /* 0x000fe200078e0022 */
[----:B------:R-:W-:Y:S01]  /*1fe40*/  LOP3.LUT R0, R10, 0x3000, RZ, 0xc0, !PT ;  /* 0x000030000a007812 */ /* 0x000fe200078ec0ff */
[----:B------:R-:W-:Y:S01]  /*1fe50*/  IMAD.MOV.U32 R89, RZ, RZ, R35 ;  /* 0x000000ffff597224 */ /* 0x000fe200078e0023 */
[----:B------:R-:W-:Y:S01]  /*1fe60*/  LOP3.LUT R11, R11, 0xff, RZ, 0xc0, !PT ;  /* 0x000000ff0b0b7812 */ /* 0x000fe200078ec0ff */
[----:B------:R-:W-:Y:S01]  /*1fe70*/  IMAD.MOV.U32 R90, RZ, RZ, R38 ;  /* 0x000000ffff5a7224 */ /* 0x000fe200078e0026 */
[----:B------:R-:W-:Y:S01]  /*1fe80*/  LOP3.LUT R2, R9, R2, RZ, 0x3c, !PT ;  /* 0x0000000209027212 */ /* 0x000fe200078e3cff */
[----:B------:R-:W-:Y:S01]  /*1fe90*/  BAR.SYNC.DEFER_BLOCKING 0x0 ;  /* 0x0000000000007b1d */ /* 0x000fe20000010000 */
[C---:B------:R-:W-:Y:S01]  /*1fea0*/  IADD3 R10, R199.reuse, 0x1, RZ ;  /* 0x00000001c70a7810 */ /* 0x040fe20007ffe0ff */
[----:B------:R-:W-:Y:S01]  /*1feb0*/  IMAD.MOV.U32 R91, RZ, RZ, R39 ;  /* 0x000000ffff5b7224 */ /* 0x000fe200078e0027 */
[C---:B------:R-:W-:Y:S01]  /*1fec0*/  IADD3 R9, R199.reuse, 0x2, RZ ;  /* 0x00000002c7097810 */ /* 0x040fe20007ffe0ff */
[----:B------:R-:W-:Y:S01]  /*1fed0*/  IMAD.MOV.U32 R118, RZ, RZ, R100 ;  /* 0x000000ffff767224 */ /* 0x000fe200078e0064 */
[----:B------:R-:W-:Y:S01]  /*1fee0*/  IADD3 R8, R199, 0x3, RZ ;  /* 0x00000003c7087810 */ /* 0x000fe20007ffe0ff */
[----:B------:R-:W-:Y:S01]  /*1fef0*/  IMAD.MOV.U32 R119, RZ, RZ, R101 ;  /* 0x000000ffff777224 */ /* 0x000fe200078e0065 */
[----:B------:R-:W-:Y:S01]  /*1ff00*/  LEA R0, R11, R0, 0x4 ;  /* 0x000000000b007211 */ /* 0x000fe200078e20ff */
[----:B------:R-:W-:Y:S01]  /*1ff10*/  IMAD.MOV.U32 R11, RZ, RZ, R29 ;  /* 0x000000ffff0b7224 */ /* 0x000fe200078e001d */
[----:B------:R-:W-:Y:S01]  /*1ff20*/  ISETP.GE.AND P0, PT, R10, c[0x0][0x17c], PT ;  /* 0x00005f000a007a0c */ /* 0x000fe20003f06270 */
[----:B------:R-:W-:Y:S01]  /*1ff30*/  IMAD.MOV.U32 R10, RZ, RZ, R28 ;  /* 0x000000ffff0a7224 */ /* 0x000fe200078e001c */
[----:B------:R-:W-:Y:S01]  /*1ff40*/  ISETP.GE.AND P3, PT, R9, c[0x0][0x17c], PT ;  /* 0x00005f0009007a0c */ /* 0x000fe20003f66270 */
[----:B------:R-:W-:Y:S01]  /*1ff50*/  IMAD.MOV.U32 R9, RZ, RZ, R25 ;  /* 0x000000ffff097224 */ /* 0x000fe200078e0019 */
[----:B------:R-:W-:Y:S01]  /*1ff60*/  ISETP.GE.AND P1, PT, R8, c[0x0][0x17c], PT ;  /* 0x00005f0008007a0c */ /* 0x000fe20003f26270 */
[----:B------:R-:W-:Y:S01]  /*1ff70*/  IMAD.MOV.U32 R8, RZ, RZ, R24 ;  /* 0x000000ffff087224 */ /* 0x000fe200078e0018 */
[----:B------:R-:W-:Y:S01]  /*1ff80*/  IADD3 R3, R199, 0x4, RZ ;  /* 0x00000004c7037810 */ /* 0x000fe20007ffe0ff */
[----:B------:R-:W-:Y:S01]  /*1ff90*/  IMAD.MOV.U32 R28, RZ, RZ, R26 ;  /* 0x000000ffff1c7224 */ /* 0x000fe200078e001a */
[C---:B------:R-:W-:Y:S01]  /*1ffa0*/  LOP3.LUT R25, R0.reuse, 0x20, RZ, 0x3c, !PT ;  /* 0x0000002000197812 */ /* 0x040fe200078e3cff */
[----:B------:R-:W-:Y:S01]  /*1ffb0*/  IMAD.MOV.U32 R29, RZ, RZ, R27 ;  /* 0x000000ffff1d7224 */ /* 0x000fe200078e001b */
[----:B------:R-:W-:Y:S01]  /*1ffc0*/  ISETP.GE.AND P2, PT, R3, c[0x0][0x17c], PT ;  /* 0x00005f0003007a0c */ /* 0x000fe20003f46270 */
[----:B------:R-:W-:Y:S01]  /*1ffd0*/  IMAD.MOV.U32 R100, RZ, RZ, R98 ;  /* 0x000000ffff647224 */ /* 0x000fe200078e0062 */
[C---:B------:R-:W-:Y:S01]  /*1ffe0*/  LOP3.LUT R24, R0.reuse, 0x40, RZ, 0x3c, !PT ;  /* 0x0000004000187812 */ /* 0x040fe200078e3cff */
[----:B------:R-:W-:Y:S01]  /*1fff0*/  IMAD.MOV.U32 R101, RZ, RZ, R99 ;  /* 0x000000ffff657224 */ /* 0x000fe200078e0063 */
[----:B------:R-:W-:Y:S01]  /*20000*/  LOP3.LUT R3, R0, 0x60, RZ, 0x3c, !PT ;  /* 0x0000006000037812 */ /* 0x000fe200078e3cff */
[----:B------:R-:W-:Y:S01]  /*20010*/  STS.128 [R2], R8 ;  /* 0x0000000802007388 */ /* 0x000fe20000000c00 */
[----:B------:R-:W-:Y:S01]  /*20020*/  IMAD.MOV.U32 R116, RZ, RZ, R96 ;  /* 0x000000ffff747224 */ /* 0x000fe200078e0060 */
[----:B------:R-:W-:Y:S01]  /*20030*/  MOV R96, R128 ;  /* 0x0000008000607202 */ /* 0x000fe20000000f00 */
[----:B------:R-:W-:Y:S01]  /*20040*/  IMAD.MOV.U32 R117, RZ, RZ, R97 ;  /* 0x000000ffff757224 */ /* 0x000fe200078e0061 */
[----:B------:R1:W-:Y:S01]  /*20050*/  STS.128 [R2+0x80], R28 ;  /* 0x0000801c02007388 */ /* 0x0003e20000000c00 */
[----:B------:R-:W-:-:S02]  /*20060*/  IMAD.MOV.U32 R98, RZ, RZ, R132 ;  /* 0x000000ffff627224 */ /* 0x000fc400078e0084 */
[----:B------:R-:W-:Y:S01]  /*20070*/  IMAD.MOV.U32 R99, RZ, RZ, R133 ;  /* 0x000000ffff637224 */ /* 0x000fe200078e0085 */
[----:B------:R-:W-:Y:S01]  /*20080*/  STS.128 [R2+0x800], R12 ;  /* 0x0008000c02007388 */ /* 0x000fe20000000c00 */
[----:B------:R-:W-:Y:S02]  /*20090*/  IMAD.MOV.U32 R97, RZ, RZ, R129 ;  /* 0x000000ffff617224 */ /* 0x000fe400078e0081 */
[----:B------:R-:W-:Y:S01]  /*200a0*/  IMAD.MOV.U32 R132, RZ, RZ, R130 ;  /* 0x000000ffff847224 */ /* 0x000fe200078e0082 */
[----:B------:R2:W-:Y:S01]  /*200b0*/  STS.128 [R2+0x880], R60 ;  /* 0x0008803c02007388 */ /* 0x0005e20000000c00 */
[----:B------:R-:W-:Y:S01]  /*200c0*/  IMAD.MOV.U32 R133, RZ, RZ, R131 ;  /* 0x000000ffff857224 */ /* 0x000fe200078e0083 */
[----:B------:R-:W-:Y:S01]  /*200d0*/  MOV R130, R52 ;  /* 0x0000003400827202 */ /* 0x000fe20000000f00 */
[----:B------:R-:W-:Y:S01]  /*200e0*/  IMAD.MOV.U32 R131, RZ, RZ, R53 ;  /* 0x000000ffff837224 */ /* 0x000fe200078e0035 */
[----:B------:R-:W-:Y:S01]  /*200f0*/  BAR.SYNC.DEFER_BLOCKING 0x0 ;  /* 0x0000000000007b1d */ /* 0x000fe20000010000 */
[----:B------:R-:W-:-:S02]  /*20100*/  IMAD.MOV.U32 R128, RZ, RZ, R48 ;  /* 0x000000ffff807224 */ /* 0x000fc400078e0030 */
[----:B------:R-:W-:Y:S02]  /*20110*/  IMAD.MOV.U32 R129, RZ, RZ, R49 ;  /* 0x000000ffff817224 */ /* 0x000fe400078e0031 */
[----:B-1----:R-:W-:Y:S02]  /*20120*/  IMAD.MOV.U32 R30, RZ, RZ, R184 ;  /* 0x000000ffff1e7224 */ /* 0x002fe400078e00b8 */
[----:B------:R-:W-:Y:S02]  /*20130*/  IMAD.MOV.U32 R31, RZ, RZ, R185 ;  /* 0x000000ffff1f7224 */ /* 0x000fe400078e00b9 */
[----:B------:R-:W-:Y:S02]  /*20140*/  IMAD.MOV.U32 R28, RZ, RZ, R120 ;  /* 0x000000ffff1c7224 */ /* 0x000fe400078e0078 */
[----:B------:R-:W-:Y:S01]  /*20150*/  IMAD.MOV.U32 R29, RZ, RZ, R121 ;  /* 0x000000ffff1d7224 */ /* 0x000fe200078e0079 */
[----:B--2---:R-:W-:Y:S01]  /*20160*/  MOV R62, R36 ;  /* 0x00000024003e7202 */ /* 0x004fe20000000f00 */
[----:B------:R-:W-:-:S02]  /*20170*/  IMAD.MOV.U32 R184, RZ, RZ, R122 ;  /* 0x000000ffffb87224 */ /* 0x000fc400078e007a */
[----:B------:R-:W-:Y:S02]  /*20180*/  IMAD.MOV.U32 R185, RZ, RZ, R123 ;  /* 0x000000ffffb97224 */ /* 0x000fe400078e007b */
[----:B------:R-:W-:Y:S02]  /*20190*/  IMAD.MOV.U32 R60, RZ, RZ, R32 ;  /* 0x000000ffff3c7224 */ /* 0x000fe400078e0020 */
[----:B------:R-:W-:Y:S02]  /*201a0*/  IMAD.MOV.U32 R61, RZ, RZ, R33 ;  /* 0x000000ffff3d7224 */ /* 0x000fe400078e0021 */
[----:B------:R-:W-:Y:S02]  /*201b0*/  IMAD.MOV.U32 R63, RZ, RZ, R37 ;  /* 0x000000ffff3f7224 */ /* 0x000fe400078e0025 */
[----:B------:R-:W-:Y:S01]  /*201c0*/  IMAD.MOV.U32 R120, RZ, RZ, R42 ;  /* 0x000000ffff787224 */ /* 0x000fe200078e002a */
[----:B------:R-:W1:Y:S01]  /*201d0*/  LDS.128 R20, [R0] ;  /* 0x0000000000147984 */ /* 0x000e620000000c00 */
[----:B------:R-:W-:-:S02]  /*201e0*/  IMAD.MOV.U32 R121, RZ, RZ, R43 ;  /* 0x000000ffff797224 */ /* 0x000fc400078e002b */
[----:B------:R-:W-:Y:S01]  /*201f0*/  IMAD.MOV.U32 R122, RZ, RZ, R46 ;  /* 0x000000ffff7a7224 */ /* 0x000fe200078e002e */
[----:B------:R-:W-:Y:S01]  /*20200*/  LDS.128 R16, [R25] ;  /* 0x0000000019107984 */ /* 0x000fe20000000c00 */
[----:B------:R-:W-:Y:S02]  /*20210*/  IMAD.MOV.U32 R123, RZ, RZ, R47 ;  /* 0x000000ffff7b7224 */ /* 0x000fe400078e002f */
[----:B------:R-:W-:Y:S01]  /*20220*/  IMAD.MOV.U32 R52, RZ, RZ, R50 ;  /* 0x000000ffff347224 */ /* 0x000fe200078e0032 */
[----:B------:R-:W-:Y:S01]  /*20230*/  LDS.128 R12, [R24] ;  /* 0x00000000180c7984 */ /* 0x000fe20000000c00 */
[----:B------:R-:W-:Y:S02]  /*20240*/  IMAD.MOV.U32 R53, RZ, RZ, R51 ;  /* 0x000000ffff357224 */ /* 0x000fe400078e0033 */
[----:B------:R-:W-:Y:S01]  /*20250*/  IMAD R26, R200, c[0x0][0x194], RZ ;  /* 0x00006500c81a7a24 */ /* 0x000fe200078e02ff */
[----:B------:R-:W-:Y:S01]  /*20260*/  LDS.128 R8, [R3] ;  /* 0x0000000003087984 */ /* 0x000fe20000000c00 */
[----:B------:R-:W-:-:S03]  /*20270*/  IMAD.MOV.U32 R27, RZ, RZ, c[0x0][0x194] ;  /* 0x00006500ff1b7624 */ /* 0x000fc600078e00ff */
[----:B------:R-:W-:Y:S01]  /*20280*/  BAR.SYNC.DEFER_BLOCKING 0x0 ;  /* 0x0000000000007b1d */ /* 0x000fe20000010000 */
[----:B------:R-:W-:-:S05]  /*20290*/  IMAD R27, R27, 0x100, R26 ;  /* 0x000001001b1b7824 */ /* 0x000fca00078e021a */
[----:B------:R-:W-:Y:S04]  /*202a0*/  STS.128 [R2], R56 ;  /* 0x0000003802007388 */ /* 0x000fe80000000c00 */
[----:B------:R2:W-:Y:S04]  /*202b0*/  STS.128 [R2+0x80], R92 ;  /* 0x0000805c02007388 */ /* 0x0005e80000000c00 */
[----:B------:R-:W-:Y:S04]  /*202c0*/  STS.128 [R2+0x800], R28 ;  /* 0x0008001c02007388 */ /* 0x000fe80000000c00 */
[----:B------:R-:W-:Y:S04]  /*202d0*/  STS.128 [R2+0x880], R184 ;  /* 0x000880b802007388 */ /* 0x000fe80000000c00 */
[----:B------:R-:W-:Y:S01]  /*202e0*/  BAR.SYNC.DEFER_BLOCKING 0x0 ;  /* 0x0000000000007b1d */ /* 0x000fe20000010000 */
[----:B--2---:R-:W-:Y:S01]  /*202f0*/  IMAD.MOV.U32 R94, RZ, RZ, R68 ;  /* 0x000000ffff5e7224 */ /* 0x004fe200078e0044 */
[----:B------:R-:W-:Y:S01]  /*20300*/  MOV R95, R69 ;  /* 0x00000045005f7202 */ /* 0x000fe20000000f00 */
[----:B------:R-:W-:-:S02]  /*20310*/  IMAD.MOV.U32 R92, RZ, RZ, R64 ;  /* 0x000000ffff5c7224 */ /* 0x000fc400078e0040 */
[----:B------:R-:W-:Y:S02]  /*20320*/  IMAD.MOV.U32 R93, RZ, RZ, R65 ;  /* 0x000000ffff5d7224 */ /* 0x000fe400078e0041 */
[----:B------:R-:W-:Y:S02]  /*20330*/  IMAD.MOV.U32 R68, RZ, RZ, R66 ;  /* 0x000000ffff447224 */ /* 0x000fe400078e0042 */
[----:B------:R-:W-:Y:S01]  /*20340*/  IMAD.MOV.U32 R69, RZ, RZ, R67 ;  /* 0x000000ffff457224 */ /* 0x000fe200078e0043 */
[----:B------:R-:W2:Y:S04]  /*20350*/  LDS.128 R56, [R0] ;  /* 0x0000000000387984 */ /* 0x000ea80000000c00 */
[----:B------:R-:W3:Y:S04]  /*20360*/  LDS.128 R36, [R25] ;  /* 0x0000000019247984 */ /* 0x000ee80000000c00 */
[----:B------:R-:W4:Y:S04]  /*20370*/  LDS.128 R32, [R24] ;  /* 0x0000000018207984 */ /* 0x000f280000000c00 */
[----:B------:R-:W5:Y:S04]  /*20380*/  LDS.128 R28, [R3] ;  /* 0x00000000031c7984 */ /* 0x000f680000000c00 */
[----:B------:R-:W-:Y:S06]  /*20390*/  BAR.SYNC.DEFER_BLOCKING 0x0 ;  /* 0x0000000000007b1d */ /* 0x000fec0000010000 */
[----:B------:R-:W-:Y:S04]  /*203a0*/  STS.128 [R2], R60 ;  /* 0x0000003c02007388 */ /* 0x000fe80000000c00 */
[----:B------:R-:W-:Y:S04]  /*203b0*/  STS.128 [R2+0x80], R88 ;  /* 0x0000805802007388 */ /* 0x000fe80000000c00 */
[----:B------:R1:W-:Y:S04]  /*203c0*/  STS.128 [R2+0x800], R92 ;  /* 0x0008005c02007388 */ /* 0x0003e80000000c00 */
[----:B------:R-:W-:Y:S04]  /*203d0*/  STS.128 [R2+0x880], R68 ;  /* 0x0008804402007388 */ /* 0x000fe80000000c00 */
[----:B------:R-:W-:Y:S01]  /*203e0*/  BAR.SYNC.DEFER_BLOCKING 0x0 ;  /* 0x0000000000007b1d */ /* 0x000fe20000010000 */
[----:B-1----:R-:W-:Y:S01]  /*203f0*/  IMAD.MOV.U32 R92, RZ, RZ, R40 ;  /* 0x000000ffff5c7224 */ /* 0x002fe200078e0028 */
[----:B------:R-:W-:Y:S01]  /*20400*/  MOV R95, R45 ;  /* 0x0000002d005f7202 */ /* 0x000fe20000000f00 */
[----:B------:R-:W-:-:S02]  /*20410*/  IMAD.MOV.U32 R93, RZ, RZ, R41 ;  /* 0x000000ffff5d7224 */ /* 0x000fc400078e0029 */
[----:B------:R-:W-:Y:S01]  /*20420*/  IMAD.MOV.U32 R94, RZ, RZ, R44 ;  /* 0x000000ffff5e7224 */ /* 0x000fe200078e002c */
[----:B------:R-:W1:Y:S04]  /*20430*/  LDS.128 R88, [R0] ;  /* 0x0000000000587984 */ /* 0x000e680000000c00 */
[----:B------:R-:W-:Y:S04]  /*20440*/  LDS.128 R68, [R25] ;  /* 0x0000000019447984 */ /* 0x000fe80000000c00 */
[----:B------:R-:W-:Y:S04]  /*20450*/  LDS.128 R64, [R24] ;  /* 0x0000000018407984 */ /* 0x000fe80000000c00 */
[----:B------:R-:W-:Y:S04]  /*20460*/  LDS.128 R60, [R3] ;  /* 0x00000000033c7984 */ /* 0x000fe80000000c00 */
[----:B------:R-:W-:Y:S06]  /*20470*/  BAR.SYNC.DEFER_BLOCKING 0x0 ;  /* 0x0000000000007b1d */ /* 0x000fec0000010000 */
[----:B------:R1:W-:Y:S04]  /*20480*/  STS.128 [R2], R116 ;  /* 0x0000007402007388 */ /* 0x0003e80000000c00 */
[----:B------:R2:W-:Y:S04]  /*20490*/  STS.128 [R2+0x80], R100 ;  /* 0x0000806402007388 */ /* 0x0005e80000000c00 */
[----:B------:R3:W-:Y:S04]  /*204a0*/  STS.128 [R2+0x800], R96 ;  /* 0x0008006002007388 */ /* 0x0007e80000000c00 */
[----:B------:R4:W-:Y:S04]  /*204b0*/  STS.128 [R2+0x880], R132 ;  /* 0x0008808402007388 */ /* 0x0009e80000000c00 */
[----:B------:R-:W-:Y:S01]  /*204c0*/  BAR.SYNC.DEFER_BLOCKING 0x0 ;  /* 0x0000000000007b1d */ /* 0x000fe20000010000 */
[----:B-1----:R-:W-:-:S02]  /*204d0*/  IMAD.MOV.U32 R118, RZ, RZ, R108 ;  /* 0x000000ffff767224 */ /* 0x002fc400078e006c */
[----:B------:R-:W-:Y:S01]  /*204e0*/  IMAD.MOV.U32 R119, RZ, RZ, R109 ;  /* 0x000000ffff777224 */ /* 0x000fe200078e006d */
[----:B------:R-:W-:Y:S01]  /*204f0*/  MOV R109, R107 ;  /* 0x0000006b006d7202 */ /* 0x000fe20000000f00 */
[----:B--2---:R-:W-:Y:S02]  /*20500*/  IMAD.MOV.U32 R100, RZ, RZ, R72 ;  /* 0x000000ffff647224 */ /* 0x004fe400078e0048 */
[----:B------:R-:W-:Y:S01]  /*20510*/  IMAD.MOV.U32 R101, RZ, RZ, R73 ;  /* 0x000000ffff657224 */ /* 0x000fe200078e0049 */
[----:B---3--:R-:W-:Y:S01]  /*20520*/  MOV R96, R74 ;  /* 0x0000004a00607202 */ /* 0x008fe20000000f00 */
[----:B------:R-:W-:Y:S02]  /*20530*/  IMAD.MOV.U32 R102, RZ, RZ, R76 ;  /* 0x000000ffff667224 */ /* 0x000fe400078e004c */
[----:B------:R-:W-:Y:S02]  /*20540*/  IMAD.MOV.U32 R103, RZ, RZ, R77 ;  /* 0x000000ffff677224 */ /* 0x000fe400078e004d */
[----:B------:R-:W-:-:S02]  /*20550*/  IMAD.MOV.U32 R97, RZ, RZ, R75 ;  /* 0x000000ffff617224 */ /* 0x000fc400078e004b */
[----:B------:R-:W-:Y:S02]  /*20560*/  IMAD.MOV.U32 R98, RZ, RZ, R78 ;  /* 0x000000ffff627224 */ /* 0x000fe400078e004e */
[----:B------:R-:W-:Y:S02]  /*20570*/  IMAD.MOV.U32 R99, RZ, RZ, R79 ;  /* 0x000000ffff637224 */ /* 0x000fe400078e004f */
[----:B------:R-:W-:Y:S02]  /*20580*/  IMAD.MOV.U32 R116, RZ, RZ, R104 ;  /* 0x000000ffff747224 */ /* 0x000fe400078e0068 */
[----:B------:R-:W-:Y:S02]  /*20590*/  IMAD.MOV.U32 R117, RZ, RZ, R105 ;  /* 0x000000ffff757224 */ /* 0x000fe400078e0069 */
[----:B------:R-:W-:Y:S01]  /*205a0*/  IMAD.MOV.U32 R108, RZ, RZ, R106 ;  /* 0x000000ffff6c7224 */ /* 0x000fe200078e006a */
[----:B------:R-:W1:Y:S01]  /*205b0*/  LDS.128 R76, [R0] ;  /* 0x00000000004c7984 */ /* 0x000e620000000c00 */
[----:B----4-:R-:W-:-:S02]  /*205c0*/  IMAD.MOV.U32 R134, RZ, RZ, R84 ;  /* 0x000000ffff867224 */ /* 0x010fc400078e0054 */
[----:B------:R-:W-:Y:S01]  /*205d0*/  IMAD.MOV.U32 R135, RZ, RZ, R85 ;  /* 0x000000ffff877224 */ /* 0x000fe200078e0055 */
[----:B------:R-:W2:Y:S01]  /*205e0*/  LDS.128 R72, [R25] ;  /* 0x0000000019487984 */ /* 0x000ea20000000c00 */
[----:B------:R-:W-:Y:S01]  /*205f0*/  IMAD.MOV.U32 R132, RZ, RZ, R80 ;  /* 0x000000ffff847224 */ /* 0x000fe200078e0050 */
[----:B------:R-:W-:Y:S01]  /*20600*/  MOV R85, R83 ;  /* 0x0000005300557202 */ /* 0x000fe20000000f00 */
[----:B------:R-:W-:Y:S01]  /*20610*/  IMAD.MOV.U32 R133, RZ, RZ, R81 ;  /* 0x000000ffff857224 */ /* 0x000fe200078e0051 */
[----:B------:R-:W3:Y:S01]  /*20620*/  LDS.128 R44, [R24] ;  /* 0x00000000182c7984 */ /* 0x000ee20000000c00 */
[----:B------:R-:W-:-:S03]  /*20630*/  IMAD.MOV.U32 R84, RZ, RZ, R82 ;  /* 0x000000ffff547224 */ /* 0x000fc600078e0052 */
[----:B------:R-:W4:Y:S04]  /*20640*/  LDS.128 R40, [R3] ;  /* 0x0000000003287984 */ /* 0x000f280000000c00 */
[----:B------:R-:W-:Y:S06]  /*20650*/  BAR.SYNC.DEFER_BLOCKING 0x0 ;  /* 0x0000000000007b1d */ /* 0x000fec0000010000 */
[----:B------:R-:W-:Y:S04]  /*20660*/  STS.128 [R2], R92 ;  /* 0x0000005c02007388 */ /* 0x000fe80000000c00 */
[----:B------:R1:W-:Y:S04]  /*20670*/  STS.128 [R2+0x80], R120 ;  /* 0x0000807802007388 */ /* 0x0003e80000000c00 */
[----:B------:R-:W-:Y:S04]  /*20680*/  STS.128 [R2+0x800], R100 ;  /* 0x0008006402007388 */ /* 0x000fe80000000c00 */
[----:B------:R-:W-:Y:S04]  /*20690*/  STS.128 [R2+0x880], R96 ;  /* 0x0008806002007388 */ /* 0x000fe80000000c00 */
[----:B------:R-:W-:Y:S01]  /*206a0*/  BAR.SYNC.DEFER_BLOCKING 0x0 ;  /* 0x0000000000007b1d */ /* 0x000fe20000010000 */
[----:B-1----:R-:W-:-:S02]  /*206b0*/  IMAD.MOV.U32 R122, RZ, RZ, R140 ;  /* 0x000000ffff7a7224 */ /* 0x002fc400078e008c */
[----:B------:R-:W-:Y:S02]  /*206c0*/  IMAD.MOV.U32 R123, RZ, RZ, R141 ;  /* 0x000000ffff7b7224 */ /* 0x000fe400078e008d */
[----:B------:R-:W-:Y:S02]  /*206d0*/  IMAD.MOV.U32 R120, RZ, RZ, R136 ;  /* 0x000000ffff787224 */ /* 0x000fe400078e0088 */
[----:B------:R-:W-:Y:S02]  /*206e0*/  IMAD.MOV.U32 R121, RZ, RZ, R137 ;  /* 0x000000ffff797224 */ /* 0x000fe400078e0089 */
[----:B------:R-:W-:Y:S02]  /*206f0*/  IMAD.MOV.U32 R140, RZ, RZ, R138 ;  /* 0x000000ffff8c7224 */ /* 0x000fe400078e008a */
[----:B------:R-:W-:Y:S02]  /*20700*/  IMAD.MOV.U32 R141, RZ, RZ, R139 ;  /* 0x000000ffff8d7224 */ /* 0x000fe400078e008b */
[----:B------:R-:W-:-:S02]  /*20710*/  IMAD.MOV.U32 R138, RZ, RZ, R4 ;  /* 0x000000ffff8a7224 */ /* 0x000fc400078e0004 */
[----:B------:R-:W-:Y:S02]  /*20720*/  IMAD.MOV.U32 R139, RZ, RZ, R5 ;  /* 0x000000ffff8b7224 */ /* 0x000fe400078e0005 */
[----:B------:R-:W-:Y:S01]  /*20730*/  IMAD.MOV.U32 R136, RZ, RZ, R112 ;  /* 0x000000ffff887224 */ /* 0x000fe200078e0070 */
[C---:B------:R-:W-:Y:S01]  /*20740*/  LEA R112, P4, R26.reuse, c[0x0][0x170], 0x2 ;  /* 0x00005c001a707a11 */ /* 0x040fe200078810ff */
[----:B------:R-:W-:Y:S01]  /*20750*/  IMAD.MOV.U32 R137, RZ, RZ, R113 ;  /* 0x000000ffff897224 */ /* 0x000fe200078e0071 */
[----:B------:R-:W1:Y:S02]  /*20760*/  LDS.128 R104, [R0] ;  /* 0x0000000000687984 */ /* 0x000e640000000c00 */
[----:B------:R-:W-:Y:S02]  /*20770*/  LEA.HI.X.SX32 R113, R26, c[0x0][0x174], 0x2, P4 ;  /* 0x00005d001a717a11 */ /* 0x000fe400020f16ff */
[C---:B------:R-:W-:Y:S01]  /*20780*/  LEA R26, P4, R27.reuse, c[0x0][0x170], 0x2 ;  /* 0x00005c001b1a7a11 */ /* 0x040fe200078810ff */
[----:B------:R-:W-:Y:S03]  /*20790*/  LDS.128 R100, [R25] ;  /* 0x0000000019647984 */ /* 0x000fe60000000c00 */
[----:B------:R-:W-:Y:S01]  /*207a0*/  LEA.HI.X.SX32 R27, R27, c[0x0][0x174], 0x2, P4 ;  /* 0x00005d001b1b7a11 */ /* 0x000fe200020f16ff */
[----:B------:R-:W-:Y:S01]  /*207b0*/  LDS.128 R96, [R24] ;  /* 0x0000000018607984 */ /* 0x000fe20000000c00 */
[----:B------:R-:W-:-:S02]  /*207c0*/  ISETP.LT.AND P4, PT, R200, c[0x0][0x178], !P0 ;  /* 0x00005e00c8007a0c */ /* 0x000fc40004781270 */
[----:B------:R-:W-:Y:S01]  /*207d0*/  ISETP.LT.AND P0, PT, R204, c[0x0][0x178], !P0 ;  /* 0x00005e00cc007a0c */ /* 0x000fe20004701270 */
[----:B------:R-:W-:Y:S04]  /*207e0*/  LDS.128 R92, [R3] ;  /* 0x00000000035c7984 */ /* 0x000fe80000000c00 */
[----:B------:R-:W-:Y:S06]  /*207f0*/  BAR.SYNC.DEFER_BLOCKING 0x0 ;  /* 0x0000000000007b1d */ /* 0x000fec0000010000 */
[----:B------:R-:W-:Y:S04]  /*20800*/  STS.128 [R2], R116 ;  /* 0x0000007402007388 */ /* 0x000fe80000000c00 */
[----:B------:R-:W-:Y:S04]  /*20810*/  STS.128 [R2+0x80], R108 ;  /* 0x0000806c02007388 */ /* 0x000fe80000000c00 */
[----:B------:R-:W-:Y:S04]  /*20820*/  STS.128 [R2+0x800], R120 ;  /* 0x0008007802007388 */ /* 0x000fe80000000c00 */
[----:B------:R1:W-:Y:S04]  /*20830*/  STS.128 [R2+0x880], R140 ;  /* 0x0008808c02007388 */ /* 0x0003e80000000c00 */
[----:B------:R-:W-:Y:S01]  /*20840*/  BAR.SYNC.DEFER_BLOCKING 0x0 ;  /* 0x0000000000007b1d */ /* 0x000fe20000010000 */
[----:B-1----:R-:W-:-:S02]  /*20850*/  IMAD.MOV.U32 R142, RZ, RZ, R6 ;  /* 0x000000ffff8e7224 */ /* 0x002fc400078e0006 */
[----:B------:R-:W-:Y:S02]  /*20860*/  IMAD.MOV.U32 R143, RZ, RZ, R7 ;  /* 0x000000ffff8f7224 */ /* 0x000fe400078e0007 */
[----:B------:R-:W-:Y:S02]  /*20870*/  IMAD.MOV.U32 R140, RZ, RZ, R114 ;  /* 0x000000ffff8c7224 */ /* 0x000fe400078e0072 */
[----:B------:R-:W-:Y:S01]  /*20880*/  IMAD.MOV.U32 R141, RZ, RZ, R115 ;  /* 0x000000ffff8d7224 */ /* 0x000fe200078e0073 */
[----:B------:R-:W1:Y:S04]  /*20890*/  LDS.128 R120, [R0] ;  /* 0x0000000000787984 */ /* 0x000e680000000c00 */
[----:B------:R-:W1:Y:S04]  /*208a0*/  LDS.128 R116, [R25] ;  /* 0x0000000019747984 */ /* 0x000e680000000c00 */
[----:B------:R-:W1:Y:S04]  /*208b0*/  LDS.128 R108, [R24] ;  /* 0x00000000186c7984 */ /* 0x000e680000000c00 */
[----:B------:R-:W1:Y:S04]  /*208c0*/  LDS.128 R48, [R3] ;  /* 0x0000000003307984 */ /* 0x000e680000000c00 */
[----:B------:R-:W-:Y:S06]  /*208d0*/  BAR.SYNC.DEFER_BLOCKING 0x0 ;  /* 0x0000000000007b1d */ /* 0x000fec0000010000 */
[----:B------:R1:W-:Y:S04]  /*208e0*/  STS.128 [R2], R128 ;  /* 0x0000008002007388 */ /* 0x0003e80000000c00 */
[----:B------:R-:W-:Y:S04]  /*208f0*/  STS.128 [R2+0x80], R52 ;  /* 0x0000803402007388 */ /* 0x000fe80000000c00 */
[----:B------:R2:W-:Y:S04]  /*20900*/  STS.128 [R2+0x800], R132 ;  /* 0x0008008402007388 */ /* 0x0005e80000000c00 */
[----:B------:R-:W-:Y:S04]  /*20910*/  STS.128 [R2+0x880], R84 ;  /* 0x0008805402007388 */ /* 0x000fe80000000c00 */
[----:B------:R-:W-:Y:S01]  /*20920*/  BAR.SYNC.DEFER_BLOCKING 0x0 ;  /* 0x0000000000007b1d */ /* 0x000fe20000010000 */
[C---:B-1----:R-:W-:Y:S01]  /*20930*/  IMAD R129, R199.reuse, c[0x0][0x198], RZ ;  /* 0x00006600c7817a24 */ /* 0x042fe200078e02ff */
[----:B------:R-:W-:-:S03]  /*20940*/  IADD3 R128, R199, 0x5, RZ ;  /* 0x00000005c7807810 */ /* 0x000fc60007ffe0ff */
[----:B------:R-:W-:Y:S01]  /*20950*/  IMAD.WIDE R114, R129, 0x4, R112 ;  /* 0x0000000481727825 */ /* 0x000fe200078e0270 */
[----:B--2---:R-:W-:-:S03]  /*20960*/  MOV R132, R124 ;  /* 0x0000007c00847202 */ /* 0x004fc60000000f00 */
[----:B------:R-:W-:Y:S02]  /*20970*/  IMAD.MOV.U32 R134, RZ, RZ, R156 ;  /* 0x000000ffff867224 */ /* 0x000fe400078e009c */
[----:B------:R-:W-:Y:S02]  /*20980*/  IMAD.MOV.U32 R135, RZ, RZ, R157 ;  /* 0x000000ffff877224 */ /* 0x000fe400078e009d */
[----:B------:R-:W-:Y:S02]  /*20990*/  IMAD.MOV.U32 R133, RZ, RZ, R125 ;  /* 0x000000ffff857224 */ /* 0x000fe400078e007d */
[----:B------:R-:W-:Y:S02]  /*209a0*/  IMAD.MOV.U32 R156, RZ, RZ, R126 ;  /* 0x000000ffff9c7224 */ /* 0x000fe400078e007e */
[----:B------:R-:W-:Y:S02]  /*209b0*/  IMAD.MOV.U32 R157, RZ, RZ, R127 ;  /* 0x000000ffff9d7224 */ /* 0x000fe400078e007f */
[C---:B------:R-:W-:Y:S01]  /*209c0*/  IMAD.WIDE R124, R129.reuse, 0x4, R26 ;  /* 0x00000004817c7825 */ /* 0x040fe200078e021a */
[----:B------:R-:W-:Y:S01]  /*209d0*/  IADD3 R129, R129, c[0x0][0x198], RZ ;  /* 0x0000660081817a10 */ /* 0x000fe20007ffe0ff */
[----:B------:R-:W1:Y:S04]  /*209e0*/  LDS.128 R52, [R0] ;  /* 0x0000000000347984 */ /* 0x000e680000000c00 */
[C---:B------:R-:W-:Y:S01]  /*209f0*/  IMAD.WIDE R126, R129.reuse, 0x4, R112 ;  /* 0x00000004817e7825 */ /* 0x040fe200078e0270 */
[----:B------:R-:W-:Y:S01]  /*20a00*/  IADD3 R131, R129, c[0x0][0x198], RZ ;  /* 0x0000660081837a10 */ /* 0x000fe20007ffe0ff */
[----:B------:R-:W-:Y:S04]  /*20a10*/  LDS.128 R4, [R25] ;  /* 0x0000000019047984 */ /* 0x000fe80000000c00 */
[----:B------:R-:W-:Y:S04]  /*20a20*/  LDS.128 R84, [R24] ;  /* 0x0000000018547984 */ /* 0x000fe80000000c00 */
[----:B------:R-:W-:Y:S04]  /*20a30*/  LDS.128 R80, [R3] ;  /* 0x0000000003507984 */ /* 0x000fe80000000c00 */
[----:B------:R-:W-:Y:S06]  /*20a40*/  BAR.SYNC.DEFER_BLOCKING 0x0 ;  /* 0x0000000000007b1d */ /* 0x000fec0000010000 */
[----:B------:R-:W-:Y:S04]  /*20a50*/  STS.128 [R2], R136 ;  /* 0x0000008802007388 */ /* 0x000fe80000000c00 */
[----:B------:R-:W-:Y:S04]  /*20a60*/  STS.128 [R2+0x80], R140 ;  /* 0x0000808c02007388 */ /* 0x000fe80000000c00 */
[----:B------:R-:W-:Y:S04]  /*20a70*/  STS.128 [R2+0x800], R132 ;  /* 0x0008008402007388 */ /* 0x000fe80000000c00 */
[----:B------:R2:W-:Y:S04]  /*20a80*/  STS.128 [R2+0x880], R156 ;  /* 0x0008809c02007388 */ /* 0x0005e80000000c00 */
[----:B------:R-:W-:Y:S01]  /*20a90*/  BAR.SYNC.DEFER_BLOCKING 0x0 ;  /* 0x0000000000007b1d */ /* 0x000fe20000010000 */
[----:B--2---:R-:W-:-:S05]  /*20aa0*/  IADD3 R2, R199, 0x6, RZ ;  /* 0x00000006c7027810 */ /* 0x004fca0007ffe0ff */
[----:B------:R2:W-:Y:S01]  /*20ab0*/  @P5 STG.E [R114.64], R20 ;  /* 0x0000001472005986 */ /* 0x0005e2000c101904 */
[----:B------:R-:W-:-:S03]  /*20ac0*/  ISETP.GE.AND P5, PT, R128, c[0x0][0x17c], PT ;  /* 0x00005f0080007a0c */ /* 0x000fc60003fa6270 */
[----:B------:R1:W-:Y:S01]  /*20ad0*/  @P6 STG.E [R124.64], R56 ;  /* 0x000000387c006986 */ /* 0x0003e2000c101904 */
[----:B------:R-:W-:Y:S02]  /*20ae0*/  ISETP.LT.AND P6, PT, R200, c[0x0][0x178], !P3 ;  /* 0x00005e00c8007a0c */ /* 0x000fe40005fc1270 */
[----:B------:R-:W-:Y:S01]  /*20af0*/  ISETP.LT.AND P3, PT, R204, c[0x0][0x178], !P3 ;  /* 0x00005e00cc007a0c */ /* 0x000fe20005f61270 */
[----:B------:R3:W-:Y:S01]  /*20b00*/  @P4 STG.E [R126.64], R21 ;  /* 0x000000157e004986 */ /* 0x0007e2000c101904 */
[----:B------:R-:W-:Y:S02]  /*20b10*/  ISETP.GE.AND P4, PT, R2, c[0x0][0x17c], PT ;  /* 0x00005f0002007a0c */ /* 0x000fe40003f86270 */
[----:B------:R-:W-:Y:S01]  /*20b20*/  IADD3 R2, R199, 0x7, RZ ;  /* 0x00000007c7027810 */ /* 0x000fe20007ffe0ff */
[----:B--2---:R-:W-:-:S04]  /*20b30*/  IMAD.WIDE R114, R129, 0x4, R26 ;  /* 0x0000000481727825 */ /* 0x004fc800078e021a */
[C---:B-1----:R-:W-:Y:S01]  /*20b40*/  IMAD.WIDE R124, R131.reuse, 0x4, R112 ;  /* 0x00000004837c7825 */ /* 0x042fe200078e0270 */
[----:B------:R1:W-:Y:S01]  /*20b50*/  @P0 STG.E [R114.64], R57 ;  /* 0x0000003972000986 */ /* 0x0003e2000c101904 */
[----:B------:R-:W-:Y:S02]  /*20b60*/  ISETP.LT.AND P0, PT, R200, c[0x0][0x178], !P1 ;  /* 0x00005e00c8007a0c */ /* 0x000fe40004f01270 */
[----:B------:R-:W-:Y:S01]  /*20b70*/  ISETP.LT.AND P1, PT, R204, c[0x0][0x178], !P1 ;  /* 0x00005e00cc007a0c */ /* 0x000fe20004f21270 */
[C---:B------:R-:W-:Y:S01]  /*20b80*/  IMAD.WIDE R128, R131.reuse, 0x4, R26 ;  /* 0x0000000483807825 */ /* 0x040fe200078e021a */
[----:B------:R-:W-:Y:S01]  /*20b90*/  IADD3 R131, R131, c[0x0][0x198], RZ ;  /* 0x0000660083837a10 */ /* 0x000fe20007ffe0ff */
[----:B------:R2:W-:Y:S01]  /*20ba0*/  @P6 STG.E [R124.64], R16 ;  /* 0x000000107c006986 */ /* 0x0005e2000c101904 */
[----:B------:R-:W-:Y:S02]  /*20bb0*/  ISETP.LT.AND P6, PT, R200, c[0x0][0x178], !P2 ;  /* 0x00005e00c8007a0c */ /* 0x000fe400057c1270 */
[C---:B---3--:R-:W-:Y:S01]  /*20bc0*/  IADD3 R127, R131.reuse, c[0x0][0x198], RZ ;  /* 0x00006600837f7a10 */ /* 0x048fe20007ffe0ff */
[----:B------:R-:W-:Y:S01]  /*20bd0*/  IMAD.WIDE R20, R131, 0x4, R112 ;  /* 0x0000000483147825 */ /* 0x000fe200078e0270 */
[----:B------:R3:W-:Y:S01]  /*20be0*/  @P3 STG.E [R128.64], R36 ;  /* 0x0000002480003986 */ /* 0x0007e2000c101904 */
[----:B------:R-:W-:-:S02]  /*20bf0*/  ISETP.LT.AND P2, PT, R204, c[0x0][0x178], !P2 ;  /* 0x00005e00cc007a0c */ /* 0x000fc40005741270 */
[----:B-1----:R-:W-:Y:S01]  /*20c00*/  IMAD.WIDE R56, R131, 0x4, R26 ;  /* 0x0000000483387825 */ /* 0x002fe200078e021a */
[----:B------:R1:W-:Y:S01]  /*20c10*/  @P0 STG.E [R20.64], R17 ;  /* 0x0000001114000986 */ /* 0x0003e2000c101904 */
[----:B------:R-:W-:Y:S02]  /*20c20*/  ISETP.GE.AND P3, PT, R2, c[0x0][0x17c], PT ;  /* 0x00005f0002007a0c */ /* 0x000fe40003f66270 */
[C---:B------:R-:W-:Y:S01]  /*20c30*/  IMAD.WIDE R114, R127.reuse, 0x4, R112 ;  /* 0x000000047f727825 */ /* 0x040fe200078e0270 */
[----:B------:R4:W-:Y:S01]  /*20c40*/  @P1 STG.E [R56.64], R37 ;  /* 0x0000002538001986 */ /* 0x0009e2000c101904 */
[----:B------:R-:W-:Y:S02]  /*20c50*/  ISETP.LT.AND P1, PT, R200, c[0x0][0x178], !P5 ;  /* 0x00005e00c8007a0c */ /* 0x000fe40006f21270 */
[----:B------:R-:W-:Y:S01]  /*20c60*/  ISETP.LT.AND P5, PT, R204, c[0x0][0x178], !P5 ;  /* 0x00005e00cc007a0c */ /* 0x000fe20006fa1270 */
[C---:B--2---:R-:W-:Y:S01]  /*20c70*/  IMAD.WIDE R124, R127.reuse, 0x4, R26 ;  /* 0x000000047f7c7825 */ /* 0x044fe200078e021a */
[----:B------:R-:W-:Y:S01]  /*20c80*/  IADD3 R127, R127, c[0x0][0x198], RZ ;  /* 0x000066007f7f7a10 */ /* 0x000fe20007ffe0ff */
[----:B------:R-:W-:Y:S01]  /*20c90*/  @P6 STG.E [R114.64], R12 ;  /* 0x0000000c72006986 */ /* 0x000fe2000c101904 */
[----:B------:R-:W-:-:S02]  /*20ca0*/  ISETP.LT.AND P6, PT, R200, c[0x0][0x178], !P4 ;  /* 0x00005e00c8007a0c */ /* 0x000fc400067c1270 */
[C---:B---3--:R-:W-:Y:S01]  /*20cb0*/  IADD3 R129, R127.reuse, c[0x0][0x198], RZ ;  /* 0x000066007f817a10 */ /* 0x048fe20007ffe0ff */
[C---:B-1----:R-:W-:Y:S01]  /*20cc0*/  IMAD.WIDE R16, R127.reuse, 0x4, R112 ;  /* 0x000000047f107825 */ /* 0x042fe200078e0270 */
[----:B------:R-:W-:Y:S01]  /*20cd0*/  @P2 STG.E [R124.64], R32 ;  /* 0x000000207c002986 */ /* 0x000fe2000c101904 */
[----:B------:R-:W-:Y:S02]  /*20ce0*/  ISETP.LT.AND P4, PT, R204, c[0x0][0x178], !P4 ;  /* 0x00005e00cc007a0c */ /* 0x000fe40006781270 */
[----:B------:R-:W-:Y:S01]  /*20cf0*/  IMAD.WIDE R20, R127, 0x4, R26 ;  /* 0x000000047f147825 */ /* 0x000fe200078e021a */
[----:B------:R1:W-:Y:S01]  /*20d00*/  @P1 STG.E [R16.64], R13 ;  /* 0x0000000d10001986 */ /* 0x0003e2000c101904 */
[----:B------:R-:W-:Y:S02]  /*20d10*/  IADD3 R2, R199, 0x8, RZ ;  /* 0x00000008c7027810 */ /* 0x000fe40007ffe0ff */
[----:B----4-:R-:W-:Y:S01]  /*20d20*/  IMAD.WIDE R36, R129, 0x4, R112 ;  /* 0x0000000481247825 */ /* 0x010fe200078e0270 */
[----:B------:R2:W-:Y:S01]  /*20d30*/  @P5 STG.E [R20.64], R33 ;  /* 0x0000002114005986 */ /* 0x0005e2000c101904 */
[----:B------:R-:W-:-:S02]  /*20d40*/  ISETP.LT.AND P5, PT, R200, c[0x0][0x178], !P3 ;  /* 0x00005e00c8007a0c */ /* 0x000fc40005fa1270 */
[----:B------:R-:W-:Y:S01]  /*20d50*/  ISETP.LT.AND P3, PT, R204, c[0x0][0x178], !P3 ;  /* 0x00005e00cc007a0c */ /* 0x000fe20005f61270 */
[C---:B------:R-:W-:Y:S01]  /*20d60*/  IMAD.WIDE R56, R129.reuse, 0x4, R26 ;  /* 0x0000000481387825 */ /* 0x040fe200078e021a */
[----:B------:R-:W-:Y:S01]  /*20d70*/  IADD3 R129, R129, c[0x0][0x198], RZ ;  /* 0x0000660081817a10 */ /* 0x000fe20007ffe0ff */
[----:B------:R-:W-:Y:S01]  /*20d80*/  @P6 STG.E [R36.64], R8 ;  /* 0x0000000824006986 */ /* 0x000fe2000c101904 */
[----:B------:R-:W-:Y:S02]  /*20d90*/  ISETP.GE.AND P0, PT, R2, c[0x0][0x17c], PT ;  /* 0x00005f0002007a0c */ /* 0x000fe40003f06270 */
[----:B------:R-:W-:Y:S01]  /*20da0*/  IADD3 R2, R199, 0x9, RZ ;  /* 0x00000009c7027810 */ /* 0x000fe20007ffe0ff */
[C---:B-1----:R-:W-:Y:S01]  /*20db0*/  IMAD.WIDE R12, R129.reuse, 0x4, R112 ;  /* 0x00000004810c7825 */ /* 0x042fe200078e0270 */
[----:B-----5:R-:W-:Y:S01]  /*20dc0*/  @P4 STG.E [R56.64], R28 ;  /* 0x0000001c38004986 */ /* 0x020fe2000c101904 */
[C---:B------:R-:W-:Y:S02]  /*20dd0*/  IADD3 R115, R129.reuse, c[0x0][0x198], RZ ;  /* 0x0000660081737a10 */ /* 0x040fe40007ffe0ff */
[----:B------:R-:W-:Y:S01]  /*20de0*/  IMAD.WIDE R16, R129, 0x4, R26 ;  /* 0x0000000481107825 */ /* 0x000fe200078e021a */
[----:B------:R-:W-:Y:S01]  /*20df0*/  ISETP.GE.AND P2, PT, R2, c[0x0][0x17c], PT ;  /* 0x00005f0002007a0c */ /* 0x000fe20003f46270 */
[----:B------:R1:W-:Y:S01]  /*20e00*/  @P5 STG.E [R12.64], R9 ;  /* 0x000000090c005986 */ /* 0x0003e2000c101904 */
[----:B------:R-:W-:Y:S01]  /*20e10*/  ISETP.LT.AND P6, PT, R200, c[0x0][0x178], !P0 ;  /* 0x00005e00c8007a0c */ /* 0x000fe200047c1270 */
[C---:B--2---:R-:W-:Y:S01]  /*20e20*/  IMAD.WIDE R20, R115.reuse, 0x4, R112 ;  /* 0x0000000473147825 */ /* 0x044fe200078e0270 */
[----:B------:R-:W-:Y:S01]  /*20e30*/  ISETP.LT.AND P0, PT, R204, c[0x0][0x178], !P0 ;  /* 0x00005e00cc007a0c */ /* 0x000fe20004701270 */
[----:B------:R2:W-:Y:S01]  /*20e40*/  @P3 STG.E [R16.64], R29 ;  /* 0x0000001d10003986 */ /* 0x0005e2000c101904 */
[----:B------:R-:W-:Y:S01]  /*20e50*/  ISETP.LT.AND P3, PT, R200, c[0x0][0x178], !P2 ;  /* 0x00005e00c8007a0c */ /* 0x000fe20005761270 */
[----:B------:R-:W-:Y:S01]  /*20e60*/  IMAD.WIDE R32, R115, 0x4, R26 ;  /* 0x0000000473207825 */ /* 0x000fe200078e021a */
[----:B------:R-:W-:-:S02]  /*20e70*/  ISETP.LT.AND P2, PT, R204, c[0x0][0x178], !P2 ;  /* 0x00005e00cc007a0c */ /* 0x000fc40005741270 */
[----:B------:R-:W-:Y:S02]  /*20e80*/  IADD3 R2, R199, 0xa, RZ ;  /* 0x0000000ac7027810 */ /* 0x000fe40007ffe0ff */
[----:B------:R-:W-:Y:S02]  /*20e90*/  IADD3 R115, R115, c[0x0][0x198], RZ ;  /* 0x0000660073737a10 */ /* 0x000fe40007ffe0ff */
[----:B------:R-:W-:Y:S01]  /*20ea0*/  ISETP.GE.AND P1, PT, R2, c[0x0][0x17c], PT ;  /* 0x00005f0002007a0c */ /* 0x000fe20003f26270 */
[----:B------:R3:W-:Y:S01]  /*20eb0*/  @P6 STG.E [R20.64], R22 ;  /* 0x0000001614006986 */ /* 0x0007e2000c101904 */
[----:B------:R-:W-:Y:S01]  /*20ec0*/  IADD3 R2, R199, 0xb, RZ ;  /* 0x0000000bc7027810 */ /* 0x000fe20007ffe0ff */
[C---:B-1----:R-:W-:Y:S01]  /*20ed0*/  IMAD.WIDE R8, R115.reuse, 0x4, R112 ;  /* 0x0000000473087825 */ /* 0x042fe200078e0270 */
[C---:B------:R-:W-:Y:S01]  /*20ee0*/  IADD3 R37, R115.reuse, c[0x0][0x198], RZ ;  /* 0x0000660073257a10 */ /* 0x040fe20007ffe0ff */
[----:B------:R-:W-:Y:S01]  /*20ef0*/  @P0 STG.E [R32.64], R58 ;  /* 0x0000003a20000986 */ /* 0x000fe2000c101904 */
[----:B------:R-:W-:Y:S01]  /*20f00*/  ISETP.GE.AND P4, PT, R2, c[0x0][0x17c], PT ;  /* 0x00005f0002007a0c */ /* 0x000fe20003f86270 */
[----:B------:R-:W-:Y:S01]  /*20f10*/  IMAD.WIDE R12, R115, 0x4, R26 ;  /* 0x00000004730c7825 */ /* 0x000fe200078e021a */
[----:B------:R-:W-:Y:S01]  /*20f20*/  ISETP.LT.AND P6, PT, R200, c[0x0][0x178], !P1 ;  /* 0x00005e00c8007a0c */ /* 0x000fe20004fc1270 */
[----:B------:R1:W-:Y:S01]  /*20f30*/  @P3 STG.E [R8.64], R23 ;  /* 0x0000001708003986 */ /* 0x0003e2000c101904 */
[----:B------:R-:W-:Y:S01]  /*20f40*/  ISETP.LT.AND P1, PT, R204, c[0x0][0x178], !P1 ;  /* 0x00005e00cc007a0c */ /* 0x000fe20004f21270 */
[----:B--2---:R-:W-:Y:S01]  /*20f50*/  IMAD.WIDE R16, R37, 0x4, R112 ;  /* 0x0000000425107825 */ /* 0x004fe200078e0270 */
[----:B------:R-:W-:Y:S01]  /*20f60*/  IADD3 R2, R199, 0xc, RZ ;  /* 0x0000000cc7027810 */ /* 0x000fe20007ffe0ff */
[----:B------:R2:W-:Y:S01]  /*20f70*/  @P2 STG.E [R12.64], R59 ;  /* 0x0000003b0c002986 */ /* 0x0005e2000c101904 */
[----:B------:R-:W-:Y:S01]  /*20f80*/  ISETP.LT.AND P2, PT, R200, c[0x0][0x178], !P4 ;  /* 0x00005e00c8007a0c */ /* 0x000fe20006741270 */
[----:B---3--:R-:W-:Y:S01]  /*20f90*/  IMAD.WIDE R20, R37, 0x4, R26 ;  /* 0x0000000425147825 */ /* 0x008fe200078e021a */
[----:B------:R-:W-:-:S02]  /*20fa0*/  ISETP.LT.AND P4, PT, R204, c[0x0][0x178], !P4 ;  /* 0x00005e00cc007a0c */ /* 0x000fc40006781270 */
[----:B------:R-:W-:Y:S02]  /*20fb0*/  IADD3 R37, R37, c[0x0][0x198], RZ ;  /* 0x0000660025257a10 */ /* 0x000fe40007ffe0ff */
[----:B------:R-:W-:Y:S01]  /*20fc0*/  ISETP.GE.AND P5, PT, R2, c[0x0][0x17c], PT ;  /* 0x00005f0002007a0c */ /* 0x000fe20003fa6270 */
[----:B------:R3:W-:Y:S01]  /*20fd0*/  @P6 STG.E [R16.64], R18 ;  /* 0x0000001210006986 */ /* 0x0007e2000c101904 */
[----:B------:R-:W-:Y:S01]  /*20fe0*/  IADD3 R2, R199, 0xd, RZ ;  /* 0x0000000dc7027810 */ /* 0x000fe20007ffe0ff */
[C---:B-1----:R-:W-:Y:S01]  /*20ff0*/  IMAD.WIDE R8, R37.reuse, 0x4, R112 ;  /* 0x0000000425087825 */ /* 0x042fe200078e0270 */
[C---:B------:R-:W-:Y:S01]  /*21000*/  IADD3 R23, R37.reuse, c[0x0][0x198], RZ ;  /* 0x0000660025177a10 */ /* 0x040fe20007ffe0ff */
[----:B------:R1:W-:Y:S01]  /*21010*/  @P1 STG.E [R20.64], R38 ;  /* 0x0000002614001986 */ /* 0x0003e2000c101904 */
[----:B------:R-:W-:Y:S01]  /*21020*/  ISETP.GE.AND P0, PT, R2, c[0x0][0x17c], PT ;  /* 0x00005f0002007a0c */ /* 0x000fe20003f06270 */
[----:B--2---:R-:W-:Y:S01]  /*21030*/  IMAD.WIDE R12, R37, 0x4, R26 ;  /* 0x00000004250c7825 */ /* 0x004fe200078e021a */
[----:B------:R-:W-:Y:S01]  /*21040*/  ISETP.LT.AND P6, PT, R200, c[0x0][0x178], !P5 ;  /* 0x00005e00c8007a0c */ /* 0x000fe20006fc1270 */
[----:B------:R2:W-:Y:S01]  /*21050*/  @P2 STG.E [R8.64], R19 ;  /* 0x0000001308002986 */ /* 0x0005e2000c101904 */
[----:B------:R-:W-:-:S02]  /*21060*/  ISETP.LT.AND P5, PT, R204, c[0x0][0x178], !P5 ;  /* 0x00005e00cc007a0c */ /* 0x000fc40006fa1270 */
[----:B------:R-:W-:Y:S01]  /*21070*/  IADD3 R2, R199, 0xe, RZ ;  /* 0x0000000ec7027810 */ /* 0x000fe20007ffe0ff */
[----:B------:R4:W-:Y:S01]  /*21080*/  @P4 STG.E [R12.64], R39 ;  /* 0x000000270c004986 */ /* 0x0009e2000c101904 */
[----:B------:R-:W-:Y:S01]  /*21090*/  ISETP.LT.AND P4, PT, R200, c[0x0][0x178], !P0 ;  /* 0x00005e00c8007a0c */ /* 0x000fe20004781270 */
[C---:B---3--:R-:W-:Y:S01]  /*210a0*/  IMAD.WIDE R16, R23.reuse, 0x4, R112 ;  /* 0x0000000417107825 */ /* 0x048fe200078e0270 */
[----:B------:R-:W-:Y:S01]  /*210b0*/  ISETP.LT.AND P0, PT, R204, c[0x0][0x178], !P0 ;  /* 0x00005e00cc007a0c */ /* 0x000fe20004701270 */
[----:B------:R-:W-:Y:S01]  /*210c0*/  LDS.128 R36, [R3] ;  /* 0x0000000003247984 */ /* 0x000fe20000000c00 */
[----:B------:R-:W-:Y:S01]  /*210d0*/  ISETP.GE.AND P3, PT, R2, c[0x0][0x17c], PT ;  /* 0x00005f0002007a0c */ /* 0x000fe20003f66270 */
[C---:B-1----:R-:W-:Y:S01]  /*210e0*/  IMAD.WIDE R20, R23.reuse, 0x4, R26 ;  /* 0x0000000417147825 */ /* 0x042fe200078e021a */
[----:B------:R-:W-:Y:S01]  /*210f0*/  IADD3 R23, R23, c[0x0][0x198], RZ ;  /* 0x0000660017177a10 */ /* 0x000fe20007ffe0ff */
[----:B------:R1:W-:Y:S01]  /*21100*/  @P6 STG.E [R16.64], R14 ;  /* 0x0000000e10006986 */ /* 0x0003e2000c101904 */
[----:B------:R-:W-:-:S02]  /*21110*/  IADD3 R2, R199, 0xf, RZ ;  /* 0x0000000fc7027810 */ /* 0x000fc40007ffe0ff */
[C---:B------:R-:W-:Y:S01]  /*21120*/  IADD3 R29, R23.reuse, c[0x0][0x198], RZ ;  /* 0x00006600171d7a10 */ /* 0x040fe20007ffe0ff */
[C---:B--2---:R-:W-:Y:S01]  /*21130*/  IMAD.WIDE R8, R23.reuse, 0x4, R112 ;  /* 0x0000000417087825 */ /* 0x044fe200078e0270 */
[----:B------:R-:W-:Y:S01]  /*21140*/  ISETP.GE.AND P1, PT, R2, c[0x0][0x17c], PT ;  /* 0x00005f0002007a0c */ /* 0x000fe20003f26270 */
[----:B------:R-:W-:Y:S01]  /*21150*/  @P5 STG.E [R20.64], R34 ;  /* 0x0000002214005986 */ /* 0x000fe2000c101904 */
[----:B------:R-:W-:Y:S01]  /*21160*/  ISETP.LT.AND P6, PT, R200, c[0x0][0x178], !P3 ;  /* 0x00005e00c8007a0c */ /* 0x000fe20005fc1270 */
[----:B----4-:R-:W-:Y:S01]  /*21170*/  IMAD.WIDE R12, R23, 0x4, R26 ;  /* 0x00000004170c7825 */ /* 0x010fe200078e021a */
[----:B------:R-:W-:Y:S01]  /*21180*/  ISETP.LT.AND P3, PT, R204, c[0x0][0x178], !P3 ;  /* 0x00005e00cc007a0c */ /* 0x000fe20005f61270 */
[----:B------:R2:W-:Y:S01]  /*21190*/  @P4 STG.E [R8.64], R15 ;  /* 0x0000000f08004986 */ /* 0x0005e2000c101904 */
[----:B------:R-:W-:Y:S01]  /*211a0*/  IADD3 R2, R199, 0x10, RZ ;  /* 0x00000010c7027810 */ /* 0x000fe20007ffe0ff */
[C---:B-1----:R-:W-:Y:S02]  /*211b0*/  IMAD.WIDE R16, R29.reuse, 0x4, R112 ;  /* 0x000000041d107825 */ /* 0x042fe400078e0270 */
[----:B------:R1:W-:Y:S01]  /*211c0*/  @P0 STG.E [R12.64], R35 ;  /* 0x000000230c000986 */ /* 0x0003e2000c101904 */
[----:B------:R-:W-:Y:S01]  /*211d0*/  ISETP.LT.AND P0, PT, R200, c[0x0][0x178], !P1 ;  /* 0x00005e00c8007a0c */ /* 0x000fe20004f01270 */
[----:B------:R-:W-:Y:S01]  /*211e0*/  IMAD.WIDE R18, R29, 0x4, R26 ;  /* 0x000000041d127825 */ /* 0x000fe200078e021a */
[----:B------:R-:W-:-:S02]  /*211f0*/  ISETP.LT.AND P1, PT, R204, c[0x0][0x178], !P1 ;  /* 0x00005e00cc007a0c */ /* 0x000fc40004f21270 */
[----:B------:R-:W-:Y:S01]  /*21200*/  IADD3 R29, R29, c[0x0][0x198], RZ ;  /* 0x000066001d1d7a10 */ /* 0x000fe20007ffe0ff */
[----:B------:R3:W-:Y:S01]  /*21210*/  @P6 STG.E [R16.64], R10 ;  /* 0x0000000a10006986 */ /* 0x0007e2000c101904 */
[----:B------:R-:W-:Y:S02]  /*21220*/  ISETP.GE.AND P2, PT, R2, c[0x0][0x17c], PT ;  /* 0x00005f0002007a0c */ /* 0x000fe40003f46270 */
[----:B------:R-:W-:Y:S01]  /*21230*/  IADD3 R2, R199, 0x11, RZ ;  /* 0x00000011c7027810 */ /* 0x000fe20007ffe0ff */
[C---:B--2---:R-:W-:Y:S01]  /*21240*/  IMAD.WIDE R8, R29.reuse, 0x4, R112 ;  /* 0x000000041d087825 */ /* 0x044fe200078e0270 */
[----:B------:R-:W-:Y:S01]  /*21250*/  @P3 STG.E [R18.64], R30 ;  /* 0x0000001e12003986 */ /* 0x000fe2000c101904 */
[C---:B------:R-:W-:Y:S02]  /*21260*/  IADD3 R21, R29.reuse, c[0x0][0x198], RZ ;  /* 0x000066001d157a10 */ /* 0x040fe40007ffe0ff */
[----:B-1----:R-:W-:Y:S01]  /*21270*/  IMAD.WIDE R12, R29, 0x4, R26 ;  /* 0x000000041d0c7825 */ /* 0x002fe200078e021a */
[----:B------:R-:W-:Y:S01]  /*21280*/  ISETP.GE.AND P5, PT, R2, c[0x0][0x17c], PT ;  /* 0x00005f0002007a0c */ /* 0x000fe20003fa6270 */
[----:B------:R1:W-:Y:S01]  /*21290*/  @P0 STG.E [R8.64], R11 ;  /* 0x0000000b08000986 */ /* 0x0003e2000c101904 */
[----:B------:R-:W-:Y:S01]  /*212a0*/  ISETP.LT.AND P6, PT, R200, c[0x0][0x178], !P2 ;  /* 0x00005e00c8007a0c */ /* 0x000fe200057c1270 */
[C---:B------:R-:W-:Y:S01]  /*212b0*/  IMAD.WIDE R14, R21.reuse, 0x4, R112 ;  /* 0x00000004150e7825 */ /* 0x040fe200078e0270 */
[----:B------:R-:W-:Y:S01]  /*212c0*/  ISETP.LT.AND P2, PT, R204, c[0x0][0x178], !P2 ;  /* 0x00005e00cc007a0c */ /* 0x000fe20005741270 */
[----:B------:R2:W-:Y:S01]  /*212d0*/  @P1 STG.E [R12.64], R31 ;  /* 0x0000001f0c001986 */ /* 0x0005e2000c101904 */
[----:B------:R-:W-:Y:S01]  /*212e0*/  ISETP.LT.AND P1, PT, R200, c[0x0][0x178], !P5 ;  /* 0x00005e00c8007a0c */ /* 0x000fe20006f21270 */
[----:B---3--:R-:W-:Y:S01]  /*212f0*/  IMAD.WIDE R16, R21, 0x4, R26 ;  /* 0x0000000415107825 */ /* 0x008fe200078e021a */
        /* <DEDUP_REMOVED lines=36> */
[----:B------:R-:W-:Y:S02]  /*21540*/  ISETP.LT.AND P2, PT, R204, c[0x0][0x178], !P2 ;  /* 0x00005e00cc007a0c */ /* 0x000fe40005741270 */
        /* <DEDUP_REMOVED lines=8> */
[----:B------:R2:W-:Y:S01]  /*215d0*/  @P0 STG.E [R14.64], R44 ;  /* 0x0000002c0e000986 */ /* 0x0005e2000c101904 */
[----:B------:R-:W-:Y:S01]  /*215e0*/  ISETP.LT.AND P6, PT, R200, c[0x0][0x178], !P1 ;  /* 0x00005e00c8007a0c */ /* 0x000fe20004fc1270 */
[----:B----4-:R-:W-:Y:S01]  /*215f0*/  IMAD.WIDE R10, R17, 0x4, R26 ;  /* 0x00000004110a7825 */ /* 0x010fe200078e021a */
[----:B------:R-:W-:Y:S01]  /*21600*/  ISETP.LT.AND P1, PT, R204, c[0x0][0x178], !P1 ;  /* 0x00005e00cc007a0c */ /* 0x000fe20004f21270 */
[----:B------:R3:W-:Y:S01]  /*21610*/  @P3 STG.E [R8.64], R65 ;  /* 0x0000004108003986 */ /* 0x0007e2000c101904 */
[----:B------:R-:W-:Y:S01]  /*21620*/  IADD3 R2, R199, 0x18, RZ ;  /* 0x00000018c7027810 */ /* 0x000fe20007ffe0ff */
[----:B-1----:R-:W-:Y:S02]  /*21630*/  IMAD.WIDE R12, R19, 0x4, R112 ;  /* 0x00000004130c7825 */ /* 0x002fe400078e0270 */
[----:B------:R1:W-:Y:S01]  /*21640*/  @P2 STG.E [R10.64], R45 ;  /* 0x0000002d0a002986 */ /* 0x0003e2000c101904 */
[----:B------:R-:W-:-:S02]  /*21650*/  ISETP.LT.AND P2, PT, R200, c[0x0][0x178], !P4 ;  /* 0x00005e00c8007a0c */ /* 0x000fc40006741270 */
[----:B------:R-:W-:Y:S01]  /*21660*/  ISETP.LT.AND P4, PT, R204, c[0x0][0x178], !P4 ;  /* 0x00005e00cc007a0c */ /* 0x000fe20006781270 */
[C---:B--2---:R-:W-:Y:S01]  /*21670*/  IMAD.WIDE R14, R19.reuse, 0x4, R26 ;  /* 0x00000004130e7825 */ /* 0x044fe200078e021a */
[----:B------:R-:W-:Y:S01]  /*21680*/  IADD3 R19, R19, c[0x0][0x198], RZ ;  /* 0x0000660013137a10 */ /* 0x000fe20007ffe0ff */
[----:B------:R2:W-:Y:S01]  /*21690*/  @P6 STG.E [R12.64], R60 ;  /* 0x0000003c0c006986 */ /* 0x0005e2000c101904 */
[----:B------:R-:W-:Y:S02]  /*216a0*/  ISETP.GE.AND P5, PT, R2, c[0x0][0x17c], PT ;  /* 0x00005f0002007a0c */ /* 0x000fe40003fa6270 */
[----:B------:R-:W-:Y:S01]  /*216b0*/  IADD3 R2, R199, 0x19, RZ ;  /* 0x00000019c7027810 */ /* 0x000fe20007ffe0ff */
[C---:B---3--:R-:W-:Y:S01]  /*216c0*/  IMAD.WIDE R8, R19.reuse, 0x4, R112 ;  /* 0x0000000413087825 */ /* 0x048fe200078e0270 */
[----:B------:R3:W-:Y:S01]  /*216d0*/  @P1 STG.E [R14.64], R40 ;  /* 0x000000280e001986 */ /* 0x0007e2000c101904 */
[C---:B------:R-:W-:Y:S02]  /*216e0*/  IADD3 R17, R19.reuse, c[0x0][0x198], RZ ;  /* 0x0000660013117a10 */ /* 0x040fe40007ffe0ff */
[----:B-1----:R-:W-:Y:S01]  /*216f0*/  IMAD.WIDE R10, R19, 0x4, R26 ;  /* 0x00000004130a7825 */ /* 0x002fe200078e021a */
[----:B------:R-:W-:Y:S01]  /*21700*/  ISETP.GE.AND P0, PT, R2, c[0x0][0x17c], PT ;  /* 0x00005f0002007a0c */ /* 0x000fe20003f06270 */
[----:B------:R1:W-:Y:S01]  /*21710*/  @P2 STG.E [R8.64], R61 ;  /* 0x0000003d08002986 */ /* 0x0003e2000c101904 */
[----:B------:R-:W-:Y:S01]  /*21720*/  ISETP.LT.AND P6, PT, R200, c[0x0][0x178], !P5 ;  /* 0x00005e00c8007a0c */ /* 0x000fe20006fc1270 */
[----:B--2---:R-:W-:Y:S01]  /*21730*/  IMAD.WIDE R12, R17, 0x4, R112 ;  /* 0x00000004110c7825 */ /* 0x004fe200078e0270 */
[----:B------:R-:W-:Y:S01]  /*21740*/  ISETP.LT.AND P5, PT, R204, c[0x0][0x178], !P5 ;  /* 0x00005e00cc007a0c */ /* 0x000fe20006fa1270 */
[----:B------:R2:W-:Y:S01]  /*21750*/  @P4 STG.E [R10.64], R41 ;  /* 0x000000290a004986 */ /* 0x0005e2000c101904 */
[----:B------:R-:W-:-:S02]  /*21760*/  ISETP.LT.AND P4, PT, R200, c[0x0][0x178], !P0 ;  /* 0x00005e00c8007a0c */ /* 0x000fc40004781270 */
[----:B------:R-:W-:Y:S01]  /*21770*/  ISETP.LT.AND P0, PT, R204, c[0x0][0x178], !P0 ;  /* 0x00005e00cc007a0c */ /* 0x000fe20004701270 */
[----:B---3--:R-:W-:Y:S01]  /*21780*/  IMAD.WIDE R14, R17, 0x4, R26 ;  /* 0x00000004110e7825 */ /* 0x008fe200078e021a */
[----:B------:R-:W-:Y:S02]  /*21790*/  IADD3 R2, R199, 0x1a, RZ ;  /* 0x0000001ac7027810 */ /* 0x000fe40007ffe0ff */
        /* <DEDUP_REMOVED lines=76> */
[----:B------:R-:W-:Y:S01]  /*21c60*/  ISETP.LT.AND P4, PT, R200, c[0x0][0x178], !P1 ;  /* 0x00005e00c8007a0c */ /* 0x000fe20004f81270 */
[C---:B--2---:R-:W-:Y:S01]  /*21c70*/  IMAD.WIDE R8, R17.reuse, 0x4, R112 ;  /* 0x0000000411087825 */ /* 0x044fe200078e0270 */
[----:B------:R-:W-:Y:S01]  /*21c80*/  ISETP.GE.AND P0, PT, R2, c[0x0][0x17c], PT ;  /* 0x00005f0002007a0c */ /* 0x000fe20003f06270 */
[----:B------:R2:W-:Y:S01]  /*21c90*/  @P6 STG.E [R14.64], R120 ;  /* 0x000000780e006986 */ /* 0x0005e2000c101904 */
[C---:B------:R-:W-:Y:S01]  /*21ca0*/  IADD3 R19, R17.reuse, c[0x0][0x198], RZ ;  /* 0x0000660011137a10 */ /* 0x040fe20007ffe0ff */
        /* <DEDUP_REMOVED lines=15> */
[----:B------:R-:W-:Y:S02]  /*21da0*/  ISETP.LT.AND P6, PT, R200, c[0x0][0x178], !P5 ;  /* 0x00005e00c8007a0c */ /* 0x000fe40006fc1270 */
[C---:B-1----:R-:W-:Y:S01]  /*21db0*/  IMAD.WIDE R10, R19.reuse, 0x4, R26 ;  /* 0x00000004130a7825 */ /* 0x042fe200078e021a */
[----:B------:R-:W-:Y:S01]  /*21dc0*/  ISETP.GE.AND P1, PT, R2, c[0x0][0x17c], PT ;  /* 0x00005f0002007a0c */ /* 0x000fe20003f26270 */
[----:B------:R1:W-:Y:S01]  /*21dd0*/  @P2 STG.E [R8.64], R101 ;  /* 0x0000006508002986 */ /* 0x0003e2000c101904 */
[----:B------:R-:W-:-:S02]  /*21de0*/  IADD3 R17, R19, c[0x0][0x198], RZ ;  /* 0x0000660013117a10 */ /* 0x000fc40007ffe0ff */
[----:B------:R-:W-:Y:S01]  /*21df0*/  ISETP.LT.AND P5, PT, R204, c[0x0][0x178], !P5 ;  /* 0x00005e00cc007a0c */ /* 0x000fe20006fa1270 */
[----:B------:R4:W-:Y:S01]  /*21e00*/  @P0 STG.E [R10.64], R117 ;  /* 0x000000750a000986 */ /* 0x0009e2000c101904 */
[----:B------:R-:W-:Y:S01]  /*21e10*/  ISETP.LT.AND P0, PT, R200, c[0x0][0x178], !P1 ;  /* 0x00005e00c8007a0c */ /* 0x000fe20004f01270 */
[----:B--2---:R-:W-:Y:S01]  /*21e20*/  IMAD.WIDE R12, R17, 0x4, R112 ;  /* 0x00000004110c7825 */ /* 0x004fe200078e0270 */
[----:B------:R-:W-:Y:S02]  /*21e30*/  ISETP.LT.AND P1, PT, R204, c[0x0][0x178], !P1 ;  /* 0x00005e00cc007a0c */ /* 0x000fe40004f21270 */
[----:B------:R-:W-:Y:S01]  /*21e40*/  IADD3 R2, R199, 0x26, RZ ;  /* 0x00000026c7027810 */ /* 0x000fe20007ffe0ff */
[C---:B---3--:R-:W-:Y:S01]  /*21e50*/  IMAD.WIDE R14, R17.reuse, 0x4, R26 ;  /* 0x00000004110e7825 */ /* 0x048fe200078e021a */
[----:B------:R-:W-:Y:S01]  /*21e60*/  IADD3 R17, R17, c[0x0][0x198], RZ ;  /* 0x0000660011117a10 */ /* 0x000fe20007ffe0ff */
[----:B------:R2:W-:Y:S01]  /*21e70*/  @P6 STG.E [R12.64], R96 ;  /* 0x000000600c006986 */ /* 0x0005e2000c101904 */
[----:B------:R-:W-:-:S02]  /*21e80*/  ISETP.GE.AND P3, PT, R2, c[0x0][0x17c], PT ;  /* 0x00005f0002007a0c */ /* 0x000fc40003f66270 */
[----:B------:R-:W-:Y:S01]  /*21e90*/  IADD3 R2, R199, 0x27, RZ ;  /* 0x00000027c7027810 */ /* 0x000fe20007ffe0ff */
[C---:B-1----:R-:W-:Y:S01]  /*21ea0*/  IMAD.WIDE R8, R17.reuse, 0x4, R112 ;  /* 0x0000000411087825 */ /* 0x042fe200078e0270 */
[----:B------:R1:W-:Y:S01]  /*21eb0*/  @P5 STG.E [R14.64], R108 ;  /* 0x0000006c0e005986 */ /* 0x0003e2000c101904 */
[----:B------:R-:W-:Y:S02]  /*21ec0*/  ISETP.LT.AND P5, PT, R200, c[0x0][0x178], !P3 ;  /* 0x00005e00c8007a0c */ /* 0x000fe40005fa1270 */
[C---:B----4-:R-:W-:Y:S01]  /*21ed0*/  IMAD.WIDE R10, R17.reuse, 0x4, R26 ;  /* 0x00000004110a7825 */ /* 0x050fe200078e021a */
[----:B------:R-:W-:Y:S01]  /*21ee0*/  ISETP.GE.AND P4, PT, R2, c[0x0][0x17c], PT ;  /* 0x00005f0002007a0c */ /* 0x000fe20003f86270 */
[----:B------:R3:W-:Y:S01]  /*21ef0*/  @P0 STG.E [R8.64], R97 ;  /* 0x0000006108000986 */ /* 0x0007e2000c101904 */
[----:B------:R-:W-:Y:S02]  /*21f00*/  IADD3 R19, R17, c[0x0][0x198], RZ ;  /* 0x0000660011137a10 */ /* 0x000fe40007ffe0ff */
[----:B------:R-:W-:Y:S01]  /*21f10*/  ISETP.LT.AND P6, PT, R204, c[0x0][0x178], !P3 ;  /* 0x00005e00cc007a0c */ /* 0x000fe20005fc1270 */
[----:B------:R4:W-:Y:S01]  /*21f20*/  @P1 STG.E [R10.64], R109 ;  /* 0x0000006d0a001986 */ /* 0x0009e2000c101904 */
[----:B------:R-:W-:Y:S01]  /*21f30*/  ISETP.LT.AND P1, PT, R200, c[0x0][0x178], !P4 ;  /* 0x00005e00c8007a0c */ /* 0x000fe20006721270 */
[----:B--2---:R-:W-:Y:S01]  /*21f40*/  IMAD.WIDE R12, R19, 0x4, R112 ;  /* 0x00000004130c7825 */ /* 0x004fe200078e0270 */
[----:B------:R-:W-:-:S02]  /*21f50*/  ISETP.LT.AND P4, PT, R204, c[0x0][0x178], !P4 ;  /* 0x00005e00cc007a0c */ /* 0x000fc40006781270 */
[----:B------:R-:W-:Y:S01]  /*21f60*/  IADD3 R2, R199, 0x28, RZ ;  /* 0x00000028c7027810 */ /* 0x000fe20007ffe0ff */
[C---:B-1----:R-:W-:Y:S01]  /*21f70*/  IMAD.WIDE R14, R19.reuse, 0x4, R26 ;  /* 0x00000004130e7825 */ /* 0x042fe200078e021a */
[----:B------:R-:W-:Y:S01]  /*21f80*/  IADD3 R19, R19, c[0x0][0x198], RZ ;  /* 0x0000660013137a10 */ /* 0x000fe20007ffe0ff */
[----:B------:R1:W-:Y:S01]  /*21f90*/  @P5 STG.E [R12.64], R92 ;  /* 0x0000005c0c005986 */ /* 0x0003e2000c101904 */
[----:B------:R-:W-:Y:S02]  /*21fa0*/  ISETP.GE.AND P2, PT, R2, c[0x0][0x17c], PT ;  /* 0x00005f0002007a0c */ /* 0x000fe40003f46270 */
[----:B------:R-:W-:Y:S01]  /*21fb0*/  IADD3 R2, R199, 0x29, RZ ;  /* 0x00000029c7027810 */ /* 0x000fe20007ffe0ff */
[C---:B---3--:R-:W-:Y:S01]  /*21fc0*/  IMAD.WIDE R8, R19.reuse, 0x4, R112 ;  /* 0x0000000413087825 */ /* 0x048fe200078e0270 */
[----:B------:R-:W-:Y:S01]  /*21fd0*/  ISETP.LT.AND P5, PT, R200, c[0x0][0x178], !P2 ;  /* 0x00005e00c8007a0c */ /* 0x000fe200057a1270 */
[----:B------:R2:W-:Y:S01]  /*21fe0*/  @P6 STG.E [R14.64], R48 ;  /* 0x000000300e006986 */ /* 0x0005e2000c101904 */
[----:B------:R-:W-:Y:S01]  /*21ff0*/  ISETP.GE.AND P3, PT, R2, c[0x0][0x17c], PT ;  /* 0x00005f0002007a0c */ /* 0x000fe20003f66270 */
[C---:B----4-:R-:W-:Y:S01]  /*22000*/  IMAD.WIDE R10, R19.reuse, 0x4, R26 ;  /* 0x00000004130a7825 */ /* 0x050fe200078e021a */
[----:B------:R-:W-:Y:S01]  /*22010*/  IADD3 R17, R19, c[0x0][0x198], RZ ;  /* 0x0000660013117a10 */ /* 0x000fe20007ffe0ff */
[----:B------:R3:W-:Y:S01]  /*22020*/  @P1 STG.E [R8.64], R93 ;  /* 0x0000005d08001986 */ /* 0x0007e2000c101904 */
[----:B------:R-:W-:-:S02]  /*22030*/  ISETP.LT.AND P6, PT, R204, c[0x0][0x178], !P2 ;  /* 0x00005e00cc007a0c */ /* 0x000fc400057c1270 */
[----:B------:R-:W-:Y:S01]  /*22040*/  IADD3 R2, R199, 0x2a, RZ ;  /* 0x0000002ac7027810 */ /* 0x000fe20007ffe0ff */
[----:B------:R4:W-:Y:S01]  /*22050*/  @P4 STG.E [R10.64], R49 ;  /* 0x000000310a004986 */ /* 0x0009e2000c101904 */
[----:B------:R-:W-:Y:S01]  /*22060*/  ISETP.LT.AND P4, PT, R200, c[0x0][0x178], !P3 ;  /* 0x00005e00c8007a0c */ /* 0x000fe20005f81270 */
[C---:B-1----:R-:W-:Y:S01]  /*22070*/  IMAD.WIDE R12, R17.reuse, 0x4, R112 ;  /* 0x00000004110c7825 */ /* 0x042fe200078e0270 */
[----:B------:R-:W-:Y:S02]  /*22080*/  ISETP.LT.AND P3, PT, R204, c[0x0][0x178], !P3 ;  /* 0x00005e00cc007a0c */ /* 0x000fe40005f61270 */
[----:B------:R-:W-:Y:S01]  /*22090*/  ISETP.GE.AND P0, PT, R2, c[0x0][0x17c], PT ;  /* 0x00005f0002007a0c */ /* 0x000fe20003f06270 */
[C---:B--2---:R-:W-:Y:S01]  /*220a0*/  IMAD.WIDE R14, R17.reuse, 0x4, R26 ;  /* 0x00000004110e7825 */ /* 0x044fe200078e021a */
[----:B------:R-:W-:Y:S01]  /*220b0*/  IADD3 R17, R17, c[0x0][0x198], RZ ;  /* 0x0000660011117a10 */ /* 0x000fe20007ffe0ff */
[----:B------:R1:W-:Y:S01]  /*220c0*/  @P5 STG.E [R12.64], R106 ;  /* 0x0000006a0c005986 */ /* 0x0003e2000c101904 */
[----:B------:R-:W-:-:S02]  /*220d0*/  IADD3 R2, R199, 0x2b, RZ ;  /* 0x0000002bc7027810 */ /* 0x000fc40007ffe0ff */
[----:B------:R-:W-:Y:S01]  /*220e0*/  ISETP.LT.AND P5, PT, R200, c[0x0][0x178], !P0 ;  /* 0x00005e00c8007a0c */ /* 0x000fe200047a1270 */
[C---:B---3--:R-:W-:Y:S01]  /*220f0*/  IMAD.WIDE R8, R17.reuse, 0x4, R112 ;  /* 0x0000000411087825 */ /* 0x048fe200078e0270 */
[----:B------:R-:W-:Y:S01]  /*22100*/  ISETP.GE.AND P2, PT, R2, c[0x0][0x17c], PT ;  /* 0x00005f0002007a0c */ /* 0x000fe20003f46270 */
[----:B------:R2:W-:Y:S01]  /*22110*/  @P6 STG.E [R14.64], R122 ;  /* 0x0000007a0e006986 */ /* 0x0005e2000c101904 */
[C---:B------:R-:W-:Y:S01]  /*22120*/  IADD3 R19, R17.reuse, c[0x0][0x198], RZ ;  /* 0x0000660011137a10 */ /* 0x040fe20007ffe0ff */
[----:B----4-:R-:W-:Y:S01]  /*22130*/  IMAD.WIDE R10, R17, 0x4, R26 ;  /* 0x00000004110a7825 */ /* 0x010fe200078e021a */
[----:B------:R-:W-:Y:S01]  /*22140*/  ISETP.LT.AND P6, PT, R204, c[0x0][0x178], !P0 ;  /* 0x00005e00cc007a0c */ /* 0x000fe200047c1270 */
[----:B------:R-:W-:Y:S01]  /*22150*/  @P4 STG.E [R8.64], R107 ;  /* 0x0000006b08004986 */ /* 0x000fe2000c101904 */
[----:B------:R-:W-:Y:S01]  /*22160*/  IADD3 R2, R199, 0x2c, RZ ;  /* 0x0000002cc7027810 */ /* 0x000fe20007ffe0ff */
[----:B-1----:R-:W-:Y:S02]  /*22170*/  IMAD.WIDE R12, R19, 0x4, R112 ;  /* 0x00000004130c7825 */ /* 0x002fe400078e0270 */
[----:B------:R-:W-:Y:S01]  /*22180*/  @P3 STG.E [R10.64], R123 ;  /* 0x0000007b0a003986 */ /* 0x000fe2000c101904 */
[----:B------:R-:W-:-:S02]  /*22190*/  ISETP.LT.AND P3, PT, R200, c[0x0][0x178], !P2 ;  /* 0x00005e00c8007a0c */ /* 0x000fc40005761270 */
[----:B------:R-:W-:Y:S01]  /*221a0*/  ISETP.LT.AND P2, PT, R204, c[0x0][0x178], !P2 ;  /* 0x00005e00cc007a0c */ /* 0x000fe20005741270 */
[C---:B--2---:R-:W-:Y:S01]  /*221b0*/  IMAD.WIDE R14, R19.reuse, 0x4, R26 ;  /* 0x00000004130e7825 */ /* 0x044fe200078e021a */
[----:B------:R-:W-:Y:S01]  /*221c0*/  IADD3 R19, R19, c[0x0][0x198], RZ ;  /* 0x0000660013137a10 */ /* 0x000fe20007ffe0ff */
[----:B------:R1:W-:Y:S01]  /*221d0*/  @P5 STG.E [R12.64], R102 ;  /* 0x000000660c005986 */ /* 0x0003e2000c101904 */
[----:B------:R-:W-:Y:S02]  /*221e0*/  ISETP.GE.AND P1, PT, R2, c[0x0][0x17c], PT ;  /* 0x00005f0002007a0c */ /* 0x000fe40003f26270 */
[----:B------:R-:W-:Y:S01]  /*221f0*/  IADD3 R2, R199, 0x2d, RZ ;  /* 0x0000002dc7027810 */ /* 0x000fe20007ffe0ff */
[----:B------:R-:W-:Y:S01]  /*22200*/  IMAD.WIDE R16, R19, 0x4, R112 ;  /* 0x0000000413107825 */ /* 0x000fe200078e0270 */
[----:B------:R-:W-:Y:S01]  /*22210*/  ISETP.LT.AND P5, PT, R200, c[0x0][0x178], !P1 ;  /* 0x00005e00c8007a0c */ /* 0x000fe20004fa1270 */
[----:B------:R2:W-:Y:S01]  /*22220*/  @P6 STG.E [R14.64], R118 ;  /* 0x000000760e006986 */ /* 0x0005e2000c101904 */
[----:B------:R-:W-:-:S02]  /*22230*/  ISETP.GE.AND P0, PT, R2, c[0x0][0x17c], PT ;  /* 0x00005f0002007a0c */ /* 0x000fc40003f06270 */
[C---:B------:R-:W-:Y:S01]  /*22240*/  IADD3 R21, R19.reuse, c[0x0][0x198], RZ ;  /* 0x0000660013157a10 */ /* 0x040fe20007ffe0ff */
[----:B------:R3:W-:Y:S01]  /*22250*/  @P3 STG.E [R16.64], R103 ;  /* 0x0000006710003986 */ /* 0x0007e2000c101904 */
[----:B------:R-:W-:Y:S01]  /*22260*/  ISETP.LT.AND P6, PT, R204, c[0x0][0x178], !P1 ;  /* 0x00005e00cc007a0c */ /* 0x000fe20004fc1270 */
[--C-:B-1----:R-:W-:Y:S01]  /*22270*/  IMAD.WIDE R12, R19, 0x4, R26.reuse ;  /* 0x00000004130c7825 */ /* 0x102fe200078e021a */
[----:B------:R-:W-:Y:S01]  /*22280*/  IADD3 R2, R199, 0x2e, RZ ;  /* 0x0000002ec7027810 */ /* 0x000fe20007ffe0ff */
[----:B------:R-:W1:Y:S02]  /*22290*/  LDS.128 R8, [R0] ;  /* 0x0000000000087984 */ /* 0x000e640000000c00 */
[C---:B------:R-:W-:Y:S01]  /*222a0*/  IMAD.WIDE R18, R21.reuse, 0x4, R26 ;  /* 0x0000000415127825 */ /* 0x040fe200078e021a */
[----:B------:R-:W-:Y:S01]  /*222b0*/  ISETP.GE.AND P4, PT, R2, c[0x0][0x17c], PT ;  /* 0x00005f0002007a0c */ /* 0x000fe20003f86270 */
[----:B------:R4:W-:Y:S01]  /*222c0*/  @P2 STG.E [R12.64], R119 ;  /* 0x000000770c002986 */ /* 0x0009e2000c101904 */
[----:B------:R-:W-:Y:S01]  /*222d0*/  ISETP.LT.AND P2, PT, R200, c[0x0][0x178], !P0 ;  /* 0x00005e00c8007a0c */ /* 0x000fe20004741270 */
[----:B--2---:R-:W-:Y:S01]  /*222e0*/  IMAD.WIDE R14, R21, 0x4, R112 ;  /* 0x00000004150e7825 */ /* 0x004fe200078e0270 */
[----:B------:R-:W-:-:S02]  /*222f0*/  ISETP.LT.AND P0, PT, R204, c[0x0][0x178], !P0 ;  /* 0x00005e00cc007a0c */ /* 0x000fc40004701270 */
[----:B------:R-:W-:Y:S02]  /*22300*/  IADD3 R21, R21, c[0x0][0x198], RZ ;  /* 0x0000660015157a10 */ /* 0x000fe40007ffe0ff */
[----:B------:R-:W-:Y:S01]  /*22310*/  IADD3 R2, R199, 0x2f, RZ ;  /* 0x0000002fc7027810 */ /* 0x000fe20007ffe0ff */
[----:B------:R-:W-:Y:S01]  /*22320*/  @P5 STG.E [R14.64], R98 ;  /* 0x000000620e005986 */ /* 0x000fe2000c101904 */
[----:B------:R-:W-:Y:S01]  /*22330*/  ISETP.LT.AND P5, PT, R200, c[0x0][0x178], !P4 ;  /* 0x00005e00c8007a0c */ /* 0x000fe200067a1270 */
[C---:B---3--:R-:W-:Y:S01]  /*22340*/  IMAD.WIDE R16, R21.reuse, 0x4, R26 ;  /* 0x0000000415107825 */ /* 0x048fe200078e021a */
[----:B------:R-:W-:Y:S01]  /*22350*/  ISETP.LT.AND P4, PT, R204, c[0x0][0x178], !P4 ;  /* 0x00005e00cc007a0c */ /* 0x000fe20006781270 */
[----:B------:R2:W-:Y:S01]  /*22360*/  @P6 STG.E [R18.64], R110 ;  /* 0x0000006e12006986 */ /* 0x0005e2000c101904 */
[----:B------:R-:W-:Y:S01]  /*22370*/  ISETP.GE.AND P1, PT, R2, c[0x0][0x17c], PT ;  /* 0x00005f0002007a0c */ /* 0x000fe20003f26270 */
[C---:B----4-:R-:W-:Y:S01]  /*22380*/  IMAD.WIDE R12, R21.reuse, 0x4, R112 ;  /* 0x00000004150c7825 */ /* 0x050fe200078e0270 */
[----:B------:R-:W-:-:S02]  /*22390*/  IADD3 R23, R21, c[0x0][0x198], RZ ;  /* 0x0000660015177a10 */ /* 0x000fc40007ffe0ff */
[----:B------:R-:W-:Y:S02]  /*223a0*/  IADD3 R2, R199, 0x30, RZ ;  /* 0x00000030c7027810 */ /* 0x000fe40007ffe0ff */
[----:B------:R-:W-:Y:S01]  /*223b0*/  @P2 STG.E [R12.64], R99 ;  /* 0x000000630c002986 */ /* 0x000fe2000c101904 */
[C---:B------:R-:W-:Y:S01]  /*223c0*/  IMAD.WIDE R20, R23.reuse, 0x4, R26 ;  /* 0x0000000417147825 */ /* 0x040fe200078e021a */
[C---:B------:R-:W-:Y:S02]  /*223d0*/  IADD3 R29, R23.reuse, c[0x0][0x198], RZ ;  /* 0x00006600171d7a10 */ /* 0x040fe40007ffe0ff */
[----:B------:R3:W-:Y:S01]  /*223e0*/  @P0 STG.E [R16.64], R111 ;  /* 0x0000006f10000986 */ /* 0x0007e2000c101904 */
[----:B------:R-:W-:Y:S01]  /*223f0*/  ISETP.LT.AND P0, PT, R200, c[0x0][0x178], !P1 ;  /* 0x00005e00c8007a0c */ /* 0x000fe20004f01270 */
[--C-:B--2---:R-:W-:Y:S01]  /*22400*/  IMAD.WIDE R18, R23, 0x4, R112.reuse ;  /* 0x0000000417127825 */ /* 0x104fe200078e0270 */
[----:B------:R-:W-:Y:S01]  /*22410*/  ISETP.LT.AND P1, PT, R204, c[0x0][0x178], !P1 ;  /* 0x00005e00cc007a0c */ /* 0x000fe20004f21270 */
[----:B------:R2:W4:Y:S01]  /*22420*/  LDS.128 R12, [R25] ;  /* 0x00000000190c7984 */ /* 0x0005220000000c00 */
[----:B------:R-:W-:Y:S01]  /*22430*/  ISETP.GE.AND P3, PT, R2, c[0x0][0x17c], PT ;  /* 0x00005f0002007a0c */ /* 0x000fe20003f66270 */
[----:B------:R-:W-:Y:S01]  /*22440*/  IMAD.WIDE R22, R29, 0x4, R112 ;  /* 0x000000041d167825 */ /* 0x000fe200078e0270 */
[----:B------:R-:W-:Y:S01]  /*22450*/  IADD3 R2, R199, 0x31, RZ ;  /* 0x00000031c7027810 */ /* 0x000fe20007ffe0ff */
[----:B------:R-:W-:Y:S01]  /*22460*/  @P5 STG.E [R18.64], R94 ;  /* 0x0000005e12005986 */ /* 0x000fe2000c101904 */
[----:B------:R-:W-:-:S02]  /*22470*/  ISETP.LT.AND P5, PT, R204, c[0x0][0x178], !P3 ;  /* 0x00005e00cc007a0c */ /* 0x000fc40005fa1270 */
[----:B------:R-:W-:Y:S01]  /*22480*/  ISETP.GE.AND P6, PT, R2, c[0x0][0x17c], PT ;  /* 0x00005f0002007a0c */ /* 0x000fe20003fc6270 */
[----:B------:R5:W-:Y:S01]  /*22490*/  @P4 STG.E [R20.64], R50 ;  /* 0x0000003214004986 */ /* 0x000be2000c101904 */
[----:B---3--:R-:W-:Y:S02]  /*224a0*/  IADD3 R17, R29, c[0x0][0x198], RZ ;  /* 0x000066001d117a10 */ /* 0x008fe40007ffe0ff */
[----:B------:R-:W-:Y:S01]  /*224b0*/  ISETP.LT.AND P4, PT, R200, c[0x0][0x178], !P3 ;  /* 0x00005e00c8007a0c */ /* 0x000fe20005f81270 */
[----:B------:R3:W-:Y:S01]  /*224c0*/  @P0 STG.E [R22.64], R95 ;  /* 0x0000005f16000986 */ /* 0x0007e2000c101904 */
[C---:B--2---:R-:W-:Y:S01]  /*224d0*/  IADD3 R25, R17.reuse, c[0x0][0x198], RZ ;  /* 0x0000660011197a10 */ /* 0x044fe20007ffe0ff */
[----:B------:R-:W-:Y:S01]  /*224e0*/  IMAD.WIDE R30, R17, 0x4, R26 ;  /* 0x00000004111e7825 */ /* 0x000fe200078e021a */
[----:B------:R-:W-:Y:S02]  /*224f0*/  IADD3 R0, R199, 0x32, RZ ;  /* 0x00000032c7007810 */ /* 0x000fe40007ffe0ff */
[----:B------:R-:W-:-:S02]  /*22500*/  IADD3 R33, R25, c[0x0][0x198], RZ ;  /* 0x0000660019217a10 */ /* 0x000fc40007ffe0ff */
[----:B------:R-:W-:Y:S01]  /*22510*/  ISETP.GE.AND P2, PT, R0, c[0x0][0x17c], PT ;  /* 0x00005f0000007a0c */ /* 0x000fe20003f46270 */
[----:B-----5:R-:W-:Y:S01]  /*22520*/  IMAD.WIDE R20, R29, 0x4, R26 ;  /* 0x000000041d147825 */ /* 0x020fe200078e021a */
[----:B------:R-:W-:Y:S02]  /*22530*/  IADD3 R0, R199, 0x33, RZ ;  /* 0x00000033c7007810 */ /* 0x000fe40007ffe0ff */
[----:B------:R-:W-:Y:S01]  /*22540*/  IADD3 R35, R33, c[0x0][0x198], RZ ;  /* 0x0000660021237a10 */ /* 0x000fe20007ffe0ff */
[--C-:B------:R-:W-:Y:S01]  /*22550*/  IMAD.WIDE R28, R17, 0x4, R112.reuse ;  /* 0x00000004111c7825 */ /* 0x100fe200078e0270 */
[----:B------:R2:W-:Y:S01]  /*22560*/  @P1 STG.E [R20.64], R51 ;  /* 0x0000003314001986 */ /* 0x0005e2000c101904 */
[----:B------:R-:W-:Y:S02]  /*22570*/  ISETP.LT.AND P1, PT, R200, c[0x0][0x178], !P6 ;  /* 0x00005e00c8007a0c */ /* 0x000fe40007721270 */
[----:B------:R-:W-:Y:S01]  /*22580*/  ISETP.LT.AND P6, PT, R204, c[0x0][0x178], !P6 ;  /* 0x00005e00cc007a0c */ /* 0x000fe200077c1270 */
[----:B------:R5:W4:Y:S01]  /*22590*/  LDS.128 R16, [R24] ;  /* 0x0000000018107984 */ /* 0x000b220000000c00 */
[----:B---3--:R-:W-:Y:S01]  /*225a0*/  IMAD.WIDE R22, R25, 0x4, R112 ;  /* 0x0000000419167825 */ /* 0x008fe200078e0270 */
[----:B------:R-:W-:-:S02]  /*225b0*/  ISETP.GE.AND P3, PT, R0, c[0x0][0x17c], PT ;  /* 0x00005f0000007a0c */ /* 0x000fc40003f66270 */
[----:B------:R3:W-:Y:S01]  /*225c0*/  @P4 STG.E [R28.64], R52 ;  /* 0x000000341c004986 */ /* 0x0007e2000c101904 */
[----:B------:R-:W-:Y:S01]  /*225d0*/  IADD3 R0, R199, 0x34, RZ ;  /* 0x00000034c7007810 */ /* 0x000fe20007ffe0ff */
[--C-:B--2---:R-:W-:Y:S02]  /*225e0*/  IMAD.WIDE R20, R25, 0x4, R26.reuse ;  /* 0x0000000419147825 */ /* 0x104fe400078e021a */
[----:B-1----:R1:W-:Y:S01]  /*225f0*/  @P5 STG.E [R30.64], R8 ;  /* 0x000000081e005986 */ /* 0x0023e2000c101904 */
[----:B------:R-:W-:Y:S02]  /*22600*/  ISETP.LT.AND P5, PT, R200, c[0x0][0x178], !P2 ;  /* 0x00005e00c8007a0c */ /* 0x000fe400057a1270 */
[----:B------:R-:W-:Y:S01]  /*22610*/  ISETP.LT.AND P2, PT, R204, c[0x0][0x178], !P2 ;  /* 0x00005e00cc007a0c */ /* 0x000fe20005741270 */
[----:B------:R2:W-:Y:S01]  /*22620*/  @P1 STG.E [R22.64], R53 ;  /* 0x0000003516001986 */ /* 0x0005e2000c101904 */
[----:B------:R-:W-:Y:S01]  /*22630*/  ISETP.GE.AND P0, PT, R0, c[0x0][0x17c], PT ;  /* 0x00005f0000007a0c */ /* 0x000fe20003f06270 */
[----:B-----5:R-:W-:Y:S01]  /*22640*/  IMAD.WIDE R24, R33, 0x4, R26 ;  /* 0x0000000421187825 */ /* 0x020fe200078e021a */
[----:B------:R-:W-:Y:S01]  /*22650*/  IADD3 R0, R199, 0x35, RZ ;  /* 0x00000035c7007810 */ /* 0x000fe20007ffe0ff */
[----:B------:R5:W-:Y:S01]  /*22660*/  @P6 STG.E [R20.64], R9 ;  /* 0x0000000914006986 */ /* 0x000be2000c101904 */
[----:B------:R-:W-:Y:S01]  /*22670*/  ISETP.LT.AND P6, PT, R200, c[0x0][0x178], !P3 ;  /* 0x00005e00c8007a0c */ /* 0x000fe20005fc1270 */
[----:B---3--:R-:W-:Y:S01]  /*22680*/  IMAD.WIDE R28, R33, 0x4, R112 ;  /* 0x00000004211c7825 */ /* 0x008fe200078e0270 */
[----:B------:R-:W-:-:S02]  /*22690*/  ISETP.LT.AND P3, PT, R204, c[0x0][0x178], !P3 ;  /* 0x00005e00cc007a0c */ /* 0x000fc40005f61270 */
[----:B------:R-:W-:Y:S01]  /*226a0*/  ISETP.GE.AND P4, PT, R0, c[0x0][0x17c], PT ;  /* 0x00005f0000007a0c */ /* 0x000fe20003f86270 */
[C---:B-1----:R-:W-:Y:S01]  /*226b0*/  IMAD.WIDE R30, R35.reuse, 0x4, R26 ;  /* 0x00000004231e7825 */ /* 0x042fe200078e021a */
[----:B------:R-:W-:Y:S01]  /*226c0*/  @P5 STG.E [R28.64], R4 ;  /* 0x000000041c005986 */ /* 0x000fe2000c101904 */
[----:B------:R-:W-:Y:S02]  /*226d0*/  ISETP.LT.AND P5, PT, R200, c[0x0][0x178], !P0 ;  /* 0x00005e00c8007a0c */ /* 0x000fe400047a1270 */
[C-C-:B--2---:R-:W-:Y:S01]  /*226e0*/  IMAD.WIDE R22, R35.reuse, 0x4, R112.reuse ;  /* 0x0000000423167825 */ /* 0x144fe200078e0270 */
[----:B----4-:R-:W-:Y:S01]  /*226f0*/  @P2 STG.E [R24.64], R12 ;  /* 0x0000000c18002986 */ /* 0x010fe2000c101904 */
[----:B-----5:R-:W-:Y:S02]  /*22700*/  IADD3 R9, R35, c[0x0][0x198], RZ ;  /* 0x0000660023097a10 */ /* 0x020fe40007ffe0ff */
[----:B------:R-:W-:Y:S01]  /*22710*/  ISETP.LT.AND P0, PT, R204, c[0x0][0x178], !P0 ;  /* 0x00005e00cc007a0c */ /* 0x000fe20004701270 */
[----:B------:R1:W-:Y:S01]  /*22720*/  @P6 STG.E [R22.64], R5 ;  /* 0x0000000516006986 */ /* 0x0003e2000c101904 */
[----:B------:R-:W-:Y:S01]  /*22730*/  ISETP.LT.AND P6, PT, R200, c[0x0][0x178], !P4 ;  /* 0x00005e00c8007a0c */ /* 0x000fe200067c1270 */
[----:B------:R-:W-:Y:S01]  /*22740*/  IMAD.WIDE R2, R9, 0x4, R112 ;  /* 0x0000000409027825 */ /* 0x000fe200078e0270 */
[----:B------:R-:W-:Y:S01]  /*22750*/  ISETP.LT.AND P4, PT, R204, c[0x0][0x178], !P4 ;  /* 0x00005e00cc007a0c */ /* 0x000fe20006781270 */
[----:B------:R2:W-:Y:S01]  /*22760*/  @P3 STG.E [R30.64], R13 ;  /* 0x0000000d1e003986 */ /* 0x0005e2000c101904 */
[----:B------:R-:W-:-:S02]  /*22770*/  IADD3 R0, R199, 0x36, RZ ;  /* 0x00000036c7007810 */ /* 0x000fc40007ffe0ff */
[C---:B------:R-:W-:Y:S01]  /*22780*/  IADD3 R21, R9.reuse, c[0x0][0x198], RZ ;  /* 0x0000660009157a10 */ /* 0x040fe20007ffe0ff */
[----:B------:R-:W-:Y:S01]  /*22790*/  IMAD.WIDE R8, R9, 0x4, R26 ;  /* 0x0000000409087825 */ /* 0x000fe200078e021a */
[----:B------:R-:W-:Y:S01]  /*227a0*/  ISETP.GE.AND P1, PT, R0, c[0x0][0x17c], PT ;  /* 0x00005f0000007a0c */ /* 0x000fe20003f26270 */
[----:B------:R3:W-:Y:S01]  /*227b0*/  @P5 STG.E [R2.64], R84 ;  /* 0x0000005402005986 */ /* 0x0007e2000c101904 */
[----:B------:R-:W-:Y:S01]  /*227c0*/  IADD3 R0, R199, 0x37, RZ ;  /* 0x00000037c7007810 */ /* 0x000fe20007ffe0ff */
[C---:B-1----:R-:W-:Y:S01]  /*227d0*/  IMAD.WIDE R4, R21.reuse, 0x4, R112 ;  /* 0x0000000415047825 */ /* 0x042fe200078e0270 */
[----:B------:R-:W-:Y:S01]  /*227e0*/  ISETP.LT.AND P5, PT, R200, c[0x0][0x178], !P1 ;  /* 0x00005e00c8007a0c */ /* 0x000fe20004fa1270 */
[----:B------:R1:W-:Y:S01]  /*227f0*/  @P0 STG.E [R8.64], R16 ;  /* 0x0000001008000986 */ /* 0x0003e2000c101904 */
[----:B------:R-:W-:Y:S01]  /*22800*/  ISETP.GE.AND P2, PT, R0, c[0x0][0x17c], PT ;  /* 0x00005f0000007a0c */ /* 0x000fe20003f46270 */
[C---:B--2---:R-:W-:Y:S01]  /*22810*/  IMAD.WIDE R12, R21.reuse, 0x4, R26 ;  /* 0x00000004150c7825 */ /* 0x044fe200078e021a */
[----:B------:R-:W-:Y:S01]  /*22820*/  IADD3 R21, R21, c[0x0][0x198], RZ ;  /* 0x0000660015157a10 */ /* 0x000fe20007ffe0ff */
[----:B------:R2:W-:Y:S01]  /*22830*/  @P6 STG.E [R4.64], R85 ;  /* 0x0000005504006986 */ /* 0x0005e2000c101904 */
[----:B------:R-:W-:-:S02]  /*22840*/  ISETP.LT.AND P1, PT, R204, c[0x0][0x178], !P1 ;  /* 0x00005e00cc007a0c */ /* 0x000fc40004f21270 */
[----:B------:R-:W-:Y:S01]  /*22850*/  IADD3 R0, R199, 0x38, RZ ;  /* 0x00000038c7007810 */ /* 0x000fe20007ffe0ff */
[----:B------:R4:W-:Y:S01]  /*22860*/  @P4 STG.E [R12.64], R17 ;  /* 0x000000110c004986 */ /* 0x0009e2000c101904 */
[----:B------:R-:W-:Y:S01]  /*22870*/  ISETP.LT.AND P4, PT, R200, c[0x0][0x178], !P2 ;  /* 0x00005e00c8007a0c */ /* 0x000fe20005781270 */
[C---:B---3--:R-:W-:Y:S01]  /*22880*/  IMAD.WIDE R2, R21.reuse, 0x4, R112 ;  /* 0x0000000415027825 */ /* 0x048fe200078e0270 */
[----:B------:R-:W-:Y:S02]  /*22890*/  ISETP.LT.AND P6, PT, R204, c[0x0][0x178], !P2 ;  /* 0x00005e00cc007a0c */ /* 0x000fe400057c1270 */
[C---:B------:R-:W-:Y:S01]  /*228a0*/  IADD3 R23, R21.reuse, c[0x0][0x198], RZ ;  /* 0x0000660015177a10 */ /* 0x040fe20007ffe0ff */
[----:B-1----:R-:W-:Y:S01]  /*228b0*/  IMAD.WIDE R8, R21, 0x4, R26 ;  /* 0x0000000415087825 */ /* 0x002fe200078e021a */
[----:B------:R-:W-:Y:S01]  /*228c0*/  ISETP.GE.AND P3, PT, R0, c[0x0][0x17c], PT ;  /* 0x00005f0000007a0c */ /* 0x000fe20003f66270 */
[----:B------:R1:W-:Y:S01]  /*228d0*/  @P5 STG.E [R2.64], R80 ;  /* 0x0000005002005986 */ /* 0x0003e2000c101904 */
[----:B------:R-:W-:Y:S01]  /*228e0*/  IADD3 R0, R199, 0x39, RZ ;  /* 0x00000039c7007810 */ /* 0x000fe20007ffe0ff */
[C---:B--2---:R-:W-:Y:S01]  /*228f0*/  IMAD.WIDE R4, R23.reuse, 0x4, R112 ;  /* 0x0000000417047825 */ /* 0x044fe200078e0270 */
[----:B------:R-:W-:Y:S01]  /*22900*/  ISETP.LT.AND P5, PT, R200, c[0x0][0x178], !P3 ;  /* 0x00005e00c8007a0c */ /* 0x000fe20005fa1270 */
[----:B------:R2:W-:Y:S01]  /*22910*/  @P1 STG.E [R8.64], R36 ;  /* 0x0000002408001986 */ /* 0x0005e2000c101904 */
[----:B------:R-:W-:Y:S01]  /*22920*/  ISETP.GE.AND P0, PT, R0, c[0x0][0x17c], PT ;  /* 0x00005f0000007a0c */ /* 0x000fe20003f06270 */
[----:B----4-:R-:W-:Y:S01]  /*22930*/  IMAD.WIDE R12, R23, 0x4, R26 ;  /* 0x00000004170c7825 */ /* 0x010fe200078e021a */
[----:B------:R-:W-:Y:S01]  /*22940*/  IADD3 R0, R199, 0x3a, RZ ;  /* 0x0000003ac7007810 */ /* 0x000fe20007ffe0ff */
[----:B------:R3:W-:Y:S01]  /*22950*/  @P4 STG.E [R4.64], R81 ;  /* 0x0000005104004986 */ /* 0x0007e2000c101904 */
[----:B------:R-:W-:-:S02]  /*22960*/  IADD3 R23, R23, c[0x0][0x198], RZ ;  /* 0x0000660017177a10 */ /* 0x000fc40007ffe0ff */
[----:B------:R-:W-:Y:S01]  /*22970*/  ISETP.LT.AND P3, PT, R204, c[0x0][0x178], !P3 ;  /* 0x00005e00cc007a0c */ /* 0x000fe20005f61270 */
[----:B------:R4:W-:Y:S01]  /*22980*/  @P6 STG.E [R12.64], R37 ;  /* 0x000000250c006986 */ /* 0x0009e2000c101904 */
[----:B------:R-:W-:Y:S01]  /*22990*/  ISETP.LT.AND P4, PT, R200, c[0x0][0x178], !P0 ;  /* 0x00005e00c8007a0c */ /* 0x000fe20004781270 */
[C---:B-1----:R-:W-:Y:S01]  /*229a0*/  IMAD.WIDE R2, R23.reuse, 0x4, R112 ;  /* 0x0000000417027825 */ /* 0x042fe200078e0270 */
[----:B------:R-:W-:Y:S02]  /*229b0*/  ISETP.GE.AND P2, PT, R0, c[0x0][0x17c], PT ;  /* 0x00005f0000007a0c */ /* 0x000fe40003f46270 */
[----:B------:R-:W-:Y:S01]  /*229c0*/  ISETP.LT.AND P6, PT, R204, c[0x0][0x178], !P0 ;  /* 0x00005e00cc007a0c */ /* 0x000fe200047c1270 */
[----:B--2---:R-:W-:Y:S01]  /*229d0*/  IMAD.WIDE R8, R23, 0x4, R26 ;  /* 0x0000000417087825 */ /* 0x004fe200078e021a */
[----:B------:R-:W-:Y:S01]  /*229e0*/  IADD3 R0, R199, 0x3b, RZ ;  /* 0x0000003bc7007810 */ /* 0x000fe20007ffe0ff */
[----:B------:R1:W-:Y:S01]  /*229f0*/  @P5 STG.E [R2.64], R54 ;  /* 0x0000003602005986 */ /* 0x0003e2000c101904 */
[----:B------:R-:W-:-:S02]  /*22a00*/  IADD3 R17, R23, c[0x0][0x198], RZ ;  /* 0x0000660017117a10 */ /* 0x000fc40007ffe0ff */
[----:B------:R-:W-:Y:S01]  /*22a10*/  ISETP.GE.AND P1, PT, R0, c[0x0][0x17c], PT ;  /* 0x00005f0000007a0c */ /* 0x000fe20003f26270 */
[----:B------:R-:W-:Y:S01]  /*22a20*/  @P3 STG.E [R8.64], R10 ;  /* 0x0000000a08003986 */ /* 0x000fe2000c101904 */
[----:B------:R-:W-:Y:S01]  /*22a30*/  IADD3 R0, R199, 0x3c, RZ ;  /* 0x0000003cc7007810 */ /* 0x000fe20007ffe0ff */
[C---:B---3--:R-:W-:Y:S01]  /*22a40*/  IMAD.WIDE R4, R17.reuse, 0x4, R112 ;  /* 0x0000000411047825 */ /* 0x048fe200078e0270 */
[----:B------:R-:W-:Y:S02]  /*22a50*/  ISETP.LT.AND P5, PT, R200, c[0x0][0x178], !P2 ;  /* 0x00005e00c8007a0c */ /* 0x000fe400057a1270 */
[----:B------:R-:W-:Y:S01]  /*22a60*/  ISETP.GE.AND P0, PT, R0, c[0x0][0x17c], PT ;  /* 0x00005f0000007a0c */ /* 0x000fe20003f06270 */
[C---:B----4-:R-:W-:Y:S01]  /*22a70*/  IMAD.WIDE R12, R17.reuse, 0x4, R26 ;  /* 0x00000004110c7825 */ /* 0x050fe200078e021a */
[----:B------:R-:W-:Y:S01]  /*22a80*/  IADD3 R17, R17, c[0x0][0x198], RZ ;  /* 0x0000660011117a10 */ /* 0x000fe20007ffe0ff */
[----:B------:R2:W-:Y:S01]  /*22a90*/  @P4 STG.E [R4.64], R55 ;  /* 0x0000003704004986 */ /* 0x0005e2000c101904 */
[----:B------:R-:W-:-:S02]  /*22aa0*/  ISETP.LT.AND P2, PT, R204, c[0x0][0x178], !P2 ;  /* 0x00005e00cc007a0c */ /* 0x000fc40005741270 */
[----:B------:R-:W-:Y:S01]  /*22ab0*/  ISETP.LT.AND P4, PT, R200, c[0x0][0x178], !P1 ;  /* 0x00005e00c8007a0c */ /* 0x000fe20004f81270 */
[----:B------:R3:W-:Y:S01]  /*22ac0*/  @P6 STG.E [R12.64], R11 ;  /* 0x0000000b0c006986 */ /* 0x0007e2000c101904 */
[----:B------:R-:W-:Y:S01]  /*22ad0*/  ISETP.LT.AND P1, PT, R204, c[0x0][0x178], !P1 ;  /* 0x00005e00cc007a0c */ /* 0x000fe20004f21270 */
[C---:B-1----:R-:W-:Y:S01]  /*22ae0*/  IMAD.WIDE R2, R17.reuse, 0x4, R112 ;  /* 0x0000000411027825 */ /* 0x042fe200078e0270 */
[----:B------:R-:W-:Y:S02]  /*22af0*/  IADD3 R21, R17, c[0x0][0x198], RZ ;  /* 0x0000660011157a10 */ /* 0x000fe40007ffe0ff */
[----:B------:R-:W-:Y:S02]  /*22b00*/  ISETP.LT.AND P6, PT, R200, c[0x0][0x178], !P0 ;  /* 0x00005e00c8007a0c */ /* 0x000fe400047c1270 */
[----:B------:R-:W-:Y:S01]  /*22b10*/  IADD3 R0, R199, 0x3d, RZ ;  /* 0x0000003dc7007810 */ /* 0x000fe20007ffe0ff */
[----:B--2---:R-:W-:Y:S01]  /*22b20*/  IMAD.WIDE R4, R17, 0x4, R26 ;  /* 0x0000000411047825 */ /* 0x004fe200078e021a */
[C---:B------:R-:W-:Y:S01]  /*22b30*/  IADD3 R23, R21.reuse, c[0x0][0x198], RZ ;  /* 0x0000660015177a10 */ /* 0x040fe20007ffe0ff */
[----:B------:R1:W-:Y:S01]  /*22b40*/  @P5 STG.E [R2.64], R6 ;  /* 0x0000000602005986 */ /* 0x0003e2000c101904 */
[----:B------:R-:W-:Y:S01]  /*22b50*/  ISETP.GE.AND P3, PT, R0, c[0x0][0x17c], PT ;  /* 0x00005f0000007a0c */ /* 0x000fe20003f66270 */
[----:B------:R-:W-:Y:S01]  /*22b60*/  IMAD.WIDE R8, R21, 0x4, R112 ;  /* 0x0000000415087825 */ /* 0x000fe200078e0270 */
[C---:B------:R-:W-:Y:S01]  /*22b70*/  IADD3 R0, R199.reuse, 0x3e, RZ ;  /* 0x0000003ec7007810 */ /* 0x040fe20007ffe0ff */
[----:B------:R2:W-:Y:S01]  /*22b80*/  @P2 STG.E [R4.64], R14 ;  /* 0x0000000e04002986 */ /* 0x0005e2000c101904 */
[----:B------:R-:W-:Y:S01]  /*22b90*/  IADD3 R199, R199, 0x3f, RZ ;  /* 0x0000003fc7c77810 */ /* 0x000fe20007ffe0ff */
[----:B---3--:R-:W-:Y:S01]  /*22ba0*/  IMAD.WIDE R10, R21, 0x4, R26 ;  /* 0x00000004150a7825 */ /* 0x008fe200078e021a */
[----:B------:R-:W-:Y:S01]  /*22bb0*/  ISETP.GE.AND P5, PT, R0, c[0x0][0x17c], PT ;  /* 0x00005f0000007a0c */ /* 0x000fe20003fa6270 */
[----:B------:R3:W-:Y:S01]  /*22bc0*/  @P4 STG.E [R8.64], R7 ;  /* 0x0000000708004986 */ /* 0x0007e2000c101904 */
[C---:B------:R-:W-:Y:S01]  /*22bd0*/  IADD3 R17, R23.reuse, c[0x0][0x198], RZ ;  /* 0x0000660017117a10 */ /* 0x040fe20007ffe0ff */
[----:B------:R-:W-:Y:S01]  /*22be0*/  IMAD.WIDE R12, R23, 0x4, R112 ;  /* 0x00000004170c7825 */ /* 0x000fe200078e0270 */
[----:B------:R-:W-:Y:S01]  /*22bf0*/  ISETP.LT.AND P0, PT, R204, c[0x0][0x178], !P0 ;  /* 0x00005e00cc007a0c */ /* 0x000fe20004701270 */
[----:B------:R-:W-:Y:S01]  /*22c00*/  @P1 STG.E [R10.64], R15 ;  /* 0x0000000f0a001986 */ /* 0x000fe2000c101904 */
[----:B------:R-:W-:Y:S01]  /*22c10*/  ISETP.GE.AND P2, PT, R199, c[0x0][0x17c], PT ;  /* 0x00005f00c7007a0c */ /* 0x000fe20003f46270 */
[----:B-1----:R-:W-:Y:S01]  /*22c20*/  IMAD.WIDE R2, R23, 0x4, R26 ;  /* 0x0000000417027825 */ /* 0x002fe200078e021a */
[C---:B------:R-:W-:Y:S01]  /*22c30*/  ISETP.LT.AND P4, PT, R200.reuse, c[0x0][0x178], !P5 ;  /* 0x00005e00c8007a0c */ /* 0x040fe20006f81270 */
[----:B------:R1:W-:Y:S01]  /*22c40*/  @P6 STG.E [R12.64], R86 ;  /* 0x000000560c006986 */ /* 0x0003e2000c101904 */
[----:B------:R-:W-:Y:S01]  /*22c50*/  ISETP.LT.AND P6, PT, R200, c[0x0][0x178], !P3 ;  /* 0x00005e00c8007a0c */ /* 0x000fe20005fc1270 */
[----:B--2---:R-:W-:Y:S01]  /*22c60*/  IMAD.WIDE R4, R17, 0x4, R112 ;  /* 0x0000000411047825 */ /* 0x004fe200078e0270 */
[----:B------:R-:W-:-:S02]  /*22c70*/  ISETP.LT.AND P3, PT, R204, c[0x0][0x178], !P3 ;  /* 0x00005e00cc007a0c */ /* 0x000fc40005f61270 */
[C---:B------:R-:W-:Y:S01]  /*22c80*/  IADD3 R21, R17.reuse, c[0x0][0x198], RZ ;  /* 0x0000660011157a10 */ /* 0x040fe20007ffe0ff */
[----:B---3--:R-:W-:Y:S01]  /*22c90*/  IMAD.WIDE R6, R17, 0x4, R26 ;  /* 0x0000000411067825 */ /* 0x008fe200078e021a */
[----:B------:R-:W-:Y:S01]  /*22ca0*/  ISETP.LT.AND P5, PT, R204, c[0x0][0x178], !P5 ;  /* 0x00005e00cc007a0c */ /* 0x000fe20006fa1270 */
[----:B------:R2:W-:Y:S01]  /*22cb0*/  @P0 STG.E [R2.64], R18 ;  /* 0x0000001202000986 */ /* 0x0005e2000c101904 */
[----:B------:R-:W-:Y:S01]  /*22cc0*/  ISETP.LT.AND P1, PT, R200, c[0x0][0x178], !P2 ;  /* 0x00005e00c8007a0c */ /* 0x000fe20005721270 */
[C---:B------:R-:W-:Y:S01]  /*22cd0*/  IMAD.WIDE R8, R21.reuse, 0x4, R112 ;  /* 0x0000000415087825 */ /* 0x040fe200078e0270 */
[----:B------:R-:W-:Y:S02]  /*22ce0*/  ISETP.LT.AND P2, PT, R204, c[0x0][0x178], !P2 ;  /* 0x00005e00cc007a0c */ /* 0x000fe40005741270 */
[C---:B-1----:R-:W-:Y:S01]  /*22cf0*/  IADD3 R13, R21.reuse, c[0x0][0x198], RZ ;  /* 0x00006600150d7a10 */ /* 0x042fe20007ffe0ff */
[----:B------:R-:W-:Y:S01]  /*22d00*/  IMAD.WIDE R10, R21, 0x4, R26 ;  /* 0x00000004150a7825 */ /* 0x000fe200078e021a */
[----:B------:R2:W-:Y:S03]  /*22d10*/  @P6 STG.E [R4.64], R87 ;  /* 0x0000005704006986 */ /* 0x0005e6000c101904 */
[C---:B------:R-:W-:Y:S01]  /*22d20*/  IMAD.WIDE R112, R13.reuse, 0x4, R112 ;  /* 0x000000040d707825 */ /* 0x040fe200078e0270 */
[----:B------:R2:W-:Y:S03]  /*22d30*/  @P3 STG.E [R6.64], R19 ;  /* 0x0000001306003986 */ /* 0x0005e6000c101904 */
[----:B------:R-:W-:Y:S01]  /*22d40*/  IMAD.WIDE R26, R13, 0x4, R26 ;  /* 0x000000040d1a7825 */ /* 0x000fe200078e021a */
[----:B------:R2:W-:Y:S04]  /*22d50*/  @P4 STG.E [R8.64], R82 ;  /* 0x0000005208004986 */ /* 0x0005e8000c101904 */
[----:B------:R2:W-:Y:S04]  /*22d60*/  @P5 STG.E [R10.64], R38 ;  /* 0x000000260a005986 */ /* 0x0005e8000c101904 */
[----:B------:R2:W-:Y:S01]  /*22d70*/  @P1 STG.E [R112.64], R83 ;  /* 0x0000005370001986 */ /* 0x0005e2000c101904 */
[----:B------:R-:W-:Y:S05]  /*22d80*/  @!P2 EXIT ;  /* 0x000000000000a94d */ /* 0x000fea0003800000 */
[----:B------:R-:W-:Y:S01]  /*22d90*/  STG.E [R26.64], R39 ;  /* 0x000000271a007986 */ /* 0x000fe2000c101904 */
[----:B------:R-:W-:Y:S05]  /*22da0*/  EXIT ;  /* 0x000000000000794d */ /* 0x000fea0003800000 */
.L_x_2:
[----:B------:R-:W-:-:S00]  /*22db0*/  BRA `(.L_x_2) ;  /* 0xfffffff000007947 */ /* 0x000fc0000383ffff */
[----:B------:R-:W-:-:S00]  /*22dc0*/  NOP ;  /* 0x0000000000007918 */ /* 0x000fc00000000000 */
        /* <DEDUP_REMOVED lines=11> */
.L_x_3:


//--------------------- .nv.shared.matmul_kernel  --------------------------
	.section	.nv.shared.matmul_kernel,"aw",@nobits
	.sectionflags	@""
	.align	16
